	.headerflags	@"EF_CUDA_TEXMODE_UNIFIED EF_CUDA_64BIT_ADDRESS EF_CUDA_SM86 EF_CUDA_VIRTUAL_SM(EF_CUDA_SM86)"
	.elftype	@"ET_EXEC"


//--------------------- .nv.info                  --------------------------
	.section	.nv.info,"",@"SHT_CUDA_INFO"
	.align	4


	//----- nvinfo : EIATTR_FRAME_SIZE
	.align		4
        /*0000*/ 	.byte	0x04, 0x11
        /*0002*/ 	.short	(.L_256 - .L_255)
	.align		4
.L_255:
        /*0004*/ 	.word	index@(_ZN60_INTERNAL_38_cuda_device_runtime_compute_86_cpp1_ii_8b1a5d3719cnprtTranslateErrorE13CNPerror_enum)
        /*0008*/ 	.word	0x00000000


	//----- nvinfo : EIATTR_REGCOUNT
	.align		4
.L_256:
        /*000c*/ 	.byte	0x04, 0x2f
        /*000e*/ 	.short	(.L_258 - .L_257)
	.align		4
.L_257:
        /*0010*/ 	.word	index@(_ZN60_INTERNAL_38_cuda_device_runtime_compute_86_cpp1_ii_8b1a5d3719cnprtTranslateErrorE13CNPerror_enum)
        /*0014*/ 	.word	0x00000018


	//----- nvinfo : EIATTR_FRAME_SIZE
	.align		4
.L_258:
        /*0018*/ 	.byte	0x04, 0x11
        /*001a*/ 	.short	(.L_260 - .L_259)
	.align		4
.L_259:
        /*001c*/ 	.word	index@(__nv_static_51__38_cuda_device_runtime_compute_86_cpp1_ii_8b1a5d37__Z16memcpy_3d_deviceIyLi1ELi1ELi1EEvPKhPhT_S3_S3_S3_S3_S3_S3_jjjjjjjjS3_S1_S2_)
        /*0020*/ 	.word	0x00000000


	//----- nvinfo : EIATTR_REGCOUNT
	.align		4
.L_260:
        /*0024*/ 	.byte	0x04, 0x2f
        /*0026*/ 	.short	(.L_262 - .L_261)
	.align		4
.L_261:
        /*0028*/ 	.word	index@(__nv_static_51__38_cuda_device_runtime_compute_86_cpp1_ii_8b1a5d37__Z16memcpy_3d_deviceIyLi1ELi1ELi1EEvPKhPhT_S3_S3_S3_S3_S3_S3_jjjjjjjjS3_S1_S2_)
        /*002c*/ 	.word	0x0000000e


	//----- nvinfo : EIATTR_FRAME_SIZE
	.align		4
.L_262:
        /*0030*/ 	.byte	0x04, 0x11
        /*0032*/ 	.short	(.L_264 - .L_263)
	.align		4
.L_263:
        /*0034*/ 	.word	index@(__nv_static_51__38_cuda_device_runtime_compute_86_cpp1_ii_8b1a5d37__Z16memcpy_3d_deviceIyLi1ELi1ELi0EEvPKhPhT_S3_S3_S3_S3_S3_S3_jjjjjjjjS3_S1_S2_)
        /*0038*/ 	.word	0x00000000


	//----- nvinfo : EIATTR_REGCOUNT
	.align		4
.L_264:
        /*003c*/ 	.byte	0x04, 0x2f
        /*003e*/ 	.short	(.L_266 - .L_265)
	.align		4
.L_265:
        /*0040*/ 	.word	index@(__nv_static_51__38_cuda_device_runtime_compute_86_cpp1_ii_8b1a5d37__Z16memcpy_3d_deviceIyLi1ELi1ELi0EEvPKhPhT_S3_S3_S3_S3_S3_S3_jjjjjjjjS3_S1_S2_)
        /*0044*/ 	.word	0x0000000e


	//----- nvinfo : EIATTR_FRAME_SIZE
	.align		4
.L_266:
        /*0048*/ 	.byte	0x04, 0x11
        /*004a*/ 	.short	(.L_268 - .L_267)
	.align		4
.L_267:
        /*004c*/ 	.word	index@(__nv_static_51__38_cuda_device_runtime_compute_86_cpp1_ii_8b1a5d37__Z16memcpy_3d_deviceIyLi1ELi0ELi1EEvPKhPhT_S3_S3_S3_S3_S3_S3_jjjjjjjjS3_S1_S2_)
        /*0050*/ 	.word	0x00000000


	//----- nvinfo : EIATTR_REGCOUNT
	.align		4
.L_268:
        /*0054*/ 	.byte	0x04, 0x2f
        /*0056*/ 	.short	(.L_270 - .L_269)
	.align		4
.L_269:
        /*0058*/ 	.word	index@(__nv_static_51__38_cuda_device_runtime_compute_86_cpp1_ii_8b1a5d37__Z16memcpy_3d_deviceIyLi1ELi0ELi1EEvPKhPhT_S3_S3_S3_S3_S3_S3_jjjjjjjjS3_S1_S2_)
        /*005c*/ 	.word	0x0000000e


	//----- nvinfo : EIATTR_FRAME_SIZE
	.align		4
.L_270:
        /*0060*/ 	.byte	0x04, 0x11
        /*0062*/ 	.short	(.L_272 - .L_271)
	.align		4
.L_271:
        /*0064*/ 	.word	index@(__nv_static_51__38_cuda_device_runtime_compute_86_cpp1_ii_8b1a5d37__Z16memcpy_3d_deviceIyLi1ELi0ELi0EEvPKhPhT_S3_S3_S3_S3_S3_S3_jjjjjjjjS3_S1_S2_)
        /*0068*/ 	.word	0x00000000


	//----- nvinfo : EIATTR_REGCOUNT
	.align		4
.L_272:
        /*006c*/ 	.byte	0x04, 0x2f
        /*006e*/ 	.short	(.L_274 - .L_273)
	.align		4
.L_273:
        /*0070*/ 	.word	index@(__nv_static_51__38_cuda_device_runtime_compute_86_cpp1_ii_8b1a5d37__Z16memcpy_3d_deviceIyLi1ELi0ELi0EEvPKhPhT_S3_S3_S3_S3_S3_S3_jjjjjjjjS3_S1_S2_)
        /*0074*/ 	.word	0x0000000e


	//----- nvinfo : EIATTR_FRAME_SIZE
	.align		4
.L_274:
        /*0078*/ 	.byte	0x04, 0x11
        /*007a*/ 	.short	(.L_276 - .L_275)
	.align		4
.L_275:
        /*007c*/ 	.word	index@(__nv_static_51__38_cuda_device_runtime_compute_86_cpp1_ii_8b1a5d37__Z16memcpy_3d_deviceIyLi0ELi1ELi1EEvPKhPhT_S3_S3_S3_S3_S3_S3_jjjjjjjjS3_S1_S2_)
        /*0080*/ 	.word	0x00000000


	//----- nvinfo : EIATTR_REGCOUNT
	.align		4
.L_276:
        /*0084*/ 	.byte	0x04, 0x2f
        /*0086*/ 	.short	(.L_278 - .L_277)
	.align		4
.L_277:
        /*0088*/ 	.word	index@(__nv_static_51__38_cuda_device_runtime_compute_86_cpp1_ii_8b1a5d37__Z16memcpy_3d_deviceIyLi0ELi1ELi1EEvPKhPhT_S3_S3_S3_S3_S3_S3_jjjjjjjjS3_S1_S2_)
        /*008c*/ 	.word	0x00000010


	//----- nvinfo : EIATTR_FRAME_SIZE
	.align		4
.L_278:
        /*0090*/ 	.byte	0x04, 0x11
        /*0092*/ 	.short	(.L_280 - .L_279)
	.align		4
.L_279:
        /*0094*/ 	.word	index@(__nv_static_51__38_cuda_device_runtime_compute_86_cpp1_ii_8b1a5d37__Z16memcpy_3d_deviceIyLi0ELi1ELi0EEvPKhPhT_S3_S3_S3_S3_S3_S3_jjjjjjjjS3_S1_S2_)
        /*0098*/ 	.word	0x00000000


	//----- nvinfo : EIATTR_REGCOUNT
	.align		4
.L_280:
        /*009c*/ 	.byte	0x04, 0x2f
        /*009e*/ 	.short	(.L_282 - .L_281)
	.align		4
.L_281:
        /*00a0*/ 	.word	index@(__nv_static_51__38_cuda_device_runtime_compute_86_cpp1_ii_8b1a5d37__Z16memcpy_3d_deviceIyLi0ELi1ELi0EEvPKhPhT_S3_S3_S3_S3_S3_S3_jjjjjjjjS3_S1_S2_)
        /*00a4*/ 	.word	0x00000014


	//----- nvinfo : EIATTR_FRAME_SIZE
	.align		4
.L_282:
        /*00a8*/ 	.byte	0x04, 0x11
        /*00aa*/ 	.short	(.L_284 - .L_283)
	.align		4
.L_283:
        /*00ac*/ 	.word	index@(__nv_static_51__38_cuda_device_runtime_compute_86_cpp1_ii_8b1a5d37__Z16memcpy_3d_deviceIyLi0ELi0ELi1EEvPKhPhT_S3_S3_S3_S3_S3_S3_jjjjjjjjS3_S1_S2_)
        /*00b0*/ 	.word	0x00000000


	//----- nvinfo : EIATTR_REGCOUNT
	.align		4
.L_284:
        /*00b4*/ 	.byte	0x04, 0x2f
        /*00b6*/ 	.short	(.L_286 - .L_285)
	.align		4
.L_285:
        /*00b8*/ 	.word	index@(__nv_static_51__38_cuda_device_runtime_compute_86_cpp1_ii_8b1a5d37__Z16memcpy_3d_deviceIyLi0ELi0ELi1EEvPKhPhT_S3_S3_S3_S3_S3_S3_jjjjjjjjS3_S1_S2_)
        /*00bc*/ 	.word	0x00000012


	//----- nvinfo : EIATTR_FRAME_SIZE
	.align		4
.L_286:
        /*00c0*/ 	.byte	0x04, 0x11
        /*00c2*/ 	.short	(.L_288 - .L_287)
	.align		4
.L_287:
        /*00c4*/ 	.word	index@(__nv_static_51__38_cuda_device_runtime_compute_86_cpp1_ii_8b1a5d37__Z16memcpy_3d_deviceIyLi0ELi0ELi0EEvPKhPhT_S3_S3_S3_S3_S3_S3_jjjjjjjjS3_S1_S2_)
        /*00c8*/ 	.word	0x00000000


	//----- nvinfo : EIATTR_REGCOUNT
	.align		4
.L_288:
        /*00cc*/ 	.byte	0x04, 0x2f
        /*00ce*/ 	.short	(.L_290 - .L_289)
	.align		4
.L_289:
        /*00d0*/ 	.word	index@(__nv_static_51__38_cuda_device_runtime_compute_86_cpp1_ii_8b1a5d37__Z16memcpy_3d_deviceIyLi0ELi0ELi0EEvPKhPhT_S3_S3_S3_S3_S3_S3_jjjjjjjjS3_S1_S2_)
        /*00d4*/ 	.word	0x00000014


	//----- nvinfo : EIATTR_FRAME_SIZE
	.align		4
.L_290:
        /*00d8*/ 	.byte	0x04, 0x11
        /*00da*/ 	.short	(.L_292 - .L_291)
	.align		4
.L_291:
        /*00dc*/ 	.word	index@(__nv_static_51__38_cuda_device_runtime_compute_86_cpp1_ii_8b1a5d37__Z16memcpy_3d_deviceIjLi1ELi1ELi1EEvPKhPhT_S3_S3_S3_S3_S3_S3_jjjjjjjjS3_S1_S2_)
        /*00e0*/ 	.word	0x00000000


	//----- nvinfo : EIATTR_REGCOUNT
	.align		4
.L_292:
        /*00e4*/ 	.byte	0x04, 0x2f
        /*00e6*/ 	.short	(.L_294 - .L_293)
	.align		4
.L_293:
        /*00e8*/ 	.word	index@(__nv_static_51__38_cuda_device_runtime_compute_86_cpp1_ii_8b1a5d37__Z16memcpy_3d_deviceIjLi1ELi1ELi1EEvPKhPhT_S3_S3_S3_S3_S3_S3_jjjjjjjjS3_S1_S2_)
        /*00ec*/ 	.word	0x0000000e


	//----- nvinfo : EIATTR_FRAME_SIZE
	.align		4
.L_294:
        /*00f0*/ 	.byte	0x04, 0x11
        /*00f2*/ 	.short	(.L_296 - .L_295)
	.align		4
.L_295:
        /*00f4*/ 	.word	index@(__nv_static_51__38_cuda_device_runtime_compute_86_cpp1_ii_8b1a5d37__Z16memcpy_3d_deviceIjLi1ELi1ELi0EEvPKhPhT_S3_S3_S3_S3_S3_S3_jjjjjjjjS3_S1_S2_)
        /*00f8*/ 	.word	0x00000000


	//----- nvinfo : EIATTR_REGCOUNT
	.align		4
.L_296:
        /*00fc*/ 	.byte	0x04, 0x2f
        /*00fe*/ 	.short	(.L_298 - .L_297)
	.align		4
.L_297:
        /*0100*/ 	.word	index@(__nv_static_51__38_cuda_device_runtime_compute_86_cpp1_ii_8b1a5d37__Z16memcpy_3d_deviceIjLi1ELi1ELi0EEvPKhPhT_S3_S3_S3_S3_S3_S3_jjjjjjjjS3_S1_S2_)
        /*0104*/ 	.word	0x0000000e


	//----- nvinfo : EIATTR_FRAME_SIZE
	.align		4
.L_298:
        /*0108*/ 	.byte	0x04, 0x11
        /*010a*/ 	.short	(.L_300 - .L_299)
	.align		4
.L_299:
        /*010c*/ 	.word	index@(__nv_static_51__38_cuda_device_runtime_compute_86_cpp1_ii_8b1a5d37__Z16memcpy_3d_deviceIjLi1ELi0ELi1EEvPKhPhT_S3_S3_S3_S3_S3_S3_jjjjjjjjS3_S1_S2_)
        /*0110*/ 	.word	0x00000000


	//----- nvinfo : EIATTR_REGCOUNT
	.align		4
.L_300:
        /*0114*/ 	.byte	0x04, 0x2f
        /*0116*/ 	.short	(.L_302 - .L_301)
	.align		4
.L_301:
        /*0118*/ 	.word	index@(__nv_static_51__38_cuda_device_runtime_compute_86_cpp1_ii_8b1a5d37__Z16memcpy_3d_deviceIjLi1ELi0ELi1EEvPKhPhT_S3_S3_S3_S3_S3_S3_jjjjjjjjS3_S1_S2_)
        /*011c*/ 	.word	0x0000000e


	//----- nvinfo : EIATTR_FRAME_SIZE
	.align		4
.L_302:
        /*0120*/ 	.byte	0x04, 0x11
        /*0122*/ 	.short	(.L_304 - .L_303)
	.align		4
.L_303:
        /*0124*/ 	.word	index@(__nv_static_51__38_cuda_device_runtime_compute_86_cpp1_ii_8b1a5d37__Z16memcpy_3d_deviceIjLi1ELi0ELi0EEvPKhPhT_S3_S3_S3_S3_S3_S3_jjjjjjjjS3_S1_S2_)
        /*0128*/ 	.word	0x00000000


	//----- nvinfo : EIATTR_REGCOUNT
	.align		4
.L_304:
        /*012c*/ 	.byte	0x04, 0x2f
        /*012e*/ 	.short	(.L_306 - .L_305)
	.align		4
.L_305:
        /*0130*/ 	.word	index@(__nv_static_51__38_cuda_device_runtime_compute_86_cpp1_ii_8b1a5d37__Z16memcpy_3d_deviceIjLi1ELi0ELi0EEvPKhPhT_S3_S3_S3_S3_S3_S3_jjjjjjjjS3_S1_S2_)
        /*0134*/ 	.word	0x0000000e


	//----- nvinfo : EIATTR_FRAME_SIZE
	.align		4
.L_306:
        /*0138*/ 	.byte	0x04, 0x11
        /*013a*/ 	.short	(.L_308 - .L_307)
	.align		4
.L_307:
        /*013c*/ 	.word	index@(__nv_static_51__38_cuda_device_runtime_compute_86_cpp1_ii_8b1a5d37__Z16memcpy_3d_deviceIjLi0ELi1ELi1EEvPKhPhT_S3_S3_S3_S3_S3_S3_jjjjjjjjS3_S1_S2_)
        /*0140*/ 	.word	0x00000000


	//----- nvinfo : EIATTR_REGCOUNT
	.align		4
.L_308:
        /*0144*/ 	.byte	0x04, 0x2f
        /*0146*/ 	.short	(.L_310 - .L_309)
	.align		4
.L_309:
        /*0148*/ 	.word	index@(__nv_static_51__38_cuda_device_runtime_compute_86_cpp1_ii_8b1a5d37__Z16memcpy_3d_deviceIjLi0ELi1ELi1EEvPKhPhT_S3_S3_S3_S3_S3_S3_jjjjjjjjS3_S1_S2_)
        /*014c*/ 	.word	0x0000000e


	//----- nvinfo : EIATTR_FRAME_SIZE
	.align		4
.L_310:
        /*0150*/ 	.byte	0x04, 0x11
        /*0152*/ 	.short	(.L_312 - .L_311)
	.align		4
.L_311:
        /*0154*/ 	.word	index@(__nv_static_51__38_cuda_device_runtime_compute_86_cpp1_ii_8b1a5d37__Z16memcpy_3d_deviceIjLi0ELi1ELi0EEvPKhPhT_S3_S3_S3_S3_S3_S3_jjjjjjjjS3_S1_S2_)
        /*0158*/ 	.word	0x00000000


	//----- nvinfo : EIATTR_REGCOUNT
	.align		4
.L_312:
        /*015c*/ 	.byte	0x04, 0x2f
        /*015e*/ 	.short	(.L_314 - .L_313)
	.align		4
.L_313:
        /*0160*/ 	.word	index@(__nv_static_51__38_cuda_device_runtime_compute_86_cpp1_ii_8b1a5d37__Z16memcpy_3d_deviceIjLi0ELi1ELi0EEvPKhPhT_S3_S3_S3_S3_S3_S3_jjjjjjjjS3_S1_S2_)
        /*0164*/ 	.word	0x00000012


	//----- nvinfo : EIATTR_FRAME_SIZE
	.align		4
.L_314:
        /*0168*/ 	.byte	0x04, 0x11
        /*016a*/ 	.short	(.L_316 - .L_315)
	.align		4
.L_315:
        /*016c*/ 	.word	index@(__nv_static_51__38_cuda_device_runtime_compute_86_cpp1_ii_8b1a5d37__Z16memcpy_3d_deviceIjLi0ELi0ELi1EEvPKhPhT_S3_S3_S3_S3_S3_S3_jjjjjjjjS3_S1_S2_)
        /*0170*/ 	.word	0x00000000


	//----- nvinfo : EIATTR_REGCOUNT
	.align		4
.L_316:
        /*0174*/ 	.byte	0x04, 0x2f
        /*0176*/ 	.short	(.L_318 - .L_317)
	.align		4
.L_317:
        /*0178*/ 	.word	index@(__nv_static_51__38_cuda_device_runtime_compute_86_cpp1_ii_8b1a5d37__Z16memcpy_3d_deviceIjLi0ELi0ELi1EEvPKhPhT_S3_S3_S3_S3_S3_S3_jjjjjjjjS3_S1_S2_)
        /*017c*/ 	.word	0x0000000e


	//----- nvinfo : EIATTR_FRAME_SIZE
	.align		4
.L_318:
        /*0180*/ 	.byte	0x04, 0x11
        /*0182*/ 	.short	(.L_320 - .L_319)
	.align		4
.L_319:
        /*0184*/ 	.word	index@(__nv_static_51__38_cuda_device_runtime_compute_86_cpp1_ii_8b1a5d37__Z16memcpy_3d_deviceIjLi0ELi0ELi0EEvPKhPhT_S3_S3_S3_S3_S3_S3_jjjjjjjjS3_S1_S2_)
        /*0188*/ 	.word	0x00000000


	//----- nvinfo : EIATTR_REGCOUNT
	.align		4
.L_320:
        /*018c*/ 	.byte	0x04, 0x2f
        /*018e*/ 	.short	(.L_322 - .L_321)
	.align		4
.L_321:
        /*0190*/ 	.word	index@(__nv_static_51__38_cuda_device_runtime_compute_86_cpp1_ii_8b1a5d37__Z16memcpy_3d_deviceIjLi0ELi0ELi0EEvPKhPhT_S3_S3_S3_S3_S3_S3_jjjjjjjjS3_S1_S2_)
        /*0194*/ 	.word	0x00000010


	//----- nvinfo : EIATTR_FRAME_SIZE
	.align		4
.L_322:
        /*0198*/ 	.byte	0x04, 0x11
        /*019a*/ 	.short	(.L_324 - .L_323)
	.align		4
.L_323:
        /*019c*/ 	.word	index@(__nv_static_51__38_cuda_device_runtime_compute_86_cpp1_ii_8b1a5d37__Z16memset_3d_deviceIyLi1ELi1ELi1EEvPhhjT_S1_S1_S1_S1_jjjjjjjS1_S0_)
        /*01a0*/ 	.word	0x00000000


	//----- nvinfo : EIATTR_REGCOUNT
	.align		4
.L_324:
        /*01a4*/ 	.byte	0x04, 0x2f
        /*01a6*/ 	.short	(.L_326 - .L_325)
	.align		4
.L_325:
        /*01a8*/ 	.word	index@(__nv_static_51__38_cuda_device_runtime_compute_86_cpp1_ii_8b1a5d37__Z16memset_3d_deviceIyLi1ELi1ELi1EEvPhhjT_S1_S1_S1_S1_jjjjjjjS1_S0_)
        /*01ac*/ 	.word	0x0000000a


	//----- nvinfo : EIATTR_FRAME_SIZE
	.align		4
.L_326:
        /*01b0*/ 	.byte	0x04, 0x11
        /*01b2*/ 	.short	(.L_328 - .L_327)
	.align		4
.L_327:
        /*01b4*/ 	.word	index@(__nv_static_51__38_cuda_device_runtime_compute_86_cpp1_ii_8b1a5d37__Z16memset_3d_deviceIyLi1ELi1ELi0EEvPhhjT_S1_S1_S1_S1_jjjjjjjS1_S0_)
        /*01b8*/ 	.word	0x00000000


	//----- nvinfo : EIATTR_REGCOUNT
	.align		4
.L_328:
        /*01bc*/ 	.byte	0x04, 0x2f
        /*01be*/ 	.short	(.L_330 - .L_329)
	.align		4
.L_329:
        /*01c0*/ 	.word	index@(__nv_static_51__38_cuda_device_runtime_compute_86_cpp1_ii_8b1a5d37__Z16memset_3d_deviceIyLi1ELi1ELi0EEvPhhjT_S1_S1_S1_S1_jjjjjjjS1_S0_)
        /*01c4*/ 	.word	0x0000000a


	//----- nvinfo : EIATTR_FRAME_SIZE
	.align		4
.L_330:
        /*01c8*/ 	.byte	0x04, 0x11
        /*01ca*/ 	.short	(.L_332 - .L_331)
	.align		4
.L_331:
        /*01cc*/ 	.word	index@(__nv_static_51__38_cuda_device_runtime_compute_86_cpp1_ii_8b1a5d37__Z16memset_3d_deviceIyLi1ELi0ELi1EEvPhhjT_S1_S1_S1_S1_jjjjjjjS1_S0_)
        /*01d0*/ 	.word	0x00000000


	//----- nvinfo : EIATTR_REGCOUNT
	.align		4
.L_332:
        /*01d4*/ 	.byte	0x04, 0x2f
        /*01d6*/ 	.short	(.L_334 - .L_333)
	.align		4
.L_333:
        /*01d8*/ 	.word	index@(__nv_static_51__38_cuda_device_runtime_compute_86_cpp1_ii_8b1a5d37__Z16memset_3d_deviceIyLi1ELi0ELi1EEvPhhjT_S1_S1_S1_S1_jjjjjjjS1_S0_)
        /*01dc*/ 	.word	0x0000000a


	//----- nvinfo : EIATTR_FRAME_SIZE
	.align		4
.L_334:
        /*01e0*/ 	.byte	0x04, 0x11
        /*01e2*/ 	.short	(.L_336 - .L_335)
	.align		4
.L_335:
        /*01e4*/ 	.word	index@(__nv_static_51__38_cuda_device_runtime_compute_86_cpp1_ii_8b1a5d37__Z16memset_3d_deviceIyLi1ELi0ELi0EEvPhhjT_S1_S1_S1_S1_jjjjjjjS1_S0_)
        /*01e8*/ 	.word	0x00000000


	//----- nvinfo : EIATTR_REGCOUNT
	.align		4
.L_336:
        /*01ec*/ 	.byte	0x04, 0x2f
        /*01ee*/ 	.short	(.L_338 - .L_337)
	.align		4
.L_337:
        /*01f0*/ 	.word	index@(__nv_static_51__38_cuda_device_runtime_compute_86_cpp1_ii_8b1a5d37__Z16memset_3d_deviceIyLi1ELi0ELi0EEvPhhjT_S1_S1_S1_S1_jjjjjjjS1_S0_)
        /*01f4*/ 	.word	0x0000000a


	//----- nvinfo : EIATTR_FRAME_SIZE
	.align		4
.L_338:
        /*01f8*/ 	.byte	0x04, 0x11
        /*01fa*/ 	.short	(.L_340 - .L_339)
	.align		4
.L_339:
        /*01fc*/ 	.word	index@(__nv_static_51__38_cuda_device_runtime_compute_86_cpp1_ii_8b1a5d37__Z16memset_3d_deviceIyLi0ELi1ELi1EEvPhhjT_S1_S1_S1_S1_jjjjjjjS1_S0_)
        /*0200*/ 	.word	0x00000000


	//----- nvinfo : EIATTR_REGCOUNT
	.align		4
.L_340:
        /*0204*/ 	.byte	0x04, 0x2f
        /*0206*/ 	.short	(.L_342 - .L_341)
	.align		4
.L_341:
        /*0208*/ 	.word	index@(__nv_static_51__38_cuda_device_runtime_compute_86_cpp1_ii_8b1a5d37__Z16memset_3d_deviceIyLi0ELi1ELi1EEvPhhjT_S1_S1_S1_S1_jjjjjjjS1_S0_)
        /*020c*/ 	.word	0x0000000e


	//----- nvinfo : EIATTR_FRAME_SIZE
	.align		4
.L_342:
        /*0210*/ 	.byte	0x04, 0x11
        /*0212*/ 	.short	(.L_344 - .L_343)
	.align		4
.L_343:
        /*0214*/ 	.word	index@(__nv_static_51__38_cuda_device_runtime_compute_86_cpp1_ii_8b1a5d37__Z16memset_3d_deviceIyLi0ELi1ELi0EEvPhhjT_S1_S1_S1_S1_jjjjjjjS1_S0_)
        /*0218*/ 	.word	0x00000000


	//----- nvinfo : EIATTR_REGCOUNT
	.align		4
.L_344:
        /*021c*/ 	.byte	0x04, 0x2f
        /*021e*/ 	.short	(.L_346 - .L_345)
	.align		4
.L_345:
        /*0220*/ 	.word	index@(__nv_static_51__38_cuda_device_runtime_compute_86_cpp1_ii_8b1a5d37__Z16memset_3d_deviceIyLi0ELi1ELi0EEvPhhjT_S1_S1_S1_S1_jjjjjjjS1_S0_)
        /*0224*/ 	.word	0x00000010


	//----- nvinfo : EIATTR_FRAME_SIZE
	.align		4
.L_346:
        /*0228*/ 	.byte	0x04, 0x11
        /*022a*/ 	.short	(.L_348 - .L_347)
	.align		4
.L_347:
        /*022c*/ 	.word	index@(__nv_static_51__38_cuda_device_runtime_compute_86_cpp1_ii_8b1a5d37__Z16memset_3d_deviceIyLi0ELi0ELi1EEvPhhjT_S1_S1_S1_S1_jjjjjjjS1_S0_)
        /*0230*/ 	.word	0x00000000


	//----- nvinfo : EIATTR_REGCOUNT
	.align		4
.L_348:
        /*0234*/ 	.byte	0x04, 0x2f
        /*0236*/ 	.short	(.L_350 - .L_349)
	.align		4
.L_349:
        /*0238*/ 	.word	index@(__nv_static_51__38_cuda_device_runtime_compute_86_cpp1_ii_8b1a5d37__Z16memset_3d_deviceIyLi0ELi0ELi1EEvPhhjT_S1_S1_S1_S1_jjjjjjjS1_S0_)
        /*023c*/ 	.word	0x00000010


	//----- nvinfo : EIATTR_FRAME_SIZE
	.align		4
.L_350:
        /*0240*/ 	.byte	0x04, 0x11
        /*0242*/ 	.short	(.L_352 - .L_351)
	.align		4
.L_351:
        /*0244*/ 	.word	index@(__nv_static_51__38_cuda_device_runtime_compute_86_cpp1_ii_8b1a5d37__Z16memset_3d_deviceIyLi0ELi0ELi0EEvPhhjT_S1_S1_S1_S1_jjjjjjjS1_S0_)
        /*0248*/ 	.word	0x00000000


	//----- nvinfo : EIATTR_REGCOUNT
	.align		4
.L_352:
        /*024c*/ 	.byte	0x04, 0x2f
        /*024e*/ 	.short	(.L_354 - .L_353)
	.align		4
.L_353:
        /*0250*/ 	.word	index@(__nv_static_51__38_cuda_device_runtime_compute_86_cpp1_ii_8b1a5d37__Z16memset_3d_deviceIyLi0ELi0ELi0EEvPhhjT_S1_S1_S1_S1_jjjjjjjS1_S0_)
        /*0254*/ 	.word	0x00000010


	//----- nvinfo : EIATTR_FRAME_SIZE
	.align		4
.L_354:
        /*0258*/ 	.byte	0x04, 0x11
        /*025a*/ 	.short	(.L_356 - .L_355)
	.align		4
.L_355:
        /*025c*/ 	.word	index@(__nv_static_51__38_cuda_device_runtime_compute_86_cpp1_ii_8b1a5d37__Z16memset_3d_deviceIjLi1ELi1ELi1EEvPhhjT_S1_S1_S1_S1_jjjjjjjS1_S0_)
        /*0260*/ 	.word	0x00000000


	//----- nvinfo : EIATTR_REGCOUNT
	.align		4
.L_356:
        /*0264*/ 	.byte	0x04, 0x2f
        /*0266*/ 	.short	(.L_358 - .L_357)
	.align		4
.L_357:
        /*0268*/ 	.word	index@(__nv_static_51__38_cuda_device_runtime_compute_86_cpp1_ii_8b1a5d37__Z16memset_3d_deviceIjLi1ELi1ELi1EEvPhhjT_S1_S1_S1_S1_jjjjjjjS1_S0_)
        /*026c*/ 	.word	0x0000000a


	//----- nvinfo : EIATTR_FRAME_SIZE
	.align		4
.L_358:
        /*0270*/ 	.byte	0x04, 0x11
        /*0272*/ 	.short	(.L_360 - .L_359)
	.align		4
.L_359:
        /*0274*/ 	.word	index@(__nv_static_51__38_cuda_device_runtime_compute_86_cpp1_ii_8b1a5d37__Z16memset_3d_deviceIjLi1ELi1ELi0EEvPhhjT_S1_S1_S1_S1_jjjjjjjS1_S0_)
        /*0278*/ 	.word	0x00000000


	//----- nvinfo : EIATTR_REGCOUNT
	.align		4
.L_360:
        /*027c*/ 	.byte	0x04, 0x2f
        /*027e*/ 	.short	(.L_362 - .L_361)
	.align		4
.L_361:
        /*0280*/ 	.word	index@(__nv_static_51__38_cuda_device_runtime_compute_86_cpp1_ii_8b1a5d37__Z16memset_3d_deviceIjLi1ELi1ELi0EEvPhhjT_S1_S1_S1_S1_jjjjjjjS1_S0_)
        /*0284*/ 	.word	0x0000000a


	//----- nvinfo : EIATTR_FRAME_SIZE
	.align		4
.L_362:
        /*0288*/ 	.byte	0x04, 0x11
        /*028a*/ 	.short	(.L_364 - .L_363)
	.align		4
.L_363:
        /*028c*/ 	.word	index@(__nv_static_51__38_cuda_device_runtime_compute_86_cpp1_ii_8b1a5d37__Z16memset_3d_deviceIjLi1ELi0ELi1EEvPhhjT_S1_S1_S1_S1_jjjjjjjS1_S0_)
        /*0290*/ 	.word	0x00000000


	//----- nvinfo : EIATTR_REGCOUNT
	.align		4
.L_364:
        /*0294*/ 	.byte	0x04, 0x2f
        /*0296*/ 	.short	(.L_366 - .L_365)
	.align		4
.L_365:
        /*0298*/ 	.word	index@(__nv_static_51__38_cuda_device_runtime_compute_86_cpp1_ii_8b1a5d37__Z16memset_3d_deviceIjLi1ELi0ELi1EEvPhhjT_S1_S1_S1_S1_jjjjjjjS1_S0_)
        /*029c*/ 	.word	0x0000000a


	//----- nvinfo : EIATTR_FRAME_SIZE
	.align		4
.L_366:
        /*02a0*/ 	.byte	0x04, 0x11
        /*02a2*/ 	.short	(.L_368 - .L_367)
	.align		4
.L_367:
        /*02a4*/ 	.word	index@(__nv_static_51__38_cuda_device_runtime_compute_86_cpp1_ii_8b1a5d37__Z16memset_3d_deviceIjLi1ELi0ELi0EEvPhhjT_S1_S1_S1_S1_jjjjjjjS1_S0_)
        /*02a8*/ 	.word	0x00000000


	//----- nvinfo : EIATTR_REGCOUNT
	.align		4
.L_368:
        /*02ac*/ 	.byte	0x04, 0x2f
        /*02ae*/ 	.short	(.L_370 - .L_369)
	.align		4
.L_369:
        /*02b0*/ 	.word	index@(__nv_static_51__38_cuda_device_runtime_compute_86_cpp1_ii_8b1a5d37__Z16memset_3d_deviceIjLi1ELi0ELi0EEvPhhjT_S1_S1_S1_S1_jjjjjjjS1_S0_)
        /*02b4*/ 	.word	0x0000000a


	//----- nvinfo : EIATTR_FRAME_SIZE
	.align		4
.L_370:
        /*02b8*/ 	.byte	0x04, 0x11
        /*02ba*/ 	.short	(.L_372 - .L_371)
	.align		4
.L_371:
        /*02bc*/ 	.word	index@(__nv_static_51__38_cuda_device_runtime_compute_86_cpp1_ii_8b1a5d37__Z16memset_3d_deviceIjLi0ELi1ELi1EEvPhhjT_S1_S1_S1_S1_jjjjjjjS1_S0_)
        /*02c0*/ 	.word	0x00000000


	//----- nvinfo : EIATTR_REGCOUNT
	.align		4
.L_372:
        /*02c4*/ 	.byte	0x04, 0x2f
        /*02c6*/ 	.short	(.L_374 - .L_373)
	.align		4
.L_373:
        /*02c8*/ 	.word	index@(__nv_static_51__38_cuda_device_runtime_compute_86_cpp1_ii_8b1a5d37__Z16memset_3d_deviceIjLi0ELi1ELi1EEvPhhjT_S1_S1_S1_S1_jjjjjjjS1_S0_)
        /*02cc*/ 	.word	0x0000000a


	//----- nvinfo : EIATTR_FRAME_SIZE
	.align		4
.L_374:
        /*02d0*/ 	.byte	0x04, 0x11
        /*02d2*/ 	.short	(.L_376 - .L_375)
	.align		4
.L_375:
        /*02d4*/ 	.word	index@(__nv_static_51__38_cuda_device_runtime_compute_86_cpp1_ii_8b1a5d37__Z16memset_3d_deviceIjLi0ELi1ELi0EEvPhhjT_S1_S1_S1_S1_jjjjjjjS1_S0_)
        /*02d8*/ 	.word	0x00000000


	//----- nvinfo : EIATTR_REGCOUNT
	.align		4
.L_376:
        /*02dc*/ 	.byte	0x04, 0x2f
        /*02de*/ 	.short	(.L_378 - .L_377)
	.align		4
.L_377:
        /*02e0*/ 	.word	index@(__nv_static_51__38_cuda_device_runtime_compute_86_cpp1_ii_8b1a5d37__Z16memset_3d_deviceIjLi0ELi1ELi0EEvPhhjT_S1_S1_S1_S1_jjjjjjjS1_S0_)
        /*02e4*/ 	.word	0x0000000b


	//----- nvinfo : EIATTR_FRAME_SIZE
	.align		4
.L_378:
        /*02e8*/ 	.byte	0x04, 0x11
        /*02ea*/ 	.short	(.L_380 - .L_379)
	.align		4
.L_379:
        /*02ec*/ 	.word	index@(__nv_static_51__38_cuda_device_runtime_compute_86_cpp1_ii_8b1a5d37__Z16memset_3d_deviceIjLi0ELi0ELi1EEvPhhjT_S1_S1_S1_S1_jjjjjjjS1_S0_)
        /*02f0*/ 	.word	0x00000000


	//----- nvinfo : EIATTR_REGCOUNT
	.align		4
.L_380:
        /*02f4*/ 	.byte	0x04, 0x2f
        /*02f6*/ 	.short	(.L_382 - .L_381)
	.align		4
.L_381:
        /*02f8*/ 	.word	index@(__nv_static_51__38_cuda_device_runtime_compute_86_cpp1_ii_8b1a5d37__Z16memset_3d_deviceIjLi0ELi0ELi1EEvPhhjT_S1_S1_S1_S1_jjjjjjjS1_S0_)
        /*02fc*/ 	.word	0x0000000c


	//----- nvinfo : EIATTR_FRAME_SIZE
	.align		4
.L_382:
        /*0300*/ 	.byte	0x04, 0x11
        /*0302*/ 	.short	(.L_384 - .L_383)
	.align		4
.L_383:
        /*0304*/ 	.word	index@(__nv_static_51__38_cuda_device_runtime_compute_86_cpp1_ii_8b1a5d37__Z16memset_3d_deviceIjLi0ELi0ELi0EEvPhhjT_S1_S1_S1_S1_jjjjjjjS1_S0_)
        /*0308*/ 	.word	0x00000000


	//----- nvinfo : EIATTR_REGCOUNT
	.align		4
.L_384:
        /*030c*/ 	.byte	0x04, 0x2f
        /*030e*/ 	.short	(.L_386 - .L_385)
	.align		4
.L_385:
        /*0310*/ 	.word	index@(__nv_static_51__38_cuda_device_runtime_compute_86_cpp1_ii_8b1a5d37__Z16memset_3d_deviceIjLi0ELi0ELi0EEvPhhjT_S1_S1_S1_S1_jjjjjjjS1_S0_)
        /*0314*/ 	.word	0x0000000c


	//----- nvinfo : EIATTR_FRAME_SIZE
	.align		4
.L_386:
        /*0318*/ 	.byte	0x04, 0x11
        /*031a*/ 	.short	(.L_388 - .L_387)
	.align		4
.L_387:
        /*031c*/ 	.word	index@(cudaDeviceSynchronize)
        /*0320*/ 	.word	0x00000010


	//----- nvinfo : EIATTR_REGCOUNT
	.align		4
.L_388:
        /*0324*/ 	.byte	0x04, 0x2f
        /*0326*/ 	.short	(.L_390 - .L_389)
	.align		4
.L_389:
        /*0328*/ 	.word	index@(cudaDeviceSynchronize)
        /*032c*/ 	.word	0x00000018


	//----- nvinfo : EIATTR_FRAME_SIZE
	.align		4
.L_390:
        /*0330*/ 	.byte	0x04, 0x11
        /*0332*/ 	.short	(.L_392 - .L_391)
	.align		4
.L_391:
        /*0334*/ 	.word	index@(cudaLaunchDeviceV2)
        /*0338*/ 	.word	0x00000010


	//----- nvinfo : EIATTR_REGCOUNT
	.align		4
.L_392:
        /*033c*/ 	.byte	0x04, 0x2f
        /*033e*/ 	.short	(.L_394 - .L_393)
	.align		4
.L_393:
        /*0340*/ 	.word	index@(cudaLaunchDeviceV2)
        /*0344*/ 	.word	0x00000018


	//----- nvinfo : EIATTR_FRAME_SIZE
	.align		4
.L_394:
        /*0348*/ 	.byte	0x04, 0x11
        /*034a*/ 	.short	(.L_396 - .L_395)
	.align		4
.L_395:
        /*034c*/ 	.word	index@(cudaGetParameterBufferV2)
        /*0350*/ 	.word	0x00000008


	//----- nvinfo : EIATTR_REGCOUNT
	.align		4
.L_396:
        /*0354*/ 	.byte	0x04, 0x2f
        /*0356*/ 	.short	(.L_398 - .L_397)
	.align		4
.L_397:
        /*0358*/ 	.word	index@(cudaGetParameterBufferV2)
        /*035c*/ 	.word	0x00000018


	//----- nvinfo : EIATTR_FRAME_SIZE
	.align		4
.L_398:
        /*0360*/ 	.byte	0x04, 0x11
        /*0362*/ 	.short	(.L_400 - .L_399)
	.align		4
.L_399:
        /*0364*/ 	.word	index@(applyBitmapKernel)
        /*0368*/ 	.word	0x00000000


	//----- nvinfo : EIATTR_REGCOUNT
	.align		4
.L_400:
        /*036c*/ 	.byte	0x04, 0x2f
        /*036e*/ 	.short	(.L_402 - .L_401)
	.align		4
.L_401:
        /*0370*/ 	.word	index@(applyBitmapKernel)
        /*0374*/ 	.word	0x00000018


	//----- nvinfo : EIATTR_FRAME_SIZE
	.align		4
.L_402:
        /*0378*/ 	.byte	0x04, 0x11
        /*037a*/ 	.short	(.L_404 - .L_403)
	.align		4
.L_403:
        /*037c*/ 	.word	index@(gapFillerKernel)
        /*0380*/ 	.word	0x00000000


	//----- nvinfo : EIATTR_REGCOUNT
	.align		4
.L_404:
        /*0384*/ 	.byte	0x04, 0x2f
        /*0386*/ 	.short	(.L_406 - .L_405)
	.align		4
.L_405:
        /*0388*/ 	.word	index@(gapFillerKernel)
        /*038c*/ 	.word	0x0000001c


	//----- nvinfo : EIATTR_FRAME_SIZE
	.align		4
.L_406:
        /*0390*/ 	.byte	0x04, 0x11
        /*0392*/ 	.short	(.L_408 - .L_407)
	.align		4
.L_407:
        /*0394*/ 	.word	index@(gapFillerWorkerKernel)
        /*0398*/ 	.word	0x00000000


	//----- nvinfo : EIATTR_REGCOUNT
	.align		4
.L_408:
        /*039c*/ 	.byte	0x04, 0x2f
        /*039e*/ 	.short	(.L_410 - .L_409)
	.align		4
.L_409:
        /*03a0*/ 	.word	index@(gapFillerWorkerKernel)
        /*03a4*/ 	.word	0x0000000f


	//----- nvinfo : EIATTR_FRAME_SIZE
	.align		4
.L_410:
        /*03a8*/ 	.byte	0x04, 0x11
        /*03aa*/ 	.short	(.L_412 - .L_411)
	.align		4
.L_411:
        /*03ac*/ 	.word	index@(flowKeyKernel)
        /*03b0*/ 	.word	0x00000000


	//----- nvinfo : EIATTR_REGCOUNT
	.align		4
.L_412:
        /*03b4*/ 	.byte	0x04, 0x2f
        /*03b6*/ 	.short	(.L_414 - .L_413)
	.align		4
.L_413:
        /*03b8*/ 	.word	index@(flowKeyKernel)
        /*03bc*/ 	.word	0x0000001e


	//----- nvinfo : EIATTR_FRAME_SIZE
	.align		4
.L_414:
        /*03c0*/ 	.byte	0x04, 0x11
        /*03c2*/ 	.short	(.L_416 - .L_415)
	.align		4
.L_415:
        /*03c4*/ 	.word	index@(flowKeyWorkerKernel)
        /*03c8*/ 	.word	0x00000000


	//----- nvinfo : EIATTR_REGCOUNT
	.align		4
.L_416:
        /*03cc*/ 	.byte	0x04, 0x2f
        /*03ce*/ 	.short	(.L_418 - .L_417)
	.align		4
.L_417:
        /*03d0*/ 	.word	index@(flowKeyWorkerKernel)
        /*03d4*/ 	.word	0x00000017


	//----- nvinfo : EIATTR_FRAME_SIZE
	.align		4
.L_418:
        /*03d8*/ 	.byte	0x04, 0x11
        /*03da*/ 	.short	(.L_420 - .L_419)
	.align		4
.L_419:
        /*03dc*/ 	.word	index@(noiseReductionKernel)
        /*03e0*/ 	.word	0x00000000


	//----- nvinfo : EIATTR_REGCOUNT
	.align		4
.L_420:
        /*03e4*/ 	.byte	0x04, 0x2f
        /*03e6*/ 	.short	(.L_422 - .L_421)
	.align		4
.L_421:
        /*03e8*/ 	.word	index@(noiseReductionKernel)
        /*03ec*/ 	.word	0x0000001c


	//----- nvinfo : EIATTR_FRAME_SIZE
	.align		4
.L_422:
        /*03f0*/ 	.byte	0x04, 0x11
        /*03f2*/ 	.short	(.L_424 - .L_423)
	.align		4
.L_423:
        /*03f4*/ 	.word	index@(noiseReductionWorkerKernel)
        /*03f8*/ 	.word	0x00000000


	//----- nvinfo : EIATTR_REGCOUNT
	.align		4
.L_424:
        /*03fc*/ 	.byte	0x04, 0x2f
        /*03fe*/ 	.short	(.L_426 - .L_425)
	.align		4
.L_425:
        /*0400*/ 	.word	index@(noiseReductionWorkerKernel)
        /*0404*/ 	.word	0x0000000f


	//----- nvinfo : EIATTR_FRAME_SIZE
	.align		4
.L_426:
        /*0408*/ 	.byte	0x04, 0x11
        /*040a*/ 	.short	(.L_428 - .L_427)
	.align		4
.L_427:
        /*040c*/ 	.word	index@(initialComparisonKernel)
        /*0410*/ 	.word	0x00000000


	//----- nvinfo : EIATTR_REGCOUNT
	.align		4
.L_428:
        /*0414*/ 	.byte	0x04, 0x2f
        /*0416*/ 	.short	(.L_430 - .L_429)
	.align		4
.L_429:
        /*0418*/ 	.word	index@(initialComparisonKernel)
        /*041c*/ 	.word	0x0000000f


	//----- nvinfo : EIATTR_MIN_STACK_SIZE
	.align		4
.L_430:
        /*0420*/ 	.byte	0x04, 0x12
        /*0422*/ 	.short	(.L_432 - .L_431)
	.align		4
.L_431:
        /*0424*/ 	.word	index@(__nv_static_51__38_cuda_device_runtime_compute_86_cpp1_ii_8b1a5d37__Z16memset_3d_deviceIjLi0ELi0ELi0EEvPhhjT_S1_S1_S1_S1_jjjjjjjS1_S0_)
        /*0428*/ 	.word	0x00000000


	//----- nvinfo : EIATTR_MIN_STACK_SIZE
	.align		4
.L_432:
        /*042c*/ 	.byte	0x04, 0x12
        /*042e*/ 	.short	(.L_434 - .L_433)
	.align		4
.L_433:
        /*0430*/ 	.word	index@(__nv_static_51__38_cuda_device_runtime_compute_86_cpp1_ii_8b1a5d37__Z16memset_3d_deviceIjLi0ELi0ELi1EEvPhhjT_S1_S1_S1_S1_jjjjjjjS1_S0_)
        /*0434*/ 	.word	0x00000000


	//----- nvinfo : EIATTR_MIN_STACK_SIZE
	.align		4
.L_434:
        /*0438*/ 	.byte	0x04, 0x12
        /*043a*/ 	.short	(.L_436 - .L_435)
	.align		4
.L_435:
        /*043c*/ 	.word	index@(__nv_static_51__38_cuda_device_runtime_compute_86_cpp1_ii_8b1a5d37__Z16memset_3d_deviceIjLi0ELi1ELi0EEvPhhjT_S1_S1_S1_S1_jjjjjjjS1_S0_)
        /*0440*/ 	.word	0x00000000


	//----- nvinfo : EIATTR_MIN_STACK_SIZE
	.align		4
.L_436:
        /*0444*/ 	.byte	0x04, 0x12
        /*0446*/ 	.short	(.L_438 - .L_437)
	.align		4
.L_437:
        /*0448*/ 	.word	index@(__nv_static_51__38_cuda_device_runtime_compute_86_cpp1_ii_8b1a5d37__Z16memset_3d_deviceIjLi0ELi1ELi1EEvPhhjT_S1_S1_S1_S1_jjjjjjjS1_S0_)
        /*044c*/ 	.word	0x00000000


	//----- nvinfo : EIATTR_MIN_STACK_SIZE
	.align		4
.L_438:
        /*0450*/ 	.byte	0x04, 0x12
        /*0452*/ 	.short	(.L_440 - .L_439)
	.align		4
.L_439:
        /*0454*/ 	.word	index@(__nv_static_51__38_cuda_device_runtime_compute_86_cpp1_ii_8b1a5d37__Z16memset_3d_deviceIjLi1ELi0ELi0EEvPhhjT_S1_S1_S1_S1_jjjjjjjS1_S0_)
        /*0458*/ 	.word	0x00000000


	//----- nvinfo : EIATTR_MIN_STACK_SIZE
	.align		4
.L_440:
        /*045c*/ 	.byte	0x04, 0x12
        /*045e*/ 	.short	(.L_442 - .L_441)
	.align		4
.L_441:
        /*0460*/ 	.word	index@(__nv_static_51__38_cuda_device_runtime_compute_86_cpp1_ii_8b1a5d37__Z16memset_3d_deviceIjLi1ELi0ELi1EEvPhhjT_S1_S1_S1_S1_jjjjjjjS1_S0_)
        /*0464*/ 	.word	0x00000000


	//----- nvinfo : EIATTR_MIN_STACK_SIZE
	.align		4
.L_442:
        /*0468*/ 	.byte	0x04, 0x12
        /*046a*/ 	.short	(.L_444 - .L_443)
	.align		4
.L_443:
        /*046c*/ 	.word	index@(__nv_static_51__38_cuda_device_runtime_compute_86_cpp1_ii_8b1a5d37__Z16memset_3d_deviceIjLi1ELi1ELi0EEvPhhjT_S1_S1_S1_S1_jjjjjjjS1_S0_)
        /*0470*/ 	.word	0x00000000


	//----- nvinfo : EIATTR_MIN_STACK_SIZE
	.align		4
.L_444:
        /*0474*/ 	.byte	0x04, 0x12
        /*0476*/ 	.short	(.L_446 - .L_445)
	.align		4
.L_445:
        /*0478*/ 	.word	index@(__nv_static_51__38_cuda_device_runtime_compute_86_cpp1_ii_8b1a5d37__Z16memset_3d_deviceIjLi1ELi1ELi1EEvPhhjT_S1_S1_S1_S1_jjjjjjjS1_S0_)
        /*047c*/ 	.word	0x00000000


	//----- nvinfo : EIATTR_MIN_STACK_SIZE
	.align		4
.L_446:
        /*0480*/ 	.byte	0x04, 0x12
        /*0482*/ 	.short	(.L_448 - .L_447)
	.align		4
.L_447:
        /*0484*/ 	.word	index@(__nv_static_51__38_cuda_device_runtime_compute_86_cpp1_ii_8b1a5d37__Z16memset_3d_deviceIyLi0ELi0ELi0EEvPhhjT_S1_S1_S1_S1_jjjjjjjS1_S0_)
        /*0488*/ 	.word	0x00000000


	//----- nvinfo : EIATTR_MIN_STACK_SIZE
	.align		4
.L_448:
        /*048c*/ 	.byte	0x04, 0x12
        /*048e*/ 	.short	(.L_450 - .L_449)
	.align		4
.L_449:
        /*0490*/ 	.word	index@(__nv_static_51__38_cuda_device_runtime_compute_86_cpp1_ii_8b1a5d37__Z16memset_3d_deviceIyLi0ELi0ELi1EEvPhhjT_S1_S1_S1_S1_jjjjjjjS1_S0_)
        /*0494*/ 	.word	0x00000000


	//----- nvinfo : EIATTR_MIN_STACK_SIZE
	.align		4
.L_450:
        /*0498*/ 	.byte	0x04, 0x12
        /*049a*/ 	.short	(.L_452 - .L_451)
	.align		4
.L_451:
        /*049c*/ 	.word	index@(__nv_static_51__38_cuda_device_runtime_compute_86_cpp1_ii_8b1a5d37__Z16memset_3d_deviceIyLi0ELi1ELi0EEvPhhjT_S1_S1_S1_S1_jjjjjjjS1_S0_)
        /*04a0*/ 	.word	0x00000000


	//----- nvinfo : EIATTR_MIN_STACK_SIZE
	.align		4
.L_452:
        /*04a4*/ 	.byte	0x04, 0x12
        /*04a6*/ 	.short	(.L_454 - .L_453)
	.align		4
.L_453:
        /*04a8*/ 	.word	index@(__nv_static_51__38_cuda_device_runtime_compute_86_cpp1_ii_8b1a5d37__Z16memset_3d_deviceIyLi0ELi1ELi1EEvPhhjT_S1_S1_S1_S1_jjjjjjjS1_S0_)
        /*04ac*/ 	.word	0x00000000


	//----- nvinfo : EIATTR_MIN_STACK_SIZE
	.align		4
.L_454:
        /*04b0*/ 	.byte	0x04, 0x12
        /*04b2*/ 	.short	(.L_456 - .L_455)
	.align		4
.L_455:
        /*04b4*/ 	.word	index@(__nv_static_51__38_cuda_device_runtime_compute_86_cpp1_ii_8b1a5d37__Z16memset_3d_deviceIyLi1ELi0ELi0EEvPhhjT_S1_S1_S1_S1_jjjjjjjS1_S0_)
        /*04b8*/ 	.word	0x00000000


	//----- nvinfo : EIATTR_MIN_STACK_SIZE
	.align		4
.L_456:
        /*04bc*/ 	.byte	0x04, 0x12
        /*04be*/ 	.short	(.L_458 - .L_457)
	.align		4
.L_457:
        /*04c0*/ 	.word	index@(__nv_static_51__38_cuda_device_runtime_compute_86_cpp1_ii_8b1a5d37__Z16memset_3d_deviceIyLi1ELi0ELi1EEvPhhjT_S1_S1_S1_S1_jjjjjjjS1_S0_)
        /*04c4*/ 	.word	0x00000000


	//----- nvinfo : EIATTR_MIN_STACK_SIZE
	.align		4
.L_458:
        /*04c8*/ 	.byte	0x04, 0x12
        /*04ca*/ 	.short	(.L_460 - .L_459)
	.align		4
.L_459:
        /*04cc*/ 	.word	index@(__nv_static_51__38_cuda_device_runtime_compute_86_cpp1_ii_8b1a5d37__Z16memset_3d_deviceIyLi1ELi1ELi0EEvPhhjT_S1_S1_S1_S1_jjjjjjjS1_S0_)
        /*04d0*/ 	.word	0x00000000


	//----- nvinfo : EIATTR_MIN_STACK_SIZE
	.align		4
.L_460:
        /*04d4*/ 	.byte	0x04, 0x12
        /*04d6*/ 	.short	(.L_462 - .L_461)
	.align		4
.L_461:
        /*04d8*/ 	.word	index@(__nv_static_51__38_cuda_device_runtime_compute_86_cpp1_ii_8b1a5d37__Z16memset_3d_deviceIyLi1ELi1ELi1EEvPhhjT_S1_S1_S1_S1_jjjjjjjS1_S0_)
        /*04dc*/ 	.word	0x00000000


	//----- nvinfo : EIATTR_MIN_STACK_SIZE
	.align		4
.L_462:
        /*04e0*/ 	.byte	0x04, 0x12
        /*04e2*/ 	.short	(.L_464 - .L_463)
	.align		4
.L_463:
        /*04e4*/ 	.word	index@(__nv_static_51__38_cuda_device_runtime_compute_86_cpp1_ii_8b1a5d37__Z16memcpy_3d_deviceIjLi0ELi0ELi0EEvPKhPhT_S3_S3_S3_S3_S3_S3_jjjjjjjjS3_S1_S2_)
        /*04e8*/ 	.word	0x00000000


	//----- nvinfo : EIATTR_MIN_STACK_SIZE
	.align		4
.L_464:
        /*04ec*/ 	.byte	0x04, 0x12
        /*04ee*/ 	.short	(.L_466 - .L_465)
	.align		4
.L_465:
        /*04f0*/ 	.word	index@(__nv_static_51__38_cuda_device_runtime_compute_86_cpp1_ii_8b1a5d37__Z16memcpy_3d_deviceIjLi0ELi0ELi1EEvPKhPhT_S3_S3_S3_S3_S3_S3_jjjjjjjjS3_S1_S2_)
        /*04f4*/ 	.word	0x00000000


	//----- nvinfo : EIATTR_MIN_STACK_SIZE
	.align		4
.L_466:
        /*04f8*/ 	.byte	0x04, 0x12
        /*04fa*/ 	.short	(.L_468 - .L_467)
	.align		4
.L_467:
        /*04fc*/ 	.word	index@(__nv_static_51__38_cuda_device_runtime_compute_86_cpp1_ii_8b1a5d37__Z16memcpy_3d_deviceIjLi0ELi1ELi0EEvPKhPhT_S3_S3_S3_S3_S3_S3_jjjjjjjjS3_S1_S2_)
        /*0500*/ 	.word	0x00000000


	//----- nvinfo : EIATTR_MIN_STACK_SIZE
	.align		4
.L_468:
        /*0504*/ 	.byte	0x04, 0x12
        /*0506*/ 	.short	(.L_470 - .L_469)
	.align		4
.L_469:
        /*0508*/ 	.word	index@(__nv_static_51__38_cuda_device_runtime_compute_86_cpp1_ii_8b1a5d37__Z16memcpy_3d_deviceIjLi0ELi1ELi1EEvPKhPhT_S3_S3_S3_S3_S3_S3_jjjjjjjjS3_S1_S2_)
        /*050c*/ 	.word	0x00000000


	//----- nvinfo : EIATTR_MIN_STACK_SIZE
	.align		4
.L_470:
        /*0510*/ 	.byte	0x04, 0x12
        /*0512*/ 	.short	(.L_472 - .L_471)
	.align		4
.L_471:
        /*0514*/ 	.word	index@(__nv_static_51__38_cuda_device_runtime_compute_86_cpp1_ii_8b1a5d37__Z16memcpy_3d_deviceIjLi1ELi0ELi0EEvPKhPhT_S3_S3_S3_S3_S3_S3_jjjjjjjjS3_S1_S2_)
        /*0518*/ 	.word	0x00000000


	//----- nvinfo : EIATTR_MIN_STACK_SIZE
	.align		4
.L_472:
        /*051c*/ 	.byte	0x04, 0x12
        /*051e*/ 	.short	(.L_474 - .L_473)
	.align		4
.L_473:
        /*0520*/ 	.word	index@(__nv_static_51__38_cuda_device_runtime_compute_86_cpp1_ii_8b1a5d37__Z16memcpy_3d_deviceIjLi1ELi0ELi1EEvPKhPhT_S3_S3_S3_S3_S3_S3_jjjjjjjjS3_S1_S2_)
        /*0524*/ 	.word	0x00000000


	//----- nvinfo : EIATTR_MIN_STACK_SIZE
	.align		4
.L_474:
        /*0528*/ 	.byte	0x04, 0x12
        /*052a*/ 	.short	(.L_476 - .L_475)
	.align		4
.L_475:
        /*052c*/ 	.word	index@(__nv_static_51__38_cuda_device_runtime_compute_86_cpp1_ii_8b1a5d37__Z16memcpy_3d_deviceIjLi1ELi1ELi0EEvPKhPhT_S3_S3_S3_S3_S3_S3_jjjjjjjjS3_S1_S2_)
        /*0530*/ 	.word	0x00000000


	//----- nvinfo : EIATTR_MIN_STACK_SIZE
	.align		4
.L_476:
        /*0534*/ 	.byte	0x04, 0x12
        /*0536*/ 	.short	(.L_478 - .L_477)
	.align		4
.L_477:
        /*0538*/ 	.word	index@(__nv_static_51__38_cuda_device_runtime_compute_86_cpp1_ii_8b1a5d37__Z16memcpy_3d_deviceIjLi1ELi1ELi1EEvPKhPhT_S3_S3_S3_S3_S3_S3_jjjjjjjjS3_S1_S2_)
        /*053c*/ 	.word	0x00000000


	//----- nvinfo : EIATTR_MIN_STACK_SIZE
	.align		4
.L_478:
        /*0540*/ 	.byte	0x04, 0x12
        /*0542*/ 	.short	(.L_480 - .L_479)
	.align		4
.L_479:
        /*0544*/ 	.word	index@(__nv_static_51__38_cuda_device_runtime_compute_86_cpp1_ii_8b1a5d37__Z16memcpy_3d_deviceIyLi0ELi0ELi0EEvPKhPhT_S3_S3_S3_S3_S3_S3_jjjjjjjjS3_S1_S2_)
        /*0548*/ 	.word	0x00000000


	//----- nvinfo : EIATTR_MIN_STACK_SIZE
	.align		4
.L_480:
        /*054c*/ 	.byte	0x04, 0x12
        /*054e*/ 	.short	(.L_482 - .L_481)
	.align		4
.L_481:
        /*0550*/ 	.word	index@(__nv_static_51__38_cuda_device_runtime_compute_86_cpp1_ii_8b1a5d37__Z16memcpy_3d_deviceIyLi0ELi0ELi1EEvPKhPhT_S3_S3_S3_S3_S3_S3_jjjjjjjjS3_S1_S2_)
        /*0554*/ 	.word	0x00000000


	//----- nvinfo : EIATTR_MIN_STACK_SIZE
	.align		4
.L_482:
        /*0558*/ 	.byte	0x04, 0x12
        /*055a*/ 	.short	(.L_484 - .L_483)
	.align		4
.L_483:
        /*055c*/ 	.word	index@(__nv_static_51__38_cuda_device_runtime_compute_86_cpp1_ii_8b1a5d37__Z16memcpy_3d_deviceIyLi0ELi1ELi0EEvPKhPhT_S3_S3_S3_S3_S3_S3_jjjjjjjjS3_S1_S2_)
        /*0560*/ 	.word	0x00000000


	//----- nvinfo : EIATTR_MIN_STACK_SIZE
	.align		4
.L_484:
        /*0564*/ 	.byte	0x04, 0x12
        /*0566*/ 	.short	(.L_486 - .L_485)
	.align		4
.L_485:
        /*0568*/ 	.word	index@(__nv_static_51__38_cuda_device_runtime_compute_86_cpp1_ii_8b1a5d37__Z16memcpy_3d_deviceIyLi0ELi1ELi1EEvPKhPhT_S3_S3_S3_S3_S3_S3_jjjjjjjjS3_S1_S2_)
        /*056c*/ 	.word	0x00000000


	//----- nvinfo : EIATTR_MIN_STACK_SIZE
	.align		4
.L_486:
        /*0570*/ 	.byte	0x04, 0x12
        /*0572*/ 	.short	(.L_488 - .L_487)
	.align		4
.L_487:
        /*0574*/ 	.word	index@(__nv_static_51__38_cuda_device_runtime_compute_86_cpp1_ii_8b1a5d37__Z16memcpy_3d_deviceIyLi1ELi0ELi0EEvPKhPhT_S3_S3_S3_S3_S3_S3_jjjjjjjjS3_S1_S2_)
        /*0578*/ 	.word	0x00000000


	//----- nvinfo : EIATTR_MIN_STACK_SIZE
	.align		4
.L_488:
        /*057c*/ 	.byte	0x04, 0x12
        /*057e*/ 	.short	(.L_490 - .L_489)
	.align		4
.L_489:
        /*0580*/ 	.word	index@(__nv_static_51__38_cuda_device_runtime_compute_86_cpp1_ii_8b1a5d37__Z16memcpy_3d_deviceIyLi1ELi0ELi1EEvPKhPhT_S3_S3_S3_S3_S3_S3_jjjjjjjjS3_S1_S2_)
        /*0584*/ 	.word	0x00000000


	//----- nvinfo : EIATTR_MIN_STACK_SIZE
	.align		4
.L_490:
        /*0588*/ 	.byte	0x04, 0x12
        /*058a*/ 	.short	(.L_492 - .L_491)
	.align		4
.L_491:
        /*058c*/ 	.word	index@(__nv_static_51__38_cuda_device_runtime_compute_86_cpp1_ii_8b1a5d37__Z16memcpy_3d_deviceIyLi1ELi1ELi0EEvPKhPhT_S3_S3_S3_S3_S3_S3_jjjjjjjjS3_S1_S2_)
        /*0590*/ 	.word	0x00000000


	//----- nvinfo : EIATTR_MIN_STACK_SIZE
	.align		4
.L_492:
        /*0594*/ 	.byte	0x04, 0x12
        /*0596*/ 	.short	(.L_494 - .L_493)
	.align		4
.L_493:
        /*0598*/ 	.word	index@(__nv_static_51__38_cuda_device_runtime_compute_86_cpp1_ii_8b1a5d37__Z16memcpy_3d_deviceIyLi1ELi1ELi1EEvPKhPhT_S3_S3_S3_S3_S3_S3_jjjjjjjjS3_S1_S2_)
        /*059c*/ 	.word	0x00000000


	//----- nvinfo : EIATTR_MIN_STACK_SIZE
	.align		4
.L_494:
        /*05a0*/ 	.byte	0x04, 0x12
        /*05a2*/ 	.short	(.L_496 - .L_495)
	.align		4
.L_495:
        /*05a4*/ 	.word	index@(applyBitmapKernel)
        /*05a8*/ 	.word	0x00000000


	//----- nvinfo : EIATTR_MIN_STACK_SIZE
	.align		4
.L_496:
        /*05ac*/ 	.byte	0x04, 0x12
        /*05ae*/ 	.short	(.L_498 - .L_497)
	.align		4
.L_497:
        /*05b0*/ 	.word	index@(noiseReductionWorkerKernel)
        /*05b4*/ 	.word	0x00000000


	//----- nvinfo : EIATTR_MIN_STACK_SIZE
	.align		4
.L_498:
        /*05b8*/ 	.byte	0x04, 0x12
        /*05ba*/ 	.short	(.L_500 - .L_499)
	.align		4
.L_499:
        /*05bc*/ 	.word	index@(flowKeyWorkerKernel)
        /*05c0*/ 	.word	0x00000000


	//----- nvinfo : EIATTR_MIN_STACK_SIZE
	.align		4
.L_500:
        /*05c4*/ 	.byte	0x04, 0x12
        /*05c6*/ 	.short	(.L_502 - .L_501)
	.align		4
.L_501:
        /*05c8*/ 	.word	index@(gapFillerWorkerKernel)
        /*05cc*/ 	.word	0x00000000


	//----- nvinfo : EIATTR_MIN_STACK_SIZE
	.align		4
.L_502:
        /*05d0*/ 	.byte	0x04, 0x12
        /*05d2*/ 	.short	(.L_504 - .L_503)
	.align		4
.L_503:
        /*05d4*/ 	.word	index@(gapFillerKernel)
        /*05d8*/ 	.word	0x00000010


	//----- nvinfo : EIATTR_MIN_STACK_SIZE
	.align		4
.L_504:
        /*05dc*/ 	.byte	0x04, 0x12
        /*05de*/ 	.short	(.L_506 - .L_505)
	.align		4
.L_505:
        /*05e0*/ 	.word	index@(flowKeyKernel)
        /*05e4*/ 	.word	0x00000010


	//----- nvinfo : EIATTR_MIN_STACK_SIZE
	.align		4
.L_506:
        /*05e8*/ 	.byte	0x04, 0x12
        /*05ea*/ 	.short	(.L_508 - .L_507)
	.align		4
.L_507:
        /*05ec*/ 	.word	index@(noiseReductionKernel)
        /*05f0*/ 	.word	0x00000010


	//----- nvinfo : EIATTR_MIN_STACK_SIZE
	.align		4
.L_508:
        /*05f4*/ 	.byte	0x04, 0x12
        /*05f6*/ 	.short	(.L_510 - .L_509)
	.align		4
.L_509:
        /*05f8*/ 	.word	index@(initialComparisonKernel)
        /*05fc*/ 	.word	0x00000000
.L_510:


//--------------------- .nv.info.applyBitmapKernel --------------------------
	.section	.nv.info.applyBitmapKernel,"",@"SHT_CUDA_INFO"
	.align	4


	//----- nvinfo : EIATTR_EXIT_INSTR_OFFSETS
	.align		4
        /*0000*/ 	.byte	0x04, 0x1c
        /*0002*/ 	.short	(.L_512 - .L_511)


	//   ....[0]....
.L_511:
        /*0004*/ 	.word	0x00000050


	//   ....[1]....
        /*0008*/ 	.word	0x00000170


	//   ....[2]....
        /*000c*/ 	.word	0x00000200


	//----- nvinfo : EIATTR_EXTERNS
	.align		4
.L_512:
        /*0010*/ 	.byte	0x04, 0x0f
        /*0012*/ 	.short	(.L_514 - .L_513)


	//   ....[0]....
	.align		4
.L_513:
        /*0014*/ 	.word	index@(noiseReductionWorkerKernel)


	//   ....[1]....
	.align		4
        /*0018*/ 	.word	index@(flowKeyWorkerKernel)


	//   ....[2]....
	.align		4
        /*001c*/ 	.word	index@(gapFillerWorkerKernel)


	//----- nvinfo : EIATTR_MAXREG_COUNT
	.align		4
.L_514:
        /*0020*/ 	.byte	0x03, 0x1b
        /*0022*/ 	.short	0x00ff


	//----- nvinfo : EIATTR_KPARAM_INFO
	.align		4
        /*0024*/ 	.byte	0x04, 0x17
        /*0026*/ 	.short	(.L_516 - .L_515)
.L_515:
        /*0028*/ 	.word	0x00000000
        /*002c*/ 	.short	0x0000
        /*002e*/ 	.short	0x0000
        /*0030*/ 	.byte	0x00, 0xf0, 0x11, 0x00


	//----- nvinfo : EIATTR_KPARAM_INFO
	.align		4
.L_516:
        /*0034*/ 	.byte	0x04, 0x17
        /*0036*/ 	.short	(.L_518 - .L_517)
.L_517:
        /*0038*/ 	.word	0x00000000
        /*003c*/ 	.short	0x0001
        /*003e*/ 	.short	0x0008
        /*0040*/ 	.byte	0x00, 0xf0, 0x21, 0x00


	//----- nvinfo : EIATTR_KPARAM_INFO
	.align		4
.L_518:
        /*0044*/ 	.byte	0x04, 0x17
        /*0046*/ 	.short	(.L_520 - .L_519)
.L_519:
        /*0048*/ 	.word	0x00000000
        /*004c*/ 	.short	0x0002
        /*004e*/ 	.short	0x0010
        /*0050*/ 	.byte	0x00, 0xf0, 0x21, 0x00


	//----- nvinfo : EIATTR_KPARAM_INFO
	.align		4
.L_520:
        /*0054*/ 	.byte	0x04, 0x17
        /*0056*/ 	.short	(.L_522 - .L_521)
.L_521:
        /*0058*/ 	.word	0x00000000
        /*005c*/ 	.short	0x0003
        /*005e*/ 	.short	0x0018
        /*0060*/ 	.byte	0x00, 0xf0, 0x21, 0x00


	//----- nvinfo : EIATTR_KPARAM_INFO
	.align		4
.L_522:
        /*0064*/ 	.byte	0x04, 0x17
        /*0066*/ 	.short	(.L_524 - .L_523)
.L_523:
        /*0068*/ 	.word	0x00000000
        /*006c*/ 	.short	0x0004
        /*006e*/ 	.short	0x0020
        /*0070*/ 	.byte	0x00, 0xf0, 0x21, 0x00


	//----- nvinfo : EIATTR_CBANK_PARAM_SIZE
	.align		4
.L_524:
        /*0074*/ 	.byte	0x03, 0x19
        /*0076*/ 	.short	0x0028


	//----- nvinfo : EIATTR_PARAM_CBANK
	.align		4
        /*0078*/ 	.byte	0x04, 0x0a
        /*007a*/ 	.short	(.L_526 - .L_525)
	.align		4
.L_525:
        /*007c*/ 	.word	index@(.nv.constant0.applyBitmapKernel)
        /*0080*/ 	.short	0x0160
        /*0082*/ 	.short	0x0028


	//----- nvinfo : EIATTR_SW2861232_WAR
	.align		4
.L_526:
        /*0084*/ 	.byte	0x01, 0x35
	.zero		2


	//----- nvinfo : EIATTR_CUDA_API_VERSION
	.align		4
        /*0088*/ 	.byte	0x04, 0x37
        /*008a*/ 	.short	(.L_528 - .L_527)
.L_527:
        /*008c*/ 	.word	0x00000072
.L_528:


//--------------------- .nv.info.noiseReductionWorkerKernel --------------------------
	.section	.nv.info.noiseReductionWorkerKernel,"",@"SHT_CUDA_INFO"
	.align	4


	//----- nvinfo : EIATTR_CRS_STACK_SIZE
	.align		4
        /*0000*/ 	.byte	0x04, 0x1e
        /*0002*/ 	.short	(.L_530 - .L_529)
.L_529:
        /*0004*/ 	.word	0x00000000


	//----- nvinfo : EIATTR_EXIT_INSTR_OFFSETS
	.align		4
.L_530:
        /*0008*/ 	.byte	0x04, 0x1c
        /*000a*/ 	.short	(.L_532 - .L_531)


	//   ....[0]....
.L_531:
        /*000c*/ 	.word	0x00000050


	//   ....[1]....
        /*0010*/ 	.word	0x00000500


	//   ....[2]....
        /*0014*/ 	.word	0x00000530


	//   ....[3]....
        /*0018*/ 	.word	0x00000550


	//----- nvinfo : EIATTR_MAXREG_COUNT
	.align		4
.L_532:
        /*001c*/ 	.byte	0x03, 0x1b
        /*001e*/ 	.short	0x00ff


	//----- nvinfo : EIATTR_KPARAM_INFO
	.align		4
        /*0020*/ 	.byte	0x04, 0x17
        /*0022*/ 	.short	(.L_534 - .L_533)
.L_533:
        /*0024*/ 	.word	0x00000000
        /*0028*/ 	.short	0x0000
        /*002a*/ 	.short	0x0000
        /*002c*/ 	.byte	0x00, 0xf0, 0x11, 0x00


	//----- nvinfo : EIATTR_KPARAM_INFO
	.align		4
.L_534:
        /*0030*/ 	.byte	0x04, 0x17
        /*0032*/ 	.short	(.L_536 - .L_535)
.L_535:
        /*0034*/ 	.word	0x00000000
        /*0038*/ 	.short	0x0001
        /*003a*/ 	.short	0x0008
        /*003c*/ 	.byte	0x00, 0xf0, 0x21, 0x00


	//----- nvinfo : EIATTR_KPARAM_INFO
	.align		4
.L_536:
        /*0040*/ 	.byte	0x04, 0x17
        /*0042*/ 	.short	(.L_538 - .L_537)
.L_537:
        /*0044*/ 	.word	0x00000000
        /*0048*/ 	.short	0x0002
        /*004a*/ 	.short	0x0010
        /*004c*/ 	.byte	0x00, 0xf0, 0x11, 0x00


	//----- nvinfo : EIATTR_KPARAM_INFO
	.align		4
.L_538:
        /*0050*/ 	.byte	0x04, 0x17
        /*0052*/ 	.short	(.L_540 - .L_539)
.L_539:
        /*0054*/ 	.word	0x00000000
        /*0058*/ 	.short	0x0003
        /*005a*/ 	.short	0x0014
        /*005c*/ 	.byte	0x00, 0xf0, 0x11, 0x00


	//----- nvinfo : EIATTR_KPARAM_INFO
	.align		4
.L_540:
        /*0060*/ 	.byte	0x04, 0x17
        /*0062*/ 	.short	(.L_542 - .L_541)
.L_541:
        /*0064*/ 	.word	0x00000000
        /*0068*/ 	.short	0x0004
        /*006a*/ 	.short	0x0018
        /*006c*/ 	.byte	0x00, 0xf0, 0x21, 0x00


	//----- nvinfo : EIATTR_CBANK_PARAM_SIZE
	.align		4
.L_542:
        /*0070*/ 	.byte	0x03, 0x19
        /*0072*/ 	.short	0x0020


	//----- nvinfo : EIATTR_PARAM_CBANK
	.align		4
        /*0074*/ 	.byte	0x04, 0x0a
        /*0076*/ 	.short	(.L_544 - .L_543)
	.align		4
.L_543:
        /*0078*/ 	.word	index@(.nv.constant0.noiseReductionWorkerKernel)
        /*007c*/ 	.short	0x0160
        /*007e*/ 	.short	0x0020


	//----- nvinfo : EIATTR_SW2861232_WAR
	.align		4
.L_544:
        /*0080*/ 	.byte	0x01, 0x35
	.zero		2


	//----- nvinfo : EIATTR_CUDA_API_VERSION
	.align		4
        /*0084*/ 	.byte	0x04, 0x37
        /*0086*/ 	.short	(.L_546 - .L_545)
.L_545:
        /*0088*/ 	.word	0x00000072
.L_546:


//--------------------- .nv.info.flowKeyWorkerKernel --------------------------
	.section	.nv.info.flowKeyWorkerKernel,"",@"SHT_CUDA_INFO"
	.align	4


	//----- nvinfo : EIATTR_CRS_STACK_SIZE
	.align		4
        /*0000*/ 	.byte	0x04, 0x1e
        /*0002*/ 	.short	(.L_548 - .L_547)
.L_547:
        /*0004*/ 	.word	0x00000000


	//----- nvinfo : EIATTR_EXIT_INSTR_OFFSETS
	.align		4
.L_548:
        /*0008*/ 	.byte	0x04, 0x1c
        /*000a*/ 	.short	(.L_550 - .L_549)


	//   ....[0]....
.L_549:
        /*000c*/ 	.word	0x00000050


	//   ....[1]....
        /*0010*/ 	.word	0x00000100


	//   ....[2]....
        /*0014*/ 	.word	0x00000490


	//   ....[3]....
        /*0018*/ 	.word	0x00000690


	//   ....[4]....
        /*001c*/ 	.word	0x00000950


	//   ....[5]....
        /*0020*/ 	.word	0x000009a0


	//   ....[6]....
        /*0024*/ 	.word	0x00000a00


	//   ....[7]....
        /*0028*/ 	.word	0x00000b90


	//   ....[8]....
        /*002c*/ 	.word	0x00000bc0


	//----- nvinfo : EIATTR_MAXREG_COUNT
	.align		4
.L_550:
        /*0030*/ 	.byte	0x03, 0x1b
        /*0032*/ 	.short	0x00ff


	//----- nvinfo : EIATTR_KPARAM_INFO
	.align		4
        /*0034*/ 	.byte	0x04, 0x17
        /*0036*/ 	.short	(.L_552 - .L_551)
.L_551:
        /*0038*/ 	.word	0x00000000
        /*003c*/ 	.short	0x0000
        /*003e*/ 	.short	0x0000
        /*0040*/ 	.byte	0x00, 0xf0, 0x11, 0x00


	//----- nvinfo : EIATTR_KPARAM_INFO
	.align		4
.L_552:
        /*0044*/ 	.byte	0x04, 0x17
        /*0046*/ 	.short	(.L_554 - .L_553)
.L_553:
        /*0048*/ 	.word	0x00000000
        /*004c*/ 	.short	0x0001
        /*004e*/ 	.short	0x0008
        /*0050*/ 	.byte	0x00, 0xf0, 0x21, 0x00


	//----- nvinfo : EIATTR_KPARAM_INFO
	.align		4
.L_554:
        /*0054*/ 	.byte	0x04, 0x17
        /*0056*/ 	.short	(.L_556 - .L_555)
.L_555:
        /*0058*/ 	.word	0x00000000
        /*005c*/ 	.short	0x0002
        /*005e*/ 	.short	0x0010
        /*0060*/ 	.byte	0x00, 0xf0, 0x21, 0x00


	//----- nvinfo : EIATTR_KPARAM_INFO
	.align		4
.L_556:
        /*0064*/ 	.byte	0x04, 0x17
        /*0066*/ 	.short	(.L_558 - .L_557)
.L_557:
        /*0068*/ 	.word	0x00000000
        /*006c*/ 	.short	0x0003
        /*006e*/ 	.short	0x0018
        /*0070*/ 	.byte	0x00, 0xf0, 0x11, 0x00


	//----- nvinfo : EIATTR_KPARAM_INFO
	.align		4
.L_558:
        /*0074*/ 	.byte	0x04, 0x17
        /*0076*/ 	.short	(.L_560 - .L_559)
.L_559:
        /*0078*/ 	.word	0x00000000
        /*007c*/ 	.short	0x0004
        /*007e*/ 	.short	0x001c
        /*0080*/ 	.byte	0x00, 0xf0, 0x11, 0x00


	//----- nvinfo : EIATTR_KPARAM_INFO
	.align		4
.L_560:
        /*0084*/ 	.byte	0x04, 0x17
        /*0086*/ 	.short	(.L_562 - .L_561)
.L_561:
        /*0088*/ 	.word	0x00000000
        /*008c*/ 	.short	0x0005
        /*008e*/ 	.short	0x0020
        /*0090*/ 	.byte	0x00, 0xf0, 0x11, 0x00


	//----- nvinfo : EIATTR_KPARAM_INFO
	.align		4
.L_562:
        /*0094*/ 	.byte	0x04, 0x17
        /*0096*/ 	.short	(.L_564 - .L_563)
.L_563:
        /*0098*/ 	.word	0x00000000
        /*009c*/ 	.short	0x0006
        /*009e*/ 	.short	0x0028
        /*00a0*/ 	.byte	0x00, 0xf0, 0x21, 0x00


	//----- nvinfo : EIATTR_CBANK_PARAM_SIZE
	.align		4
.L_564:
        /*00a4*/ 	.byte	0x03, 0x19
        /*00a6*/ 	.short	0x0030


	//----- nvinfo : EIATTR_PARAM_CBANK
	.align		4
        /*00a8*/ 	.byte	0x04, 0x0a
        /*00aa*/ 	.short	(.L_566 - .L_565)
	.align		4
.L_565:
        /*00ac*/ 	.word	index@(.nv.constant0.flowKeyWorkerKernel)
        /*00b0*/ 	.short	0x0160
        /*00b2*/ 	.short	0x0030


	//----- nvinfo : EIATTR_SW2861232_WAR
	.align		4
.L_566:
        /*00b4*/ 	.byte	0x01, 0x35
	.zero		2


	//----- nvinfo : EIATTR_CUDA_API_VERSION
	.align		4
        /*00b8*/ 	.byte	0x04, 0x37
        /*00ba*/ 	.short	(.L_568 - .L_567)
.L_567:
        /*00bc*/ 	.word	0x00000072
.L_568:


//--------------------- .nv.info.gapFillerWorkerKernel --------------------------
	.section	.nv.info.gapFillerWorkerKernel,"",@"SHT_CUDA_INFO"
	.align	4


	//----- nvinfo : EIATTR_EXIT_INSTR_OFFSETS
	.align		4
        /*0000*/ 	.byte	0x04, 0x1c
        /*0002*/ 	.short	(.L_570 - .L_569)


	//   ....[0]....
.L_569:
        /*0004*/ 	.word	0x00000050


	//   ....[1]....
        /*0008*/ 	.word	0x00000100


	//   ....[2]....
        /*000c*/ 	.word	0x00000500


	//   ....[3]....
        /*0010*/ 	.word	0x00000530


	//----- nvinfo : EIATTR_MAXREG_COUNT
	.align		4
.L_570:
        /*0014*/ 	.byte	0x03, 0x1b
        /*0016*/ 	.short	0x00ff


	//----- nvinfo : EIATTR_KPARAM_INFO
	.align		4
        /*0018*/ 	.byte	0x04, 0x17
        /*001a*/ 	.short	(.L_572 - .L_571)
.L_571:
        /*001c*/ 	.word	0x00000000
        /*0020*/ 	.short	0x0000
        /*0022*/ 	.short	0x0000
        /*0024*/ 	.byte	0x00, 0xf0, 0x11, 0x00


	//----- nvinfo : EIATTR_KPARAM_INFO
	.align		4
.L_572:
        /*0028*/ 	.byte	0x04, 0x17
        /*002a*/ 	.short	(.L_574 - .L_573)
.L_573:
        /*002c*/ 	.word	0x00000000
        /*0030*/ 	.short	0x0001
        /*0032*/ 	.short	0x0008
        /*0034*/ 	.byte	0x00, 0xf0, 0x21, 0x00


	//----- nvinfo : EIATTR_KPARAM_INFO
	.align		4
.L_574:
        /*0038*/ 	.byte	0x04, 0x17
        /*003a*/ 	.short	(.L_576 - .L_575)
.L_575:
        /*003c*/ 	.word	0x00000000
        /*0040*/ 	.short	0x0002
        /*0042*/ 	.short	0x0010
        /*0044*/ 	.byte	0x00, 0xf0, 0x11, 0x00


	//----- nvinfo : EIATTR_KPARAM_INFO
	.align		4
.L_576:
        /*0048*/ 	.byte	0x04, 0x17
        /*004a*/ 	.short	(.L_578 - .L_577)
.L_577:
        /*004c*/ 	.word	0x00000000
        /*0050*/ 	.short	0x0003
        /*0052*/ 	.short	0x0014
        /*0054*/ 	.byte	0x00, 0xf0, 0x11, 0x00


	//----- nvinfo : EIATTR_KPARAM_INFO
	.align		4
.L_578:
        /*0058*/ 	.byte	0x04, 0x17
        /*005a*/ 	.short	(.L_580 - .L_579)
.L_579:
        /*005c*/ 	.word	0x00000000
        /*0060*/ 	.short	0x0004
        /*0062*/ 	.short	0x0018
        /*0064*/ 	.byte	0x00, 0xf0, 0x21, 0x00


	//----- nvinfo : EIATTR_CBANK_PARAM_SIZE
	.align		4
.L_580:
        /*0068*/ 	.byte	0x03, 0x19
        /*006a*/ 	.short	0x0020


	//----- nvinfo : EIATTR_PARAM_CBANK
	.align		4
        /*006c*/ 	.byte	0x04, 0x0a
        /*006e*/ 	.short	(.L_582 - .L_581)
	.align		4
.L_581:
        /*0070*/ 	.word	index@(.nv.constant0.gapFillerWorkerKernel)
        /*0074*/ 	.short	0x0160
        /*0076*/ 	.short	0x0020


	//----- nvinfo : EIATTR_SW2861232_WAR
	.align		4
.L_582:
        /*0078*/ 	.byte	0x01, 0x35
	.zero		2


	//----- nvinfo : EIATTR_CUDA_API_VERSION
	.align		4
        /*007c*/ 	.byte	0x04, 0x37
        /*007e*/ 	.short	(.L_584 - .L_583)
.L_583:
        /*0080*/ 	.word	0x00000072
.L_584:


//--------------------- .nv.info.gapFillerKernel  --------------------------
	.section	.nv.info.gapFillerKernel,"",@"SHT_CUDA_INFO"
	.align	4


	//----- nvinfo : EIATTR_CRS_STACK_SIZE
	.align		4
        /*0000*/ 	.byte	0x04, 0x1e
        /*0002*/ 	.short	(.L_586 - .L_585)
.L_585:
        /*0004*/ 	.word	0x00000000


	//----- nvinfo : EIATTR_EXIT_INSTR_OFFSETS
	.align		4
.L_586:
        /*0008*/ 	.byte	0x04, 0x1c
        /*000a*/ 	.short	(.L_588 - .L_587)


	//   ....[0]....
.L_587:
        /*000c*/ 	.word	0x00000090


	//   ....[1]....
        /*0010*/ 	.word	0x00000be0


	//   ....[2]....
        /*0014*/ 	.word	0x00000ee0


	//----- nvinfo : EIATTR_EXTERNS
	.align		4
.L_588:
        /*0018*/ 	.byte	0x04, 0x0f
        /*001a*/ 	.short	(.L_590 - .L_589)


	//   ....[0]....
	.align		4
.L_589:
        /*001c*/ 	.word	index@(gapFillerWorkerKernel)


	//   ....[1]....
	.align		4
        /*0020*/ 	.word	index@(__nv_static_51__38_cuda_device_runtime_compute_86_cpp1_ii_8b1a5d37__Z16memset_3d_deviceIjLi0ELi0ELi0EEvPhhjT_S1_S1_S1_S1_jjjjjjjS1_S0_)


	//   ....[2]....
	.align		4
        /*0024*/ 	.word	index@(__nv_static_51__38_cuda_device_runtime_compute_86_cpp1_ii_8b1a5d37__Z16memset_3d_deviceIjLi0ELi0ELi1EEvPhhjT_S1_S1_S1_S1_jjjjjjjS1_S0_)


	//   ....[3]....
	.align		4
        /*0028*/ 	.word	index@(__nv_static_51__38_cuda_device_runtime_compute_86_cpp1_ii_8b1a5d37__Z16memset_3d_deviceIjLi0ELi1ELi0EEvPhhjT_S1_S1_S1_S1_jjjjjjjS1_S0_)


	//   ....[4]....
	.align		4
        /*002c*/ 	.word	index@(__nv_static_51__38_cuda_device_runtime_compute_86_cpp1_ii_8b1a5d37__Z16memset_3d_deviceIjLi0ELi1ELi1EEvPhhjT_S1_S1_S1_S1_jjjjjjjS1_S0_)


	//   ....[5]....
	.align		4
        /*0030*/ 	.word	index@(__nv_static_51__38_cuda_device_runtime_compute_86_cpp1_ii_8b1a5d37__Z16memset_3d_deviceIjLi1ELi0ELi0EEvPhhjT_S1_S1_S1_S1_jjjjjjjS1_S0_)


	//   ....[6]....
	.align		4
        /*0034*/ 	.word	index@(__nv_static_51__38_cuda_device_runtime_compute_86_cpp1_ii_8b1a5d37__Z16memset_3d_deviceIjLi1ELi0ELi1EEvPhhjT_S1_S1_S1_S1_jjjjjjjS1_S0_)


	//   ....[7]....
	.align		4
        /*0038*/ 	.word	index@(__nv_static_51__38_cuda_device_runtime_compute_86_cpp1_ii_8b1a5d37__Z16memset_3d_deviceIjLi1ELi1ELi0EEvPhhjT_S1_S1_S1_S1_jjjjjjjS1_S0_)


	//   ....[8]....
	.align		4
        /*003c*/ 	.word	index@(__nv_static_51__38_cuda_device_runtime_compute_86_cpp1_ii_8b1a5d37__Z16memset_3d_deviceIjLi1ELi1ELi1EEvPhhjT_S1_S1_S1_S1_jjjjjjjS1_S0_)


	//   ....[9]....
	.align		4
        /*0040*/ 	.word	index@(__nv_static_51__38_cuda_device_runtime_compute_86_cpp1_ii_8b1a5d37__Z16memset_3d_deviceIyLi0ELi0ELi0EEvPhhjT_S1_S1_S1_S1_jjjjjjjS1_S0_)


	//   ....[10]....
	.align		4
        /*0044*/ 	.word	index@(__nv_static_51__38_cuda_device_runtime_compute_86_cpp1_ii_8b1a5d37__Z16memset_3d_deviceIyLi0ELi0ELi1EEvPhhjT_S1_S1_S1_S1_jjjjjjjS1_S0_)


	//   ....[11]....
	.align		4
        /*0048*/ 	.word	index@(__nv_static_51__38_cuda_device_runtime_compute_86_cpp1_ii_8b1a5d37__Z16memset_3d_deviceIyLi0ELi1ELi0EEvPhhjT_S1_S1_S1_S1_jjjjjjjS1_S0_)


	//   ....[12]....
	.align		4
        /*004c*/ 	.word	index@(__nv_static_51__38_cuda_device_runtime_compute_86_cpp1_ii_8b1a5d37__Z16memset_3d_deviceIyLi0ELi1ELi1EEvPhhjT_S1_S1_S1_S1_jjjjjjjS1_S0_)


	//   ....[13]....
	.align		4
        /*0050*/ 	.word	index@(__nv_static_51__38_cuda_device_runtime_compute_86_cpp1_ii_8b1a5d37__Z16memset_3d_deviceIyLi1ELi0ELi0EEvPhhjT_S1_S1_S1_S1_jjjjjjjS1_S0_)


	//   ....[14]....
	.align		4
        /*0054*/ 	.word	index@(__nv_static_51__38_cuda_device_runtime_compute_86_cpp1_ii_8b1a5d37__Z16memset_3d_deviceIyLi1ELi0ELi1EEvPhhjT_S1_S1_S1_S1_jjjjjjjS1_S0_)


	//   ....[15]....
	.align		4
        /*0058*/ 	.word	index@(__nv_static_51__38_cuda_device_runtime_compute_86_cpp1_ii_8b1a5d37__Z16memset_3d_deviceIyLi1ELi1ELi0EEvPhhjT_S1_S1_S1_S1_jjjjjjjS1_S0_)


	//   ....[16]....
	.align		4
        /*005c*/ 	.word	index@(__nv_static_51__38_cuda_device_runtime_compute_86_cpp1_ii_8b1a5d37__Z16memset_3d_deviceIyLi1ELi1ELi1EEvPhhjT_S1_S1_S1_S1_jjjjjjjS1_S0_)


	//   ....[17]....
	.align		4
        /*0060*/ 	.word	index@(__nv_static_51__38_cuda_device_runtime_compute_86_cpp1_ii_8b1a5d37__Z16memcpy_3d_deviceIjLi0ELi0ELi0EEvPKhPhT_S3_S3_S3_S3_S3_S3_jjjjjjjjS3_S1_S2_)


	//   ....[18]....
	.align		4
        /*0064*/ 	.word	index@(__nv_static_51__38_cuda_device_runtime_compute_86_cpp1_ii_8b1a5d37__Z16memcpy_3d_deviceIjLi0ELi0ELi1EEvPKhPhT_S3_S3_S3_S3_S3_S3_jjjjjjjjS3_S1_S2_)


	//   ....[19]....
	.align		4
        /*0068*/ 	.word	index@(__nv_static_51__38_cuda_device_runtime_compute_86_cpp1_ii_8b1a5d37__Z16memcpy_3d_deviceIjLi0ELi1ELi0EEvPKhPhT_S3_S3_S3_S3_S3_S3_jjjjjjjjS3_S1_S2_)


	//   ....[20]....
	.align		4
        /*006c*/ 	.word	index@(__nv_static_51__38_cuda_device_runtime_compute_86_cpp1_ii_8b1a5d37__Z16memcpy_3d_deviceIjLi0ELi1ELi1EEvPKhPhT_S3_S3_S3_S3_S3_S3_jjjjjjjjS3_S1_S2_)


	//   ....[21]....
	.align		4
        /*0070*/ 	.word	index@(__nv_static_51__38_cuda_device_runtime_compute_86_cpp1_ii_8b1a5d37__Z16memcpy_3d_deviceIjLi1ELi0ELi0EEvPKhPhT_S3_S3_S3_S3_S3_S3_jjjjjjjjS3_S1_S2_)


	//   ....[22]....
	.align		4
        /*0074*/ 	.word	index@(__nv_static_51__38_cuda_device_runtime_compute_86_cpp1_ii_8b1a5d37__Z16memcpy_3d_deviceIjLi1ELi0ELi1EEvPKhPhT_S3_S3_S3_S3_S3_S3_jjjjjjjjS3_S1_S2_)


	//   ....[23]....
	.align		4
        /*0078*/ 	.word	index@(__nv_static_51__38_cuda_device_runtime_compute_86_cpp1_ii_8b1a5d37__Z16memcpy_3d_deviceIjLi1ELi1ELi0EEvPKhPhT_S3_S3_S3_S3_S3_S3_jjjjjjjjS3_S1_S2_)


	//   ....[24]....
	.align		4
        /*007c*/ 	.word	index@(__nv_static_51__38_cuda_device_runtime_compute_86_cpp1_ii_8b1a5d37__Z16memcpy_3d_deviceIjLi1ELi1ELi1EEvPKhPhT_S3_S3_S3_S3_S3_S3_jjjjjjjjS3_S1_S2_)


	//   ....[25]....
	.align		4
        /*0080*/ 	.word	index@(__nv_static_51__38_cuda_device_runtime_compute_86_cpp1_ii_8b1a5d37__Z16memcpy_3d_deviceIyLi0ELi0ELi0EEvPKhPhT_S3_S3_S3_S3_S3_S3_jjjjjjjjS3_S1_S2_)


	//   ....[26]....
	.align		4
        /*0084*/ 	.word	index@(__nv_static_51__38_cuda_device_runtime_compute_86_cpp1_ii_8b1a5d37__Z16memcpy_3d_deviceIyLi0ELi0ELi1EEvPKhPhT_S3_S3_S3_S3_S3_S3_jjjjjjjjS3_S1_S2_)


	//   ....[27]....
	.align		4
        /*0088*/ 	.word	index@(__nv_static_51__38_cuda_device_runtime_compute_86_cpp1_ii_8b1a5d37__Z16memcpy_3d_deviceIyLi0ELi1ELi0EEvPKhPhT_S3_S3_S3_S3_S3_S3_jjjjjjjjS3_S1_S2_)


	//   ....[28]....
	.align		4
        /*008c*/ 	.word	index@(__nv_static_51__38_cuda_device_runtime_compute_86_cpp1_ii_8b1a5d37__Z16memcpy_3d_deviceIyLi0ELi1ELi1EEvPKhPhT_S3_S3_S3_S3_S3_S3_jjjjjjjjS3_S1_S2_)


	//   ....[29]....
	.align		4
        /*0090*/ 	.word	index@(__nv_static_51__38_cuda_device_runtime_compute_86_cpp1_ii_8b1a5d37__Z16memcpy_3d_deviceIyLi1ELi0ELi0EEvPKhPhT_S3_S3_S3_S3_S3_S3_jjjjjjjjS3_S1_S2_)


	//   ....[30]....
	.align		4
        /*0094*/ 	.word	index@(__nv_static_51__38_cuda_device_runtime_compute_86_cpp1_ii_8b1a5d37__Z16memcpy_3d_deviceIyLi1ELi0ELi1EEvPKhPhT_S3_S3_S3_S3_S3_S3_jjjjjjjjS3_S1_S2_)


	//   ....[31]....
	.align		4
        /*0098*/ 	.word	index@(__nv_static_51__38_cuda_device_runtime_compute_86_cpp1_ii_8b1a5d37__Z16memcpy_3d_deviceIyLi1ELi1ELi0EEvPKhPhT_S3_S3_S3_S3_S3_S3_jjjjjjjjS3_S1_S2_)


	//   ....[32]....
	.align		4
        /*009c*/ 	.word	index@(__nv_static_51__38_cuda_device_runtime_compute_86_cpp1_ii_8b1a5d37__Z16memcpy_3d_deviceIyLi1ELi1ELi1EEvPKhPhT_S3_S3_S3_S3_S3_S3_jjjjjjjjS3_S1_S2_)


	//   ....[33]....
	.align		4
        /*00a0*/ 	.word	index@(cnpSetLastError)


	//   ....[34]....
	.align		4
        /*00a4*/ 	.word	index@(cnpCtxSynchronize)


	//   ....[35]....
	.align		4
        /*00a8*/ 	.word	index@(cnpLaunchDeviceV2)


	//   ....[36]....
	.align		4
        /*00ac*/ 	.word	index@(cnpGetParameterBufferV2)


	//----- nvinfo : EIATTR_MAXREG_COUNT
	.align		4
.L_590:
        /*00b0*/ 	.byte	0x03, 0x1b
        /*00b2*/ 	.short	0x00ff


	//----- nvinfo : EIATTR_KPARAM_INFO
	.align		4
        /*00b4*/ 	.byte	0x04, 0x17
        /*00b6*/ 	.short	(.L_592 - .L_591)
.L_591:
        /*00b8*/ 	.word	0x00000000
        /*00bc*/ 	.short	0x0000
        /*00be*/ 	.short	0x0000
        /*00c0*/ 	.byte	0x00, 0xf0, 0x11, 0x00


	//----- nvinfo : EIATTR_KPARAM_INFO
	.align		4
.L_592:
        /*00c4*/ 	.byte	0x04, 0x17
        /*00c6*/ 	.short	(.L_594 - .L_593)
.L_593:
        /*00c8*/ 	.word	0x00000000
        /*00cc*/ 	.short	0x0001
        /*00ce*/ 	.short	0x0008
        /*00d0*/ 	.byte	0x00, 0xf0, 0x21, 0x00


	//----- nvinfo : EIATTR_KPARAM_INFO
	.align		4
.L_594:
        /*00d4*/ 	.byte	0x04, 0x17
        /*00d6*/ 	.short	(.L_596 - .L_595)
.L_595:
        /*00d8*/ 	.word	0x00000000
        /*00dc*/ 	.short	0x0002
        /*00de*/ 	.short	0x0010
        /*00e0*/ 	.byte	0x00, 0xf0, 0x11, 0x00


	//----- nvinfo : EIATTR_KPARAM_INFO
	.align		4
.L_596:
        /*00e4*/ 	.byte	0x04, 0x17
        /*00e6*/ 	.short	(.L_598 - .L_597)
.L_597:
        /*00e8*/ 	.word	0x00000000
        /*00ec*/ 	.short	0x0003
        /*00ee*/ 	.short	0x0014
        /*00f0*/ 	.byte	0x00, 0xf0, 0x11, 0x00


	//----- nvinfo : EIATTR_KPARAM_INFO
	.align		4
.L_598:
        /*00f4*/ 	.byte	0x04, 0x17
        /*00f6*/ 	.short	(.L_600 - .L_599)
.L_599:
        /*00f8*/ 	.word	0x00000000
        /*00fc*/ 	.short	0x0004
        /*00fe*/ 	.short	0x0018
        /*0100*/ 	.byte	0x00, 0xf0, 0x21, 0x00


	//----- nvinfo : EIATTR_KPARAM_INFO
	.align		4
.L_600:
        /*0104*/ 	.byte	0x04, 0x17
        /*0106*/ 	.short	(.L_602 - .L_601)
.L_601:
        /*0108*/ 	.word	0x00000000
        /*010c*/ 	.short	0x0005
        /*010e*/ 	.short	0x0020
        /*0110*/ 	.byte	0x00, 0xf0, 0x11, 0x00


	//----- nvinfo : EIATTR_KPARAM_INFO
	.align		4
.L_602:
        /*0114*/ 	.byte	0x04, 0x17
        /*0116*/ 	.short	(.L_604 - .L_603)
.L_603:
        /*0118*/ 	.word	0x00000000
        /*011c*/ 	.short	0x0006
        /*011e*/ 	.short	0x0024
        /*0120*/ 	.byte	0x00, 0xf0, 0x11, 0x00


	//----- nvinfo : EIATTR_KPARAM_INFO
	.align		4
.L_604:
        /*0124*/ 	.byte	0x04, 0x17
        /*0126*/ 	.short	(.L_606 - .L_605)
.L_605:
        /*0128*/ 	.word	0x00000000
        /*012c*/ 	.short	0x0007
        /*012e*/ 	.short	0x0028
        /*0130*/ 	.byte	0x00, 0xf0, 0x11, 0x00


	//----- nvinfo : EIATTR_CBANK_PARAM_SIZE
	.align		4
.L_606:
        /*0134*/ 	.byte	0x03, 0x19
        /*0136*/ 	.short	0x002c


	//----- nvinfo : EIATTR_PARAM_CBANK
	.align		4
        /*0138*/ 	.byte	0x04, 0x0a
        /*013a*/ 	.short	(.L_608 - .L_607)
	.align		4
.L_607:
        /*013c*/ 	.word	index@(.nv.constant0.gapFillerKernel)
        /*0140*/ 	.short	0x0160
        /*0142*/ 	.short	0x002c


	//----- nvinfo : EIATTR_SW2861232_WAR
	.align		4
.L_608:
        /*0144*/ 	.byte	0x01, 0x35
	.zero		2


	//----- nvinfo : EIATTR_CUDA_API_VERSION
	.align		4
        /*0148*/ 	.byte	0x04, 0x37
        /*014a*/ 	.short	(.L_610 - .L_609)
.L_609:
        /*014c*/ 	.word	0x00000072
.L_610:


//--------------------- .nv.info.flowKeyKernel    --------------------------
	.section	.nv.info.flowKeyKernel,"",@"SHT_CUDA_INFO"
	.align	4


	//----- nvinfo : EIATTR_CRS_STACK_SIZE
	.align		4
        /*0000*/ 	.byte	0x04, 0x1e
        /*0002*/ 	.short	(.L_612 - .L_611)
.L_611:
        /*0004*/ 	.word	0x00000000


	//----- nvinfo : EIATTR_EXIT_INSTR_OFFSETS
	.align		4
.L_612:
        /*0008*/ 	.byte	0x04, 0x1c
        /*000a*/ 	.short	(.L_614 - .L_613)


	//   ....[0]....
.L_613:
        /*000c*/ 	.word	0x00000090


	//   ....[1]....
        /*0010*/ 	.word	0x00000d20


	//   ....[2]....
        /*0014*/ 	.word	0x00001070


	//----- nvinfo : EIATTR_EXTERNS
	.align		4
.L_614:
        /*0018*/ 	.byte	0x04, 0x0f
        /*001a*/ 	.short	(.L_616 - .L_615)


	//   ....[0]....
	.align		4
.L_615:
        /*001c*/ 	.word	index@(flowKeyWorkerKernel)


	//   ....[1]....
	.align		4
        /*0020*/ 	.word	index@(__nv_static_51__38_cuda_device_runtime_compute_86_cpp1_ii_8b1a5d37__Z16memset_3d_deviceIjLi0ELi0ELi0EEvPhhjT_S1_S1_S1_S1_jjjjjjjS1_S0_)


	//   ....[2]....
	.align		4
        /*0024*/ 	.word	index@(__nv_static_51__38_cuda_device_runtime_compute_86_cpp1_ii_8b1a5d37__Z16memset_3d_deviceIjLi0ELi0ELi1EEvPhhjT_S1_S1_S1_S1_jjjjjjjS1_S0_)


	//   ....[3]....
	.align		4
        /*0028*/ 	.word	index@(__nv_static_51__38_cuda_device_runtime_compute_86_cpp1_ii_8b1a5d37__Z16memset_3d_deviceIjLi0ELi1ELi0EEvPhhjT_S1_S1_S1_S1_jjjjjjjS1_S0_)


	//   ....[4]....
	.align		4
        /*002c*/ 	.word	index@(__nv_static_51__38_cuda_device_runtime_compute_86_cpp1_ii_8b1a5d37__Z16memset_3d_deviceIjLi0ELi1ELi1EEvPhhjT_S1_S1_S1_S1_jjjjjjjS1_S0_)


	//   ....[5]....
	.align		4
        /*0030*/ 	.word	index@(__nv_static_51__38_cuda_device_runtime_compute_86_cpp1_ii_8b1a5d37__Z16memset_3d_deviceIjLi1ELi0ELi0EEvPhhjT_S1_S1_S1_S1_jjjjjjjS1_S0_)


	//   ....[6]....
	.align		4
        /*0034*/ 	.word	index@(__nv_static_51__38_cuda_device_runtime_compute_86_cpp1_ii_8b1a5d37__Z16memset_3d_deviceIjLi1ELi0ELi1EEvPhhjT_S1_S1_S1_S1_jjjjjjjS1_S0_)


	//   ....[7]....
	.align		4
        /*0038*/ 	.word	index@(__nv_static_51__38_cuda_device_runtime_compute_86_cpp1_ii_8b1a5d37__Z16memset_3d_deviceIjLi1ELi1ELi0EEvPhhjT_S1_S1_S1_S1_jjjjjjjS1_S0_)


	//   ....[8]....
	.align		4
        /*003c*/ 	.word	index@(__nv_static_51__38_cuda_device_runtime_compute_86_cpp1_ii_8b1a5d37__Z16memset_3d_deviceIjLi1ELi1ELi1EEvPhhjT_S1_S1_S1_S1_jjjjjjjS1_S0_)


	//   ....[9]....
	.align		4
        /*0040*/ 	.word	index@(__nv_static_51__38_cuda_device_runtime_compute_86_cpp1_ii_8b1a5d37__Z16memset_3d_deviceIyLi0ELi0ELi0EEvPhhjT_S1_S1_S1_S1_jjjjjjjS1_S0_)


	//   ....[10]....
	.align		4
        /*0044*/ 	.word	index@(__nv_static_51__38_cuda_device_runtime_compute_86_cpp1_ii_8b1a5d37__Z16memset_3d_deviceIyLi0ELi0ELi1EEvPhhjT_S1_S1_S1_S1_jjjjjjjS1_S0_)


	//   ....[11]....
	.align		4
        /*0048*/ 	.word	index@(__nv_static_51__38_cuda_device_runtime_compute_86_cpp1_ii_8b1a5d37__Z16memset_3d_deviceIyLi0ELi1ELi0EEvPhhjT_S1_S1_S1_S1_jjjjjjjS1_S0_)


	//   ....[12]....
	.align		4
        /*004c*/ 	.word	index@(__nv_static_51__38_cuda_device_runtime_compute_86_cpp1_ii_8b1a5d37__Z16memset_3d_deviceIyLi0ELi1ELi1EEvPhhjT_S1_S1_S1_S1_jjjjjjjS1_S0_)


	//   ....[13]....
	.align		4
        /*0050*/ 	.word	index@(__nv_static_51__38_cuda_device_runtime_compute_86_cpp1_ii_8b1a5d37__Z16memset_3d_deviceIyLi1ELi0ELi0EEvPhhjT_S1_S1_S1_S1_jjjjjjjS1_S0_)


	//   ....[14]....
	.align		4
        /*0054*/ 	.word	index@(__nv_static_51__38_cuda_device_runtime_compute_86_cpp1_ii_8b1a5d37__Z16memset_3d_deviceIyLi1ELi0ELi1EEvPhhjT_S1_S1_S1_S1_jjjjjjjS1_S0_)


	//   ....[15]....
	.align		4
        /*0058*/ 	.word	index@(__nv_static_51__38_cuda_device_runtime_compute_86_cpp1_ii_8b1a5d37__Z16memset_3d_deviceIyLi1ELi1ELi0EEvPhhjT_S1_S1_S1_S1_jjjjjjjS1_S0_)


	//   ....[16]....
	.align		4
        /*005c*/ 	.word	index@(__nv_static_51__38_cuda_device_runtime_compute_86_cpp1_ii_8b1a5d37__Z16memset_3d_deviceIyLi1ELi1ELi1EEvPhhjT_S1_S1_S1_S1_jjjjjjjS1_S0_)


	//   ....[17]....
	.align		4
        /*0060*/ 	.word	index@(__nv_static_51__38_cuda_device_runtime_compute_86_cpp1_ii_8b1a5d37__Z16memcpy_3d_deviceIjLi0ELi0ELi0EEvPKhPhT_S3_S3_S3_S3_S3_S3_jjjjjjjjS3_S1_S2_)


	//   ....[18]....
	.align		4
        /*0064*/ 	.word	index@(__nv_static_51__38_cuda_device_runtime_compute_86_cpp1_ii_8b1a5d37__Z16memcpy_3d_deviceIjLi0ELi0ELi1EEvPKhPhT_S3_S3_S3_S3_S3_S3_jjjjjjjjS3_S1_S2_)


	//   ....[19]....
	.align		4
        /*0068*/ 	.word	index@(__nv_static_51__38_cuda_device_runtime_compute_86_cpp1_ii_8b1a5d37__Z16memcpy_3d_deviceIjLi0ELi1ELi0EEvPKhPhT_S3_S3_S3_S3_S3_S3_jjjjjjjjS3_S1_S2_)


	//   ....[20]....
	.align		4
        /*006c*/ 	.word	index@(__nv_static_51__38_cuda_device_runtime_compute_86_cpp1_ii_8b1a5d37__Z16memcpy_3d_deviceIjLi0ELi1ELi1EEvPKhPhT_S3_S3_S3_S3_S3_S3_jjjjjjjjS3_S1_S2_)


	//   ....[21]....
	.align		4
        /*0070*/ 	.word	index@(__nv_static_51__38_cuda_device_runtime_compute_86_cpp1_ii_8b1a5d37__Z16memcpy_3d_deviceIjLi1ELi0ELi0EEvPKhPhT_S3_S3_S3_S3_S3_S3_jjjjjjjjS3_S1_S2_)


	//   ....[22]....
	.align		4
        /*0074*/ 	.word	index@(__nv_static_51__38_cuda_device_runtime_compute_86_cpp1_ii_8b1a5d37__Z16memcpy_3d_deviceIjLi1ELi0ELi1EEvPKhPhT_S3_S3_S3_S3_S3_S3_jjjjjjjjS3_S1_S2_)


	//   ....[23]....
	.align		4
        /*0078*/ 	.word	index@(__nv_static_51__38_cuda_device_runtime_compute_86_cpp1_ii_8b1a5d37__Z16memcpy_3d_deviceIjLi1ELi1ELi0EEvPKhPhT_S3_S3_S3_S3_S3_S3_jjjjjjjjS3_S1_S2_)


	//   ....[24]....
	.align		4
        /*007c*/ 	.word	index@(__nv_static_51__38_cuda_device_runtime_compute_86_cpp1_ii_8b1a5d37__Z16memcpy_3d_deviceIjLi1ELi1ELi1EEvPKhPhT_S3_S3_S3_S3_S3_S3_jjjjjjjjS3_S1_S2_)


	//   ....[25]....
	.align		4
        /*0080*/ 	.word	index@(__nv_static_51__38_cuda_device_runtime_compute_86_cpp1_ii_8b1a5d37__Z16memcpy_3d_deviceIyLi0ELi0ELi0EEvPKhPhT_S3_S3_S3_S3_S3_S3_jjjjjjjjS3_S1_S2_)


	//   ....[26]....
	.align		4
        /*0084*/ 	.word	index@(__nv_static_51__38_cuda_device_runtime_compute_86_cpp1_ii_8b1a5d37__Z16memcpy_3d_deviceIyLi0ELi0ELi1EEvPKhPhT_S3_S3_S3_S3_S3_S3_jjjjjjjjS3_S1_S2_)


	//   ....[27]....
	.align		4
        /*0088*/ 	.word	index@(__nv_static_51__38_cuda_device_runtime_compute_86_cpp1_ii_8b1a5d37__Z16memcpy_3d_deviceIyLi0ELi1ELi0EEvPKhPhT_S3_S3_S3_S3_S3_S3_jjjjjjjjS3_S1_S2_)


	//   ....[28]....
	.align		4
        /*008c*/ 	.word	index@(__nv_static_51__38_cuda_device_runtime_compute_86_cpp1_ii_8b1a5d37__Z16memcpy_3d_deviceIyLi0ELi1ELi1EEvPKhPhT_S3_S3_S3_S3_S3_S3_jjjjjjjjS3_S1_S2_)


	//   ....[29]....
	.align		4
        /*0090*/ 	.word	index@(__nv_static_51__38_cuda_device_runtime_compute_86_cpp1_ii_8b1a5d37__Z16memcpy_3d_deviceIyLi1ELi0ELi0EEvPKhPhT_S3_S3_S3_S3_S3_S3_jjjjjjjjS3_S1_S2_)


	//   ....[30]....
	.align		4
        /*0094*/ 	.word	index@(__nv_static_51__38_cuda_device_runtime_compute_86_cpp1_ii_8b1a5d37__Z16memcpy_3d_deviceIyLi1ELi0ELi1EEvPKhPhT_S3_S3_S3_S3_S3_S3_jjjjjjjjS3_S1_S2_)


	//   ....[31]....
	.align		4
        /*0098*/ 	.word	index@(__nv_static_51__38_cuda_device_runtime_compute_86_cpp1_ii_8b1a5d37__Z16memcpy_3d_deviceIyLi1ELi1ELi0EEvPKhPhT_S3_S3_S3_S3_S3_S3_jjjjjjjjS3_S1_S2_)


	//   ....[32]....
	.align		4
        /*009c*/ 	.word	index@(__nv_static_51__38_cuda_device_runtime_compute_86_cpp1_ii_8b1a5d37__Z16memcpy_3d_deviceIyLi1ELi1ELi1EEvPKhPhT_S3_S3_S3_S3_S3_S3_jjjjjjjjS3_S1_S2_)


	//   ....[33]....
	.align		4
        /*00a0*/ 	.word	index@(cnpSetLastError)


	//   ....[34]....
	.align		4
        /*00a4*/ 	.word	index@(cnpCtxSynchronize)


	//   ....[35]....
	.align		4
        /*00a8*/ 	.word	index@(cnpLaunchDeviceV2)


	//   ....[36]....
	.align		4
        /*00ac*/ 	.word	index@(cnpGetParameterBufferV2)


	//----- nvinfo : EIATTR_MAXREG_COUNT
	.align		4
.L_616:
        /*00b0*/ 	.byte	0x03, 0x1b
        /*00b2*/ 	.short	0x00ff


	//----- nvinfo : EIATTR_KPARAM_INFO
	.align		4
        /*00b4*/ 	.byte	0x04, 0x17
        /*00b6*/ 	.short	(.L_618 - .L_617)
.L_617:
        /*00b8*/ 	.word	0x00000000
        /*00bc*/ 	.short	0x0000
        /*00be*/ 	.short	0x0000
        /*00c0*/ 	.byte	0x00, 0xf0, 0x11, 0x00


	//----- nvinfo : EIATTR_KPARAM_INFO
	.align		4
.L_618:
        /*00c4*/ 	.byte	0x04, 0x17
        /*00c6*/ 	.short	(.L_620 - .L_619)
.L_619:
        /*00c8*/ 	.word	0x00000000
        /*00cc*/ 	.short	0x0001
        /*00ce*/ 	.short	0x0008
        /*00d0*/ 	.byte	0x00, 0xf0, 0x21, 0x00


	//----- nvinfo : EIATTR_KPARAM_INFO
	.align		4
.L_620:
        /*00d4*/ 	.byte	0x04, 0x17
        /*00d6*/ 	.short	(.L_622 - .L_621)
.L_621:
        /*00d8*/ 	.word	0x00000000
        /*00dc*/ 	.short	0x0002
        /*00de*/ 	.short	0x0010
        /*00e0*/ 	.byte	0x00, 0xf0, 0x21, 0x00


	//----- nvinfo : EIATTR_KPARAM_INFO
	.align		4
.L_622:
        /*00e4*/ 	.byte	0x04, 0x17
        /*00e6*/ 	.short	(.L_624 - .L_623)
.L_623:
        /*00e8*/ 	.word	0x00000000
        /*00ec*/ 	.short	0x0003
        /*00ee*/ 	.short	0x0018
        /*00f0*/ 	.byte	0x00, 0xf0, 0x11, 0x00


	//----- nvinfo : EIATTR_KPARAM_INFO
	.align		4
.L_624:
        /*00f4*/ 	.byte	0x04, 0x17
        /*00f6*/ 	.short	(.L_626 - .L_625)
.L_625:
        /*00f8*/ 	.word	0x00000000
        /*00fc*/ 	.short	0x0004
        /*00fe*/ 	.short	0x001c
        /*0100*/ 	.byte	0x00, 0xf0, 0x11, 0x00


	//----- nvinfo : EIATTR_KPARAM_INFO
	.align		4
.L_626:
        /*0104*/ 	.byte	0x04, 0x17
        /*0106*/ 	.short	(.L_628 - .L_627)
.L_627:
        /*0108*/ 	.word	0x00000000
        /*010c*/ 	.short	0x0005
        /*010e*/ 	.short	0x0020
        /*0110*/ 	.byte	0x00, 0xf0, 0x11, 0x00


	//----- nvinfo : EIATTR_KPARAM_INFO
	.align		4
.L_628:
        /*0114*/ 	.byte	0x04, 0x17
        /*0116*/ 	.short	(.L_630 - .L_629)
.L_629:
        /*0118*/ 	.word	0x00000000
        /*011c*/ 	.short	0x0006
        /*011e*/ 	.short	0x0028
        /*0120*/ 	.byte	0x00, 0xf0, 0x21, 0x00


	//----- nvinfo : EIATTR_KPARAM_INFO
	.align		4
.L_630:
        /*0124*/ 	.byte	0x04, 0x17
        /*0126*/ 	.short	(.L_632 - .L_631)
.L_631:
        /*0128*/ 	.word	0x00000000
        /*012c*/ 	.short	0x0007
        /*012e*/ 	.short	0x0030
        /*0130*/ 	.byte	0x00, 0xf0, 0x11, 0x00


	//----- nvinfo : EIATTR_KPARAM_INFO
	.align		4
.L_632:
        /*0134*/ 	.byte	0x04, 0x17
        /*0136*/ 	.short	(.L_634 - .L_633)
.L_633:
        /*0138*/ 	.word	0x00000000
        /*013c*/ 	.short	0x0008
        /*013e*/ 	.short	0x0034
        /*0140*/ 	.byte	0x00, 0xf0, 0x11, 0x00


	//----- nvinfo : EIATTR_KPARAM_INFO
	.align		4
.L_634:
        /*0144*/ 	.byte	0x04, 0x17
        /*0146*/ 	.short	(.L_636 - .L_635)
.L_635:
        /*0148*/ 	.word	0x00000000
        /*014c*/ 	.short	0x0009
        /*014e*/ 	.short	0x0038
        /*0150*/ 	.byte	0x00, 0xf0, 0x11, 0x00


	//----- nvinfo : EIATTR_CBANK_PARAM_SIZE
	.align		4
.L_636:
        /*0154*/ 	.byte	0x03, 0x19
        /*0156*/ 	.short	0x003c


	//----- nvinfo : EIATTR_PARAM_CBANK
	.align		4
        /*0158*/ 	.byte	0x04, 0x0a
        /*015a*/ 	.short	(.L_638 - .L_637)
	.align		4
.L_637:
        /*015c*/ 	.word	index@(.nv.constant0.flowKeyKernel)
        /*0160*/ 	.short	0x0160
        /*0162*/ 	.short	0x003c


	//----- nvinfo : EIATTR_SW2861232_WAR
	.align		4
.L_638:
        /*0164*/ 	.byte	0x01, 0x35
	.zero		2


	//----- nvinfo : EIATTR_CUDA_API_VERSION
	.align		4
        /*0168*/ 	.byte	0x04, 0x37
        /*016a*/ 	.short	(.L_640 - .L_639)
.L_639:
        /*016c*/ 	.word	0x00000072
.L_640:


//--------------------- .nv.info.noiseReductionKernel --------------------------
	.section	.nv.info.noiseReductionKernel,"",@"SHT_CUDA_INFO"
	.align	4


	//----- nvinfo : EIATTR_CRS_STACK_SIZE
	.align		4
        /*0000*/ 	.byte	0x04, 0x1e
        /*0002*/ 	.short	(.L_642 - .L_641)
.L_641:
        /*0004*/ 	.word	0x00000000


	//----- nvinfo : EIATTR_EXIT_INSTR_OFFSETS
	.align		4
.L_642:
        /*0008*/ 	.byte	0x04, 0x1c
        /*000a*/ 	.short	(.L_644 - .L_643)


	//   ....[0]....
.L_643:
        /*000c*/ 	.word	0x00000090


	//   ....[1]....
        /*0010*/ 	.word	0x00000be0


	//   ....[2]....
        /*0014*/ 	.word	0x00000ee0


	//----- nvinfo : EIATTR_EXTERNS
	.align		4
.L_644:
        /*0018*/ 	.byte	0x04, 0x0f
        /*001a*/ 	.short	(.L_646 - .L_645)


	//   ....[0]....
	.align		4
.L_645:
        /*001c*/ 	.word	index@(noiseReductionWorkerKernel)


	//   ....[1]....
	.align		4
        /*0020*/ 	.word	index@(__nv_static_51__38_cuda_device_runtime_compute_86_cpp1_ii_8b1a5d37__Z16memset_3d_deviceIjLi0ELi0ELi0EEvPhhjT_S1_S1_S1_S1_jjjjjjjS1_S0_)


	//   ....[2]....
	.align		4
        /*0024*/ 	.word	index@(__nv_static_51__38_cuda_device_runtime_compute_86_cpp1_ii_8b1a5d37__Z16memset_3d_deviceIjLi0ELi0ELi1EEvPhhjT_S1_S1_S1_S1_jjjjjjjS1_S0_)


	//   ....[3]....
	.align		4
        /*0028*/ 	.word	index@(__nv_static_51__38_cuda_device_runtime_compute_86_cpp1_ii_8b1a5d37__Z16memset_3d_deviceIjLi0ELi1ELi0EEvPhhjT_S1_S1_S1_S1_jjjjjjjS1_S0_)


	//   ....[4]....
	.align		4
        /*002c*/ 	.word	index@(__nv_static_51__38_cuda_device_runtime_compute_86_cpp1_ii_8b1a5d37__Z16memset_3d_deviceIjLi0ELi1ELi1EEvPhhjT_S1_S1_S1_S1_jjjjjjjS1_S0_)


	//   ....[5]....
	.align		4
        /*0030*/ 	.word	index@(__nv_static_51__38_cuda_device_runtime_compute_86_cpp1_ii_8b1a5d37__Z16memset_3d_deviceIjLi1ELi0ELi0EEvPhhjT_S1_S1_S1_S1_jjjjjjjS1_S0_)


	//   ....[6]....
	.align		4
        /*0034*/ 	.word	index@(__nv_static_51__38_cuda_device_runtime_compute_86_cpp1_ii_8b1a5d37__Z16memset_3d_deviceIjLi1ELi0ELi1EEvPhhjT_S1_S1_S1_S1_jjjjjjjS1_S0_)


	//   ....[7]....
	.align		4
        /*0038*/ 	.word	index@(__nv_static_51__38_cuda_device_runtime_compute_86_cpp1_ii_8b1a5d37__Z16memset_3d_deviceIjLi1ELi1ELi0EEvPhhjT_S1_S1_S1_S1_jjjjjjjS1_S0_)


	//   ....[8]....
	.align		4
        /*003c*/ 	.word	index@(__nv_static_51__38_cuda_device_runtime_compute_86_cpp1_ii_8b1a5d37__Z16memset_3d_deviceIjLi1ELi1ELi1EEvPhhjT_S1_S1_S1_S1_jjjjjjjS1_S0_)


	//   ....[9]....
	.align		4
        /*0040*/ 	.word	index@(__nv_static_51__38_cuda_device_runtime_compute_86_cpp1_ii_8b1a5d37__Z16memset_3d_deviceIyLi0ELi0ELi0EEvPhhjT_S1_S1_S1_S1_jjjjjjjS1_S0_)


	//   ....[10]....
	.align		4
        /*0044*/ 	.word	index@(__nv_static_51__38_cuda_device_runtime_compute_86_cpp1_ii_8b1a5d37__Z16memset_3d_deviceIyLi0ELi0ELi1EEvPhhjT_S1_S1_S1_S1_jjjjjjjS1_S0_)


	//   ....[11]....
	.align		4
        /*0048*/ 	.word	index@(__nv_static_51__38_cuda_device_runtime_compute_86_cpp1_ii_8b1a5d37__Z16memset_3d_deviceIyLi0ELi1ELi0EEvPhhjT_S1_S1_S1_S1_jjjjjjjS1_S0_)


	//   ....[12]....
	.align		4
        /*004c*/ 	.word	index@(__nv_static_51__38_cuda_device_runtime_compute_86_cpp1_ii_8b1a5d37__Z16memset_3d_deviceIyLi0ELi1ELi1EEvPhhjT_S1_S1_S1_S1_jjjjjjjS1_S0_)


	//   ....[13]....
	.align		4
        /*0050*/ 	.word	index@(__nv_static_51__38_cuda_device_runtime_compute_86_cpp1_ii_8b1a5d37__Z16memset_3d_deviceIyLi1ELi0ELi0EEvPhhjT_S1_S1_S1_S1_jjjjjjjS1_S0_)


	//   ....[14]....
	.align		4
        /*0054*/ 	.word	index@(__nv_static_51__38_cuda_device_runtime_compute_86_cpp1_ii_8b1a5d37__Z16memset_3d_deviceIyLi1ELi0ELi1EEvPhhjT_S1_S1_S1_S1_jjjjjjjS1_S0_)


	//   ....[15]....
	.align		4
        /*0058*/ 	.word	index@(__nv_static_51__38_cuda_device_runtime_compute_86_cpp1_ii_8b1a5d37__Z16memset_3d_deviceIyLi1ELi1ELi0EEvPhhjT_S1_S1_S1_S1_jjjjjjjS1_S0_)


	//   ....[16]....
	.align		4
        /*005c*/ 	.word	index@(__nv_static_51__38_cuda_device_runtime_compute_86_cpp1_ii_8b1a5d37__Z16memset_3d_deviceIyLi1ELi1ELi1EEvPhhjT_S1_S1_S1_S1_jjjjjjjS1_S0_)


	//   ....[17]....
	.align		4
        /*0060*/ 	.word	index@(__nv_static_51__38_cuda_device_runtime_compute_86_cpp1_ii_8b1a5d37__Z16memcpy_3d_deviceIjLi0ELi0ELi0EEvPKhPhT_S3_S3_S3_S3_S3_S3_jjjjjjjjS3_S1_S2_)


	//   ....[18]....
	.align		4
        /*0064*/ 	.word	index@(__nv_static_51__38_cuda_device_runtime_compute_86_cpp1_ii_8b1a5d37__Z16memcpy_3d_deviceIjLi0ELi0ELi1EEvPKhPhT_S3_S3_S3_S3_S3_S3_jjjjjjjjS3_S1_S2_)


	//   ....[19]....
	.align		4
        /*0068*/ 	.word	index@(__nv_static_51__38_cuda_device_runtime_compute_86_cpp1_ii_8b1a5d37__Z16memcpy_3d_deviceIjLi0ELi1ELi0EEvPKhPhT_S3_S3_S3_S3_S3_S3_jjjjjjjjS3_S1_S2_)


	//   ....[20]....
	.align		4
        /*006c*/ 	.word	index@(__nv_static_51__38_cuda_device_runtime_compute_86_cpp1_ii_8b1a5d37__Z16memcpy_3d_deviceIjLi0ELi1ELi1EEvPKhPhT_S3_S3_S3_S3_S3_S3_jjjjjjjjS3_S1_S2_)


	//   ....[21]....
	.align		4
        /*0070*/ 	.word	index@(__nv_static_51__38_cuda_device_runtime_compute_86_cpp1_ii_8b1a5d37__Z16memcpy_3d_deviceIjLi1ELi0ELi0EEvPKhPhT_S3_S3_S3_S3_S3_S3_jjjjjjjjS3_S1_S2_)


	//   ....[22]....
	.align		4
        /*0074*/ 	.word	index@(__nv_static_51__38_cuda_device_runtime_compute_86_cpp1_ii_8b1a5d37__Z16memcpy_3d_deviceIjLi1ELi0ELi1EEvPKhPhT_S3_S3_S3_S3_S3_S3_jjjjjjjjS3_S1_S2_)


	//   ....[23]....
	.align		4
        /*0078*/ 	.word	index@(__nv_static_51__38_cuda_device_runtime_compute_86_cpp1_ii_8b1a5d37__Z16memcpy_3d_deviceIjLi1ELi1ELi0EEvPKhPhT_S3_S3_S3_S3_S3_S3_jjjjjjjjS3_S1_S2_)


	//   ....[24]....
	.align		4
        /*007c*/ 	.word	index@(__nv_static_51__38_cuda_device_runtime_compute_86_cpp1_ii_8b1a5d37__Z16memcpy_3d_deviceIjLi1ELi1ELi1EEvPKhPhT_S3_S3_S3_S3_S3_S3_jjjjjjjjS3_S1_S2_)


	//   ....[25]....
	.align		4
        /*0080*/ 	.word	index@(__nv_static_51__38_cuda_device_runtime_compute_86_cpp1_ii_8b1a5d37__Z16memcpy_3d_deviceIyLi0ELi0ELi0EEvPKhPhT_S3_S3_S3_S3_S3_S3_jjjjjjjjS3_S1_S2_)


	//   ....[26]....
	.align		4
        /*0084*/ 	.word	index@(__nv_static_51__38_cuda_device_runtime_compute_86_cpp1_ii_8b1a5d37__Z16memcpy_3d_deviceIyLi0ELi0ELi1EEvPKhPhT_S3_S3_S3_S3_S3_S3_jjjjjjjjS3_S1_S2_)


	//   ....[27]....
	.align		4
        /*0088*/ 	.word	index@(__nv_static_51__38_cuda_device_runtime_compute_86_cpp1_ii_8b1a5d37__Z16memcpy_3d_deviceIyLi0ELi1ELi0EEvPKhPhT_S3_S3_S3_S3_S3_S3_jjjjjjjjS3_S1_S2_)


	//   ....[28]....
	.align		4
        /*008c*/ 	.word	index@(__nv_static_51__38_cuda_device_runtime_compute_86_cpp1_ii_8b1a5d37__Z16memcpy_3d_deviceIyLi0ELi1ELi1EEvPKhPhT_S3_S3_S3_S3_S3_S3_jjjjjjjjS3_S1_S2_)


	//   ....[29]....
	.align		4
        /*0090*/ 	.word	index@(__nv_static_51__38_cuda_device_runtime_compute_86_cpp1_ii_8b1a5d37__Z16memcpy_3d_deviceIyLi1ELi0ELi0EEvPKhPhT_S3_S3_S3_S3_S3_S3_jjjjjjjjS3_S1_S2_)


	//   ....[30]....
	.align		4
        /*0094*/ 	.word	index@(__nv_static_51__38_cuda_device_runtime_compute_86_cpp1_ii_8b1a5d37__Z16memcpy_3d_deviceIyLi1ELi0ELi1EEvPKhPhT_S3_S3_S3_S3_S3_S3_jjjjjjjjS3_S1_S2_)


	//   ....[31]....
	.align		4
        /*0098*/ 	.word	index@(__nv_static_51__38_cuda_device_runtime_compute_86_cpp1_ii_8b1a5d37__Z16memcpy_3d_deviceIyLi1ELi1ELi0EEvPKhPhT_S3_S3_S3_S3_S3_S3_jjjjjjjjS3_S1_S2_)


	//   ....[32]....
	.align		4
        /*009c*/ 	.word	index@(__nv_static_51__38_cuda_device_runtime_compute_86_cpp1_ii_8b1a5d37__Z16memcpy_3d_deviceIyLi1ELi1ELi1EEvPKhPhT_S3_S3_S3_S3_S3_S3_jjjjjjjjS3_S1_S2_)


	//   ....[33]....
	.align		4
        /*00a0*/ 	.word	index@(cnpSetLastError)


	//   ....[34]....
	.align		4
        /*00a4*/ 	.word	index@(cnpCtxSynchronize)


	//   ....[35]....
	.align		4
        /*00a8*/ 	.word	index@(cnpLaunchDeviceV2)


	//   ....[36]....
	.align		4
        /*00ac*/ 	.word	index@(cnpGetParameterBufferV2)


	//----- nvinfo : EIATTR_MAXREG_COUNT
	.align		4
.L_646:
        /*00b0*/ 	.byte	0x03, 0x1b
        /*00b2*/ 	.short	0x00ff


	//----- nvinfo : EIATTR_KPARAM_INFO
	.align		4
        /*00b4*/ 	.byte	0x04, 0x17
        /*00b6*/ 	.short	(.L_648 - .L_647)
.L_647:
        /*00b8*/ 	.word	0x00000000
        /*00bc*/ 	.short	0x0000
        /*00be*/ 	.short	0x0000
        /*00c0*/ 	.byte	0x00, 0xf0, 0x11, 0x00


	//----- nvinfo : EIATTR_KPARAM_INFO
	.align		4
.L_648:
        /*00c4*/ 	.byte	0x04, 0x17
        /*00c6*/ 	.short	(.L_650 - .L_649)
.L_649:
        /*00c8*/ 	.word	0x00000000
        /*00cc*/ 	.short	0x0001
        /*00ce*/ 	.short	0x0008
        /*00d0*/ 	.byte	0x00, 0xf0, 0x21, 0x00


	//----- nvinfo : EIATTR_KPARAM_INFO
	.align		4
.L_650:
        /*00d4*/ 	.byte	0x04, 0x17
        /*00d6*/ 	.short	(.L_652 - .L_651)
.L_651:
        /*00d8*/ 	.word	0x00000000
        /*00dc*/ 	.short	0x0002
        /*00de*/ 	.short	0x0010
        /*00e0*/ 	.byte	0x00, 0xf0, 0x11, 0x00


	//----- nvinfo : EIATTR_KPARAM_INFO
	.align		4
.L_652:
        /*00e4*/ 	.byte	0x04, 0x17
        /*00e6*/ 	.short	(.L_654 - .L_653)
.L_653:
        /*00e8*/ 	.word	0x00000000
        /*00ec*/ 	.short	0x0003
        /*00ee*/ 	.short	0x0014
        /*00f0*/ 	.byte	0x00, 0xf0, 0x11, 0x00


	//----- nvinfo : EIATTR_KPARAM_INFO
	.align		4
.L_654:
        /*00f4*/ 	.byte	0x04, 0x17
        /*00f6*/ 	.short	(.L_656 - .L_655)
.L_655:
        /*00f8*/ 	.word	0x00000000
        /*00fc*/ 	.short	0x0004
        /*00fe*/ 	.short	0x0018
        /*0100*/ 	.byte	0x00, 0xf0, 0x21, 0x00


	//----- nvinfo : EIATTR_KPARAM_INFO
	.align		4
.L_656:
        /*0104*/ 	.byte	0x04, 0x17
        /*0106*/ 	.short	(.L_658 - .L_657)
.L_657:
        /*0108*/ 	.word	0x00000000
        /*010c*/ 	.short	0x0005
        /*010e*/ 	.short	0x0020
        /*0110*/ 	.byte	0x00, 0xf0, 0x11, 0x00


	//----- nvinfo : EIATTR_KPARAM_INFO
	.align		4
.L_658:
        /*0114*/ 	.byte	0x04, 0x17
        /*0116*/ 	.short	(.L_660 - .L_659)
.L_659:
        /*0118*/ 	.word	0x00000000
        /*011c*/ 	.short	0x0006
        /*011e*/ 	.short	0x0024
        /*0120*/ 	.byte	0x00, 0xf0, 0x11, 0x00


	//----- nvinfo : EIATTR_KPARAM_INFO
	.align		4
.L_660:
        /*0124*/ 	.byte	0x04, 0x17
        /*0126*/ 	.short	(.L_662 - .L_661)
.L_661:
        /*0128*/ 	.word	0x00000000
        /*012c*/ 	.short	0x0007
        /*012e*/ 	.short	0x0028
        /*0130*/ 	.byte	0x00, 0xf0, 0x11, 0x00


	//----- nvinfo : EIATTR_CBANK_PARAM_SIZE
	.align		4
.L_662:
        /*0134*/ 	.byte	0x03, 0x19
        /*0136*/ 	.short	0x002c


	//----- nvinfo : EIATTR_PARAM_CBANK
	.align		4
        /*0138*/ 	.byte	0x04, 0x0a
        /*013a*/ 	.short	(.L_664 - .L_663)
	.align		4
.L_663:
        /*013c*/ 	.word	index@(.nv.constant0.noiseReductionKernel)
        /*0140*/ 	.short	0x0160
        /*0142*/ 	.short	0x002c


	//----- nvinfo : EIATTR_SW2861232_WAR
	.align		4
.L_664:
        /*0144*/ 	.byte	0x01, 0x35
	.zero		2


	//----- nvinfo : EIATTR_CUDA_API_VERSION
	.align		4
        /*0148*/ 	.byte	0x04, 0x37
        /*014a*/ 	.short	(.L_666 - .L_665)
.L_665:
        /*014c*/ 	.word	0x00000072
.L_666:


//--------------------- .nv.info.initialComparisonKernel --------------------------
	.section	.nv.info.initialComparisonKernel,"",@"SHT_CUDA_INFO"
	.align	4


	//----- nvinfo : EIATTR_CRS_STACK_SIZE
	.align		4
        /*0000*/ 	.byte	0x04, 0x1e
        /*0002*/ 	.short	(.L_668 - .L_667)
.L_667:
        /*0004*/ 	.word	0x00000000


	//----- nvinfo : EIATTR_EXIT_INSTR_OFFSETS
	.align		4
.L_668:
        /*0008*/ 	.byte	0x04, 0x1c
        /*000a*/ 	.short	(.L_670 - .L_669)


	//   ....[0]....
.L_669:
        /*000c*/ 	.word	0x00000050


	//   ....[1]....
        /*0010*/ 	.word	0x00000270


	//   ....[2]....
        /*0014*/ 	.word	0x000002d0


	//----- nvinfo : EIATTR_MAXREG_COUNT
	.align		4
.L_670:
        /*0018*/ 	.byte	0x03, 0x1b
        /*001a*/ 	.short	0x00ff


	//----- nvinfo : EIATTR_KPARAM_INFO
	.align		4
        /*001c*/ 	.byte	0x04, 0x17
        /*001e*/ 	.short	(.L_672 - .L_671)
.L_671:
        /*0020*/ 	.word	0x00000000
        /*0024*/ 	.short	0x0000
        /*0026*/ 	.short	0x0000
        /*0028*/ 	.byte	0x00, 0xf0, 0x11, 0x00


	//----- nvinfo : EIATTR_KPARAM_INFO
	.align		4
.L_672:
        /*002c*/ 	.byte	0x04, 0x17
        /*002e*/ 	.short	(.L_674 - .L_673)
.L_673:
        /*0030*/ 	.word	0x00000000
        /*0034*/ 	.short	0x0001
        /*0036*/ 	.short	0x0008
        /*0038*/ 	.byte	0x00, 0xf0, 0x21, 0x00


	//----- nvinfo : EIATTR_KPARAM_INFO
	.align		4
.L_674:
        /*003c*/ 	.byte	0x04, 0x17
        /*003e*/ 	.short	(.L_676 - .L_675)
.L_675:
        /*0040*/ 	.word	0x00000000
        /*0044*/ 	.short	0x0002
        /*0046*/ 	.short	0x0010
        /*0048*/ 	.byte	0x00, 0xf0, 0x21, 0x00


	//----- nvinfo : EIATTR_KPARAM_INFO
	.align		4
.L_676:
        /*004c*/ 	.byte	0x04, 0x17
        /*004e*/ 	.short	(.L_678 - .L_677)
.L_677:
        /*0050*/ 	.word	0x00000000
        /*0054*/ 	.short	0x0003
        /*0056*/ 	.short	0x0018
        /*0058*/ 	.byte	0x00, 0xf0, 0x21, 0x00


	//----- nvinfo : EIATTR_KPARAM_INFO
	.align		4
.L_678:
        /*005c*/ 	.byte	0x04, 0x17
        /*005e*/ 	.short	(.L_680 - .L_679)
.L_679:
        /*0060*/ 	.word	0x00000000
        /*0064*/ 	.short	0x0004
        /*0066*/ 	.short	0x0020
        /*0068*/ 	.byte	0x00, 0xf0, 0x11, 0x00


	//----- nvinfo : EIATTR_KPARAM_INFO
	.align		4
.L_680:
        /*006c*/ 	.byte	0x04, 0x17
        /*006e*/ 	.short	(.L_682 - .L_681)
.L_681:
        /*0070*/ 	.word	0x00000000
        /*0074*/ 	.short	0x0005
        /*0076*/ 	.short	0x0028
        /*0078*/ 	.byte	0x00, 0xf0, 0x21, 0x00


	//----- nvinfo : EIATTR_CBANK_PARAM_SIZE
	.align		4
.L_682:
        /*007c*/ 	.byte	0x03, 0x19
        /*007e*/ 	.short	0x0030


	//----- nvinfo : EIATTR_PARAM_CBANK
	.align		4
        /*0080*/ 	.byte	0x04, 0x0a
        /*0082*/ 	.short	(.L_684 - .L_683)
	.align		4
.L_683:
        /*0084*/ 	.word	index@(.nv.constant0.initialComparisonKernel)
        /*0088*/ 	.short	0x0160
        /*008a*/ 	.short	0x0030


	//----- nvinfo : EIATTR_SW2861232_WAR
	.align		4
.L_684:
        /*008c*/ 	.byte	0x01, 0x35
	.zero		2


	//----- nvinfo : EIATTR_CUDA_API_VERSION
	.align		4
        /*0090*/ 	.byte	0x04, 0x37
        /*0092*/ 	.short	(.L_686 - .L_685)
.L_685:
        /*0094*/ 	.word	0x00000072
.L_686:


//--------------------- .nv.info.__nv_static_51__38_cuda_device_runtime_compute_86_cpp1_ii_8b1a5d37__Z16memset_3d_deviceIjLi0ELi0ELi0EEvPhhjT_S1_S1_S1_S1_jjjjjjjS1_S0_ --------------------------
	.section	.nv.info.__nv_static_51__38_cuda_device_runtime_compute_86_cpp1_ii_8b1a5d37__Z16memset_3d_deviceIjLi0ELi0ELi0EEvPhhjT_S1_S1_S1_S1_jjjjjjjS1_S0_,"",@"SHT_CUDA_INFO"
	.align	4


	//----- nvinfo : EIATTR_EXIT_INSTR_OFFSETS
	.align		4
        /*0000*/ 	.byte	0x04, 0x1c
        /*0002*/ 	.short	(.L_688 - .L_687)


	//   ....[0]....
.L_687:
        /*0004*/ 	.word	0x000000d0


	//   ....[1]....
        /*0008*/ 	.word	0x00000290


	//   ....[2]....
        /*000c*/ 	.word	0x000002e0


	//   ....[3]....
        /*0010*/ 	.word	0x00000350


	//   ....[4]....
        /*0014*/ 	.word	0x000003b0


	//----- nvinfo : EIATTR_MAXREG_COUNT
	.align		4
.L_688:
        /*0018*/ 	.byte	0x03, 0x1b
        /*001a*/ 	.short	0x0020


	//----- nvinfo : EIATTR_KPARAM_INFO
	.align		4
        /*001c*/ 	.byte	0x04, 0x17
        /*001e*/ 	.short	(.L_690 - .L_689)
.L_689:
        /*0020*/ 	.word	0x00000000
        /*0024*/ 	.short	0x0000
        /*0026*/ 	.short	0x0000
        /*0028*/ 	.byte	0x00, 0xf0, 0x21, 0x00


	//----- nvinfo : EIATTR_KPARAM_INFO
	.align		4
.L_690:
        /*002c*/ 	.byte	0x04, 0x17
        /*002e*/ 	.short	(.L_692 - .L_691)
.L_691:
        /*0030*/ 	.word	0x00000000
        /*0034*/ 	.short	0x0001
        /*0036*/ 	.short	0x0008
        /*0038*/ 	.byte	0x00, 0xf0, 0x05, 0x00


	//----- nvinfo : EIATTR_KPARAM_INFO
	.align		4
.L_692:
        /*003c*/ 	.byte	0x04, 0x17
        /*003e*/ 	.short	(.L_694 - .L_693)
.L_693:
        /*0040*/ 	.word	0x00000000
        /*0044*/ 	.short	0x0002
        /*0046*/ 	.short	0x000c
        /*0048*/ 	.byte	0x00, 0xf0, 0x11, 0x00


	//----- nvinfo : EIATTR_KPARAM_INFO
	.align		4
.L_694:
        /*004c*/ 	.byte	0x04, 0x17
        /*004e*/ 	.short	(.L_696 - .L_695)
.L_695:
        /*0050*/ 	.word	0x00000000
        /*0054*/ 	.short	0x0003
        /*0056*/ 	.short	0x0010
        /*0058*/ 	.byte	0x00, 0xf0, 0x11, 0x00


	//----- nvinfo : EIATTR_KPARAM_INFO
	.align		4
.L_696:
        /*005c*/ 	.byte	0x04, 0x17
        /*005e*/ 	.short	(.L_698 - .L_697)
.L_697:
        /*0060*/ 	.word	0x00000000
        /*0064*/ 	.short	0x0004
        /*0066*/ 	.short	0x0014
        /*0068*/ 	.byte	0x00, 0xf0, 0x11, 0x00


	//----- nvinfo : EIATTR_KPARAM_INFO
	.align		4
.L_698:
        /*006c*/ 	.byte	0x04, 0x17
        /*006e*/ 	.short	(.L_700 - .L_699)
.L_699:
        /*0070*/ 	.word	0x00000000
        /*0074*/ 	.short	0x0005
        /*0076*/ 	.short	0x0018
        /*0078*/ 	.byte	0x00, 0xf0, 0x11, 0x00


	//----- nvinfo : EIATTR_KPARAM_INFO
	.align		4
.L_700:
        /*007c*/ 	.byte	0x04, 0x17
        /*007e*/ 	.short	(.L_702 - .L_701)
.L_701:
        /*0080*/ 	.word	0x00000000
        /*0084*/ 	.short	0x0006
        /*0086*/ 	.short	0x001c
        /*0088*/ 	.byte	0x00, 0xf0, 0x11, 0x00


	//----- nvinfo : EIATTR_KPARAM_INFO
	.align		4
.L_702:
        /*008c*/ 	.byte	0x04, 0x17
        /*008e*/ 	.short	(.L_704 - .L_703)
.L_703:
        /*0090*/ 	.word	0x00000000
        /*0094*/ 	.short	0x0007
        /*0096*/ 	.short	0x0020
        /*0098*/ 	.byte	0x00, 0xf0, 0x11, 0x00


	//----- nvinfo : EIATTR_KPARAM_INFO
	.align		4
.L_704:
        /*009c*/ 	.byte	0x04, 0x17
        /*009e*/ 	.short	(.L_706 - .L_705)
.L_705:
        /*00a0*/ 	.word	0x00000000
        /*00a4*/ 	.short	0x0008
        /*00a6*/ 	.short	0x0024
        /*00a8*/ 	.byte	0x00, 0xf0, 0x11, 0x00


	//----- nvinfo : EIATTR_KPARAM_INFO
	.align		4
.L_706:
        /*00ac*/ 	.byte	0x04, 0x17
        /*00ae*/ 	.short	(.L_708 - .L_707)
.L_707:
        /*00b0*/ 	.word	0x00000000
        /*00b4*/ 	.short	0x0009
        /*00b6*/ 	.short	0x0028
        /*00b8*/ 	.byte	0x00, 0xf0, 0x11, 0x00


	//----- nvinfo : EIATTR_KPARAM_INFO
	.align		4
.L_708:
        /*00bc*/ 	.byte	0x04, 0x17
        /*00be*/ 	.short	(.L_710 - .L_709)
.L_709:
        /*00c0*/ 	.word	0x00000000
        /*00c4*/ 	.short	0x000a
        /*00c6*/ 	.short	0x002c
        /*00c8*/ 	.byte	0x00, 0xf0, 0x11, 0x00


	//----- nvinfo : EIATTR_KPARAM_INFO
	.align		4
.L_710:
        /*00cc*/ 	.byte	0x04, 0x17
        /*00ce*/ 	.short	(.L_712 - .L_711)
.L_711:
        /*00d0*/ 	.word	0x00000000
        /*00d4*/ 	.short	0x000b
        /*00d6*/ 	.short	0x0030
        /*00d8*/ 	.byte	0x00, 0xf0, 0x11, 0x00


	//----- nvinfo : EIATTR_KPARAM_INFO
	.align		4
.L_712:
        /*00dc*/ 	.byte	0x04, 0x17
        /*00de*/ 	.short	(.L_714 - .L_713)
.L_713:
        /*00e0*/ 	.word	0x00000000
        /*00e4*/ 	.short	0x000c
        /*00e6*/ 	.short	0x0034
        /*00e8*/ 	.byte	0x00, 0xf0, 0x11, 0x00


	//----- nvinfo : EIATTR_KPARAM_INFO
	.align		4
.L_714:
        /*00ec*/ 	.byte	0x04, 0x17
        /*00ee*/ 	.short	(.L_716 - .L_715)
.L_715:
        /*00f0*/ 	.word	0x00000000
        /*00f4*/ 	.short	0x000d
        /*00f6*/ 	.short	0x0038
        /*00f8*/ 	.byte	0x00, 0xf0, 0x11, 0x00


	//----- nvinfo : EIATTR_KPARAM_INFO
	.align		4
.L_716:
        /*00fc*/ 	.byte	0x04, 0x17
        /*00fe*/ 	.short	(.L_718 - .L_717)
.L_717:
        /*0100*/ 	.word	0x00000000
        /*0104*/ 	.short	0x000e
        /*0106*/ 	.short	0x003c
        /*0108*/ 	.byte	0x00, 0xf0, 0x11, 0x00


	//----- nvinfo : EIATTR_KPARAM_INFO
	.align		4
.L_718:
        /*010c*/ 	.byte	0x04, 0x17
        /*010e*/ 	.short	(.L_720 - .L_719)
.L_719:
        /*0110*/ 	.word	0x00000000
        /*0114*/ 	.short	0x000f
        /*0116*/ 	.short	0x0040
        /*0118*/ 	.byte	0x00, 0xf0, 0x11, 0x00


	//----- nvinfo : EIATTR_KPARAM_INFO
	.align		4
.L_720:
        /*011c*/ 	.byte	0x04, 0x17
        /*011e*/ 	.short	(.L_722 - .L_721)
.L_721:
        /*0120*/ 	.word	0x00000000
        /*0124*/ 	.short	0x0010
        /*0126*/ 	.short	0x0048
        /*0128*/ 	.byte	0x00, 0xf0, 0x21, 0x00


	//----- nvinfo : EIATTR_CBANK_PARAM_SIZE
	.align		4
.L_722:
        /*012c*/ 	.byte	0x03, 0x19
        /*012e*/ 	.short	0x0050


	//----- nvinfo : EIATTR_PARAM_CBANK
	.align		4
        /*0130*/ 	.byte	0x04, 0x0a
        /*0132*/ 	.short	(.L_724 - .L_723)
	.align		4
.L_723:
        /*0134*/ 	.word	index@(.nv.constant0.__nv_static_51__38_cuda_device_runtime_compute_86_cpp1_ii_8b1a5d37__Z16memset_3d_deviceIjLi0ELi0ELi0EEvPhhjT_S1_S1_S1_S1_jjjjjjjS1_S0_)
        /*0138*/ 	.short	0x0160
        /*013a*/ 	.short	0x0050


	//----- nvinfo : EIATTR_SW2861232_WAR
	.align		4
.L_724:
        /*013c*/ 	.byte	0x01, 0x35
	.zero		2


	//----- nvinfo : EIATTR_CUDA_API_VERSION
	.align		4
        /*0140*/ 	.byte	0x04, 0x37
        /*0142*/ 	.short	(.L_726 - .L_725)
.L_725:
        /*0144*/ 	.word	0x00000072
.L_726:


//--------------------- .nv.info.__nv_static_51__38_cuda_device_runtime_compute_86_cpp1_ii_8b1a5d37__Z16memset_3d_deviceIjLi0ELi0ELi1EEvPhhjT_S1_S1_S1_S1_jjjjjjjS1_S0_ --------------------------
	.section	.nv.info.__nv_static_51__38_cuda_device_runtime_compute_86_cpp1_ii_8b1a5d37__Z16memset_3d_deviceIjLi0ELi0ELi1EEvPhhjT_S1_S1_S1_S1_jjjjjjjS1_S0_,"",@"SHT_CUDA_INFO"
	.align	4


	//----- nvinfo : EIATTR_EXIT_INSTR_OFFSETS
	.align		4
        /*0000*/ 	.byte	0x04, 0x1c
        /*0002*/ 	.short	(.L_728 - .L_727)


	//   ....[0]....
.L_727:
        /*0004*/ 	.word	0x000000d0


	//   ....[1]....
        /*0008*/ 	.word	0x000001b0


	//   ....[2]....
        /*000c*/ 	.word	0x00000220


	//   ....[3]....
        /*0010*/ 	.word	0x00000290


	//   ....[4]....
        /*0014*/ 	.word	0x000002f0


	//----- nvinfo : EIATTR_MAXREG_COUNT
	.align		4
.L_728:
        /*0018*/ 	.byte	0x03, 0x1b
        /*001a*/ 	.short	0x0020


	//----- nvinfo : EIATTR_KPARAM_INFO
	.align		4
        /*001c*/ 	.byte	0x04, 0x17
        /*001e*/ 	.short	(.L_730 - .L_729)
.L_729:
        /*0020*/ 	.word	0x00000000
        /*0024*/ 	.short	0x0000
        /*0026*/ 	.short	0x0000
        /*0028*/ 	.byte	0x00, 0xf0, 0x21, 0x00


	//----- nvinfo : EIATTR_KPARAM_INFO
	.align		4
.L_730:
        /*002c*/ 	.byte	0x04, 0x17
        /*002e*/ 	.short	(.L_732 - .L_731)
.L_731:
        /*0030*/ 	.word	0x00000000
        /*0034*/ 	.short	0x0001
        /*0036*/ 	.short	0x0008
        /*0038*/ 	.byte	0x00, 0xf0, 0x05, 0x00


	//----- nvinfo : EIATTR_KPARAM_INFO
	.align		4
.L_732:
        /*003c*/ 	.byte	0x04, 0x17
        /*003e*/ 	.short	(.L_734 - .L_733)
.L_733:
        /*0040*/ 	.word	0x00000000
        /*0044*/ 	.short	0x0002
        /*0046*/ 	.short	0x000c
        /*0048*/ 	.byte	0x00, 0xf0, 0x11, 0x00


	//----- nvinfo : EIATTR_KPARAM_INFO
	.align		4
.L_734:
        /*004c*/ 	.byte	0x04, 0x17
        /*004e*/ 	.short	(.L_736 - .L_735)
.L_735:
        /*0050*/ 	.word	0x00000000
        /*0054*/ 	.short	0x0003
        /*0056*/ 	.short	0x0010
        /*0058*/ 	.byte	0x00, 0xf0, 0x11, 0x00


	//----- nvinfo : EIATTR_KPARAM_INFO
	.align		4
.L_736:
        /*005c*/ 	.byte	0x04, 0x17
        /*005e*/ 	.short	(.L_738 - .L_737)
.L_737:
        /*0060*/ 	.word	0x00000000
        /*0064*/ 	.short	0x0004
        /*0066*/ 	.short	0x0014
        /*0068*/ 	.byte	0x00, 0xf0, 0x11, 0x00


	//----- nvinfo : EIATTR_KPARAM_INFO
	.align		4
.L_738:
        /*006c*/ 	.byte	0x04, 0x17
        /*006e*/ 	.short	(.L_740 - .L_739)
.L_739:
        /*0070*/ 	.word	0x00000000
        /*0074*/ 	.short	0x0005
        /*0076*/ 	.short	0x0018
        /*0078*/ 	.byte	0x00, 0xf0, 0x11, 0x00


	//----- nvinfo : EIATTR_KPARAM_INFO
	.align		4
.L_740:
        /*007c*/ 	.byte	0x04, 0x17
        /*007e*/ 	.short	(.L_742 - .L_741)
.L_741:
        /*0080*/ 	.word	0x00000000
        /*0084*/ 	.short	0x0006
        /*0086*/ 	.short	0x001c
        /*0088*/ 	.byte	0x00, 0xf0, 0x11, 0x00


	//----- nvinfo : EIATTR_KPARAM_INFO
	.align		4
.L_742:
        /*008c*/ 	.byte	0x04, 0x17
        /*008e*/ 	.short	(.L_744 - .L_743)
.L_743:
        /*0090*/ 	.word	0x00000000
        /*0094*/ 	.short	0x0007
        /*0096*/ 	.short	0x0020
        /*0098*/ 	.byte	0x00, 0xf0, 0x11, 0x00


	//----- nvinfo : EIATTR_KPARAM_INFO
	.align		4
.L_744:
        /*009c*/ 	.byte	0x04, 0x17
        /*009e*/ 	.short	(.L_746 - .L_745)
.L_745:
        /*00a0*/ 	.word	0x00000000
        /*00a4*/ 	.short	0x0008
        /*00a6*/ 	.short	0x0024
        /*00a8*/ 	.byte	0x00, 0xf0, 0x11, 0x00


	//----- nvinfo : EIATTR_KPARAM_INFO
	.align		4
.L_746:
        /*00ac*/ 	.byte	0x04, 0x17
        /*00ae*/ 	.short	(.L_748 - .L_747)
.L_747:
        /*00b0*/ 	.word	0x00000000
        /*00b4*/ 	.short	0x0009
        /*00b6*/ 	.short	0x0028
        /*00b8*/ 	.byte	0x00, 0xf0, 0x11, 0x00


	//----- nvinfo : EIATTR_KPARAM_INFO
	.align		4
.L_748:
        /*00bc*/ 	.byte	0x04, 0x17
        /*00be*/ 	.short	(.L_750 - .L_749)
.L_749:
        /*00c0*/ 	.word	0x00000000
        /*00c4*/ 	.short	0x000a
        /*00c6*/ 	.short	0x002c
        /*00c8*/ 	.byte	0x00, 0xf0, 0x11, 0x00


	//----- nvinfo : EIATTR_KPARAM_INFO
	.align		4
.L_750:
        /*00cc*/ 	.byte	0x04, 0x17
        /*00ce*/ 	.short	(.L_752 - .L_751)
.L_751:
        /*00d0*/ 	.word	0x00000000
        /*00d4*/ 	.short	0x000b
        /*00d6*/ 	.short	0x0030
        /*00d8*/ 	.byte	0x00, 0xf0, 0x11, 0x00


	//----- nvinfo : EIATTR_KPARAM_INFO
	.align		4
.L_752:
        /*00dc*/ 	.byte	0x04, 0x17
        /*00de*/ 	.short	(.L_754 - .L_753)
.L_753:
        /*00e0*/ 	.word	0x00000000
        /*00e4*/ 	.short	0x000c
        /*00e6*/ 	.short	0x0034
        /*00e8*/ 	.byte	0x00, 0xf0, 0x11, 0x00


	//----- nvinfo : EIATTR_KPARAM_INFO
	.align		4
.L_754:
        /*00ec*/ 	.byte	0x04, 0x17
        /*00ee*/ 	.short	(.L_756 - .L_755)
.L_755:
        /*00f0*/ 	.word	0x00000000
        /*00f4*/ 	.short	0x000d
        /*00f6*/ 	.short	0x0038
        /*00f8*/ 	.byte	0x00, 0xf0, 0x11, 0x00


	//----- nvinfo : EIATTR_KPARAM_INFO
	.align		4
.L_756:
        /*00fc*/ 	.byte	0x04, 0x17
        /*00fe*/ 	.short	(.L_758 - .L_757)
.L_757:
        /*0100*/ 	.word	0x00000000
        /*0104*/ 	.short	0x000e
        /*0106*/ 	.short	0x003c
        /*0108*/ 	.byte	0x00, 0xf0, 0x11, 0x00


	//----- nvinfo : EIATTR_KPARAM_INFO
	.align		4
.L_758:
        /*010c*/ 	.byte	0x04, 0x17
        /*010e*/ 	.short	(.L_760 - .L_759)
.L_759:
        /*0110*/ 	.word	0x00000000
        /*0114*/ 	.short	0x000f
        /*0116*/ 	.short	0x0040
        /*0118*/ 	.byte	0x00, 0xf0, 0x11, 0x00


	//----- nvinfo : EIATTR_KPARAM_INFO
	.align		4
.L_760:
        /*011c*/ 	.byte	0x04, 0x17
        /*011e*/ 	.short	(.L_762 - .L_761)
.L_761:
        /*0120*/ 	.word	0x00000000
        /*0124*/ 	.short	0x0010
        /*0126*/ 	.short	0x0048
        /*0128*/ 	.byte	0x00, 0xf0, 0x21, 0x00


	//----- nvinfo : EIATTR_CBANK_PARAM_SIZE
	.align		4
.L_762:
        /*012c*/ 	.byte	0x03, 0x19
        /*012e*/ 	.short	0x0050


	//----- nvinfo : EIATTR_PARAM_CBANK
	.align		4
        /*0130*/ 	.byte	0x04, 0x0a
        /*0132*/ 	.short	(.L_764 - .L_763)
	.align		4
.L_763:
        /*0134*/ 	.word	index@(.nv.constant0.__nv_static_51__38_cuda_device_runtime_compute_86_cpp1_ii_8b1a5d37__Z16memset_3d_deviceIjLi0ELi0ELi1EEvPhhjT_S1_S1_S1_S1_jjjjjjjS1_S0_)
        /*0138*/ 	.short	0x0160
        /*013a*/ 	.short	0x0050


	//----- nvinfo : EIATTR_SW2861232_WAR
	.align		4
.L_764:
        /*013c*/ 	.byte	0x01, 0x35
	.zero		2


	//----- nvinfo : EIATTR_CUDA_API_VERSION
	.align		4
        /*0140*/ 	.byte	0x04, 0x37
        /*0142*/ 	.short	(.L_766 - .L_765)
.L_765:
        /*0144*/ 	.word	0x00000072
.L_766:


//--------------------- .nv.info.__nv_static_51__38_cuda_device_runtime_compute_86_cpp1_ii_8b1a5d37__Z16memset_3d_deviceIjLi0ELi1ELi0EEvPhhjT_S1_S1_S1_S1_jjjjjjjS1_S0_ --------------------------
	.section	.nv.info.__nv_static_51__38_cuda_device_runtime_compute_86_cpp1_ii_8b1a5d37__Z16memset_3d_deviceIjLi0ELi1ELi0EEvPhhjT_S1_S1_S1_S1_jjjjjjjS1_S0_,"",@"SHT_CUDA_INFO"
	.align	4


	//----- nvinfo : EIATTR_CTAIDZ_USED
	.align		4
        /*0000*/ 	.byte	0x01, 0x04
	.zero		2


	//----- nvinfo : EIATTR_EXIT_INSTR_OFFSETS
	.align		4
        /*0004*/ 	.byte	0x04, 0x1c
        /*0006*/ 	.short	(.L_768 - .L_767)


	//   ....[0]....
.L_767:
        /*0008*/ 	.word	0x000001b0


	//   ....[1]....
        /*000c*/ 	.word	0x00000200


	//   ....[2]....
        /*0010*/ 	.word	0x00000270


	//   ....[3]....
        /*0014*/ 	.word	0x000002c0


	//----- nvinfo : EIATTR_MAXREG_COUNT
	.align		4
.L_768:
        /*0018*/ 	.byte	0x03, 0x1b
        /*001a*/ 	.short	0x0020


	//----- nvinfo : EIATTR_KPARAM_INFO
	.align		4
        /*001c*/ 	.byte	0x04, 0x17
        /*001e*/ 	.short	(.L_770 - .L_769)
.L_769:
        /*0020*/ 	.word	0x00000000
        /*0024*/ 	.short	0x0000
        /*0026*/ 	.short	0x0000
        /*0028*/ 	.byte	0x00, 0xf0, 0x21, 0x00


	//----- nvinfo : EIATTR_KPARAM_INFO
	.align		4
.L_770:
        /*002c*/ 	.byte	0x04, 0x17
        /*002e*/ 	.short	(.L_772 - .L_771)
.L_771:
        /*0030*/ 	.word	0x00000000
        /*0034*/ 	.short	0x0001
        /*0036*/ 	.short	0x0008
        /*0038*/ 	.byte	0x00, 0xf0, 0x05, 0x00


	//----- nvinfo : EIATTR_KPARAM_INFO
	.align		4
.L_772:
        /*003c*/ 	.byte	0x04, 0x17
        /*003e*/ 	.short	(.L_774 - .L_773)
.L_773:
        /*0040*/ 	.word	0x00000000
        /*0044*/ 	.short	0x0002
        /*0046*/ 	.short	0x000c
        /*0048*/ 	.byte	0x00, 0xf0, 0x11, 0x00


	//----- nvinfo : EIATTR_KPARAM_INFO
	.align		4
.L_774:
        /*004c*/ 	.byte	0x04, 0x17
        /*004e*/ 	.short	(.L_776 - .L_775)
.L_775:
        /*0050*/ 	.word	0x00000000
        /*0054*/ 	.short	0x0003
        /*0056*/ 	.short	0x0010
        /*0058*/ 	.byte	0x00, 0xf0, 0x11, 0x00


	//----- nvinfo : EIATTR_KPARAM_INFO
	.align		4
.L_776:
        /*005c*/ 	.byte	0x04, 0x17
        /*005e*/ 	.short	(.L_778 - .L_777)
.L_777:
        /*0060*/ 	.word	0x00000000
        /*0064*/ 	.short	0x0004
        /*0066*/ 	.short	0x0014
        /*0068*/ 	.byte	0x00, 0xf0, 0x11, 0x00


	//----- nvinfo : EIATTR_KPARAM_INFO
	.align		4
.L_778:
        /*006c*/ 	.byte	0x04, 0x17
        /*006e*/ 	.short	(.L_780 - .L_779)
.L_779:
        /*0070*/ 	.word	0x00000000
        /*0074*/ 	.short	0x0005
        /*0076*/ 	.short	0x0018
        /*0078*/ 	.byte	0x00, 0xf0, 0x11, 0x00


	//----- nvinfo : EIATTR_KPARAM_INFO
	.align		4
.L_780:
        /*007c*/ 	.byte	0x04, 0x17
        /*007e*/ 	.short	(.L_782 - .L_781)
.L_781:
        /*0080*/ 	.word	0x00000000
        /*0084*/ 	.short	0x0006
        /*0086*/ 	.short	0x001c
        /*0088*/ 	.byte	0x00, 0xf0, 0x11, 0x00


	//----- nvinfo : EIATTR_KPARAM_INFO
	.align		4
.L_782:
        /*008c*/ 	.byte	0x04, 0x17
        /*008e*/ 	.short	(.L_784 - .L_783)
.L_783:
        /*0090*/ 	.word	0x00000000
        /*0094*/ 	.short	0x0007
        /*0096*/ 	.short	0x0020
        /*0098*/ 	.byte	0x00, 0xf0, 0x11, 0x00


	//----- nvinfo : EIATTR_KPARAM_INFO
	.align		4
.L_784:
        /*009c*/ 	.byte	0x04, 0x17
        /*009e*/ 	.short	(.L_786 - .L_785)
.L_785:
        /*00a0*/ 	.word	0x00000000
        /*00a4*/ 	.short	0x0008
        /*00a6*/ 	.short	0x0024
        /*00a8*/ 	.byte	0x00, 0xf0, 0x11, 0x00


	//----- nvinfo : EIATTR_KPARAM_INFO
	.align		4
.L_786:
        /*00ac*/ 	.byte	0x04, 0x17
        /*00ae*/ 	.short	(.L_788 - .L_787)
.L_787:
        /*00b0*/ 	.word	0x00000000
        /*00b4*/ 	.short	0x0009
        /*00b6*/ 	.short	0x0028
        /*00b8*/ 	.byte	0x00, 0xf0, 0x11, 0x00


	//----- nvinfo : EIATTR_KPARAM_INFO
	.align		4
.L_788:
        /*00bc*/ 	.byte	0x04, 0x17
        /*00be*/ 	.short	(.L_790 - .L_789)
.L_789:
        /*00c0*/ 	.word	0x00000000
        /*00c4*/ 	.short	0x000a
        /*00c6*/ 	.short	0x002c
        /*00c8*/ 	.byte	0x00, 0xf0, 0x11, 0x00


	//----- nvinfo : EIATTR_KPARAM_INFO
	.align		4
.L_790:
        /*00cc*/ 	.byte	0x04, 0x17
        /*00ce*/ 	.short	(.L_792 - .L_791)
.L_791:
        /*00d0*/ 	.word	0x00000000
        /*00d4*/ 	.short	0x000b
        /*00d6*/ 	.short	0x0030
        /*00d8*/ 	.byte	0x00, 0xf0, 0x11, 0x00


	//----- nvinfo : EIATTR_KPARAM_INFO
	.align		4
.L_792:
        /*00dc*/ 	.byte	0x04, 0x17
        /*00de*/ 	.short	(.L_794 - .L_793)
.L_793:
        /*00e0*/ 	.word	0x00000000
        /*00e4*/ 	.short	0x000c
        /*00e6*/ 	.short	0x0034
        /*00e8*/ 	.byte	0x00, 0xf0, 0x11, 0x00


	//----- nvinfo : EIATTR_KPARAM_INFO
	.align		4
.L_794:
        /*00ec*/ 	.byte	0x04, 0x17
        /*00ee*/ 	.short	(.L_796 - .L_795)
.L_795:
        /*00f0*/ 	.word	0x00000000
        /*00f4*/ 	.short	0x000d
        /*00f6*/ 	.short	0x0038
        /*00f8*/ 	.byte	0x00, 0xf0, 0x11, 0x00


	//----- nvinfo : EIATTR_KPARAM_INFO
	.align		4
.L_796:
        /*00fc*/ 	.byte	0x04, 0x17
        /*00fe*/ 	.short	(.L_798 - .L_797)
.L_797:
        /*0100*/ 	.word	0x00000000
        /*0104*/ 	.short	0x000e
        /*0106*/ 	.short	0x003c
        /*0108*/ 	.byte	0x00, 0xf0, 0x11, 0x00


	//----- nvinfo : EIATTR_KPARAM_INFO
	.align		4
.L_798:
        /*010c*/ 	.byte	0x04, 0x17
        /*010e*/ 	.short	(.L_800 - .L_799)
.L_799:
        /*0110*/ 	.word	0x00000000
        /*0114*/ 	.short	0x000f
        /*0116*/ 	.short	0x0040
        /*0118*/ 	.byte	0x00, 0xf0, 0x11, 0x00


	//----- nvinfo : EIATTR_KPARAM_INFO
	.align		4
.L_800:
        /*011c*/ 	.byte	0x04, 0x17
        /*011e*/ 	.short	(.L_802 - .L_801)
.L_801:
        /*0120*/ 	.word	0x00000000
        /*0124*/ 	.short	0x0010
        /*0126*/ 	.short	0x0048
        /*0128*/ 	.byte	0x00, 0xf0, 0x21, 0x00


	//----- nvinfo : EIATTR_CBANK_PARAM_SIZE
	.align		4
.L_802:
        /*012c*/ 	.byte	0x03, 0x19
        /*012e*/ 	.short	0x0050


	//----- nvinfo : EIATTR_PARAM_CBANK
	.align		4
        /*0130*/ 	.byte	0x04, 0x0a
        /*0132*/ 	.short	(.L_804 - .L_803)
	.align		4
.L_803:
        /*0134*/ 	.word	index@(.nv.constant0.__nv_static_51__38_cuda_device_runtime_compute_86_cpp1_ii_8b1a5d37__Z16memset_3d_deviceIjLi0ELi1ELi0EEvPhhjT_S1_S1_S1_S1_jjjjjjjS1_S0_)
        /*0138*/ 	.short	0x0160
        /*013a*/ 	.short	0x0050


	//----- nvinfo : EIATTR_SW2861232_WAR
	.align		4
.L_804:
        /*013c*/ 	.byte	0x01, 0x35
	.zero		2


	//----- nvinfo : EIATTR_CUDA_API_VERSION
	.align		4
        /*0140*/ 	.byte	0x04, 0x37
        /*0142*/ 	.short	(.L_806 - .L_805)
.L_805:
        /*0144*/ 	.word	0x00000072
.L_806:


//--------------------- .nv.info.__nv_static_51__38_cuda_device_runtime_compute_86_cpp1_ii_8b1a5d37__Z16memset_3d_deviceIjLi0ELi1ELi1EEvPhhjT_S1_S1_S1_S1_jjjjjjjS1_S0_ --------------------------
	.section	.nv.info.__nv_static_51__38_cuda_device_runtime_compute_86_cpp1_ii_8b1a5d37__Z16memset_3d_deviceIjLi0ELi1ELi1EEvPhhjT_S1_S1_S1_S1_jjjjjjjS1_S0_,"",@"SHT_CUDA_INFO"
	.align	4


	//----- nvinfo : EIATTR_CTAIDZ_USED
	.align		4
        /*0000*/ 	.byte	0x01, 0x04
	.zero		2


	//----- nvinfo : EIATTR_EXIT_INSTR_OFFSETS
	.align		4
        /*0004*/ 	.byte	0x04, 0x1c
        /*0006*/ 	.short	(.L_808 - .L_807)


	//   ....[0]....
.L_807:
        /*0008*/ 	.word	0x000000d0


	//   ....[1]....
        /*000c*/ 	.word	0x00000140


	//   ....[2]....
        /*0010*/ 	.word	0x000001b0


	//   ....[3]....
        /*0014*/ 	.word	0x00000210


	//----- nvinfo : EIATTR_MAXREG_COUNT
	.align		4
.L_808:
        /*0018*/ 	.byte	0x03, 0x1b
        /*001a*/ 	.short	0x0020


	//----- nvinfo : EIATTR_KPARAM_INFO
	.align		4
        /*001c*/ 	.byte	0x04, 0x17
        /*001e*/ 	.short	(.L_810 - .L_809)
.L_809:
        /*0020*/ 	.word	0x00000000
        /*0024*/ 	.short	0x0000
        /*0026*/ 	.short	0x0000
        /*0028*/ 	.byte	0x00, 0xf0, 0x21, 0x00


	//----- nvinfo : EIATTR_KPARAM_INFO
	.align		4
.L_810:
        /*002c*/ 	.byte	0x04, 0x17
        /*002e*/ 	.short	(.L_812 - .L_811)
.L_811:
        /*0030*/ 	.word	0x00000000
        /*0034*/ 	.short	0x0001
        /*0036*/ 	.short	0x0008
        /*0038*/ 	.byte	0x00, 0xf0, 0x05, 0x00


	//----- nvinfo : EIATTR_KPARAM_INFO
	.align		4
.L_812:
        /*003c*/ 	.byte	0x04, 0x17
        /*003e*/ 	.short	(.L_814 - .L_813)
.L_813:
        /*0040*/ 	.word	0x00000000
        /*0044*/ 	.short	0x0002
        /*0046*/ 	.short	0x000c
        /*0048*/ 	.byte	0x00, 0xf0, 0x11, 0x00


	//----- nvinfo : EIATTR_KPARAM_INFO
	.align		4
.L_814:
        /*004c*/ 	.byte	0x04, 0x17
        /*004e*/ 	.short	(.L_816 - .L_815)
.L_815:
        /*0050*/ 	.word	0x00000000
        /*0054*/ 	.short	0x0003
        /*0056*/ 	.short	0x0010
        /*0058*/ 	.byte	0x00, 0xf0, 0x11, 0x00


	//----- nvinfo : EIATTR_KPARAM_INFO
	.align		4
.L_816:
        /*005c*/ 	.byte	0x04, 0x17
        /*005e*/ 	.short	(.L_818 - .L_817)
.L_817:
        /*0060*/ 	.word	0x00000000
        /*0064*/ 	.short	0x0004
        /*0066*/ 	.short	0x0014
        /*0068*/ 	.byte	0x00, 0xf0, 0x11, 0x00


	//----- nvinfo : EIATTR_KPARAM_INFO
	.align		4
.L_818:
        /*006c*/ 	.byte	0x04, 0x17
        /*006e*/ 	.short	(.L_820 - .L_819)
.L_819:
        /*0070*/ 	.word	0x00000000
        /*0074*/ 	.short	0x0005
        /*0076*/ 	.short	0x0018
        /*0078*/ 	.byte	0x00, 0xf0, 0x11, 0x00


	//----- nvinfo : EIATTR_KPARAM_INFO
	.align		4
.L_820:
        /*007c*/ 	.byte	0x04, 0x17
        /*007e*/ 	.short	(.L_822 - .L_821)
.L_821:
        /*0080*/ 	.word	0x00000000
        /*0084*/ 	.short	0x0006
        /*0086*/ 	.short	0x001c
        /*0088*/ 	.byte	0x00, 0xf0, 0x11, 0x00


	//----- nvinfo : EIATTR_KPARAM_INFO
	.align		4
.L_822:
        /*008c*/ 	.byte	0x04, 0x17
        /*008e*/ 	.short	(.L_824 - .L_823)
.L_823:
        /*0090*/ 	.word	0x00000000
        /*0094*/ 	.short	0x0007
        /*0096*/ 	.short	0x0020
        /*0098*/ 	.byte	0x00, 0xf0, 0x11, 0x00


	//----- nvinfo : EIATTR_KPARAM_INFO
	.align		4
.L_824:
        /*009c*/ 	.byte	0x04, 0x17
        /*009e*/ 	.short	(.L_826 - .L_825)
.L_825:
        /*00a0*/ 	.word	0x00000000
        /*00a4*/ 	.short	0x0008
        /*00a6*/ 	.short	0x0024
        /*00a8*/ 	.byte	0x00, 0xf0, 0x11, 0x00


	//----- nvinfo : EIATTR_KPARAM_INFO
	.align		4
.L_826:
        /*00ac*/ 	.byte	0x04, 0x17
        /*00ae*/ 	.short	(.L_828 - .L_827)
.L_827:
        /*00b0*/ 	.word	0x00000000
        /*00b4*/ 	.short	0x0009
        /*00b6*/ 	.short	0x0028
        /*00b8*/ 	.byte	0x00, 0xf0, 0x11, 0x00


	//----- nvinfo : EIATTR_KPARAM_INFO
	.align		4
.L_828:
        /*00bc*/ 	.byte	0x04, 0x17
        /*00be*/ 	.short	(.L_830 - .L_829)
.L_829:
        /*00c0*/ 	.word	0x00000000
        /*00c4*/ 	.short	0x000a
        /*00c6*/ 	.short	0x002c
        /*00c8*/ 	.byte	0x00, 0xf0, 0x11, 0x00


	//----- nvinfo : EIATTR_KPARAM_INFO
	.align		4
.L_830:
        /*00cc*/ 	.byte	0x04, 0x17
        /*00ce*/ 	.short	(.L_832 - .L_831)
.L_831:
        /*00d0*/ 	.word	0x00000000
        /*00d4*/ 	.short	0x000b
        /*00d6*/ 	.short	0x0030
        /*00d8*/ 	.byte	0x00, 0xf0, 0x11, 0x00


	//----- nvinfo : EIATTR_KPARAM_INFO
	.align		4
.L_832:
        /*00dc*/ 	.byte	0x04, 0x17
        /*00de*/ 	.short	(.L_834 - .L_833)
.L_833:
        /*00e0*/ 	.word	0x00000000
        /*00e4*/ 	.short	0x000c
        /*00e6*/ 	.short	0x0034
        /*00e8*/ 	.byte	0x00, 0xf0, 0x11, 0x00


	//----- nvinfo : EIATTR_KPARAM_INFO
	.align		4
.L_834:
        /*00ec*/ 	.byte	0x04, 0x17
        /*00ee*/ 	.short	(.L_836 - .L_835)
.L_835:
        /*00f0*/ 	.word	0x00000000
        /*00f4*/ 	.short	0x000d
        /*00f6*/ 	.short	0x0038
        /*00f8*/ 	.byte	0x00, 0xf0, 0x11, 0x00


	//----- nvinfo : EIATTR_KPARAM_INFO
	.align		4
.L_836:
        /*00fc*/ 	.byte	0x04, 0x17
        /*00fe*/ 	.short	(.L_838 - .L_837)
.L_837:
        /*0100*/ 	.word	0x00000000
        /*0104*/ 	.short	0x000e
        /*0106*/ 	.short	0x003c
        /*0108*/ 	.byte	0x00, 0xf0, 0x11, 0x00


	//----- nvinfo : EIATTR_KPARAM_INFO
	.align		4
.L_838:
        /*010c*/ 	.byte	0x04, 0x17
        /*010e*/ 	.short	(.L_840 - .L_839)
.L_839:
        /*0110*/ 	.word	0x00000000
        /*0114*/ 	.short	0x000f
        /*0116*/ 	.short	0x0040
        /*0118*/ 	.byte	0x00, 0xf0, 0x11, 0x00


	//----- nvinfo : EIATTR_KPARAM_INFO
	.align		4
.L_840:
        /*011c*/ 	.byte	0x04, 0x17
        /*011e*/ 	.short	(.L_842 - .L_841)
.L_841:
        /*0120*/ 	.word	0x00000000
        /*0124*/ 	.short	0x0010
        /*0126*/ 	.short	0x0048
        /*0128*/ 	.byte	0x00, 0xf0, 0x21, 0x00


	//----- nvinfo : EIATTR_CBANK_PARAM_SIZE
	.align		4
.L_842:
        /*012c*/ 	.byte	0x03, 0x19
        /*012e*/ 	.short	0x0050


	//----- nvinfo : EIATTR_PARAM_CBANK
	.align		4
        /*0130*/ 	.byte	0x04, 0x0a
        /*0132*/ 	.short	(.L_844 - .L_843)
	.align		4
.L_843:
        /*0134*/ 	.word	index@(.nv.constant0.__nv_static_51__38_cuda_device_runtime_compute_86_cpp1_ii_8b1a5d37__Z16memset_3d_deviceIjLi0ELi1ELi1EEvPhhjT_S1_S1_S1_S1_jjjjjjjS1_S0_)
        /*0138*/ 	.short	0x0160
        /*013a*/ 	.short	0x0050


	//----- nvinfo : EIATTR_SW2861232_WAR
	.align		4
.L_844:
        /*013c*/ 	.byte	0x01, 0x35
	.zero		2


	//----- nvinfo : EIATTR_CUDA_API_VERSION
	.align		4
        /*0140*/ 	.byte	0x04, 0x37
        /*0142*/ 	.short	(.L_846 - .L_845)
.L_845:
        /*0144*/ 	.word	0x00000072
.L_846:


//--------------------- .nv.info.__nv_static_51__38_cuda_device_runtime_compute_86_cpp1_ii_8b1a5d37__Z16memset_3d_deviceIjLi1ELi0ELi0EEvPhhjT_S1_S1_S1_S1_jjjjjjjS1_S0_ --------------------------
	.section	.nv.info.__nv_static_51__38_cuda_device_runtime_compute_86_cpp1_ii_8b1a5d37__Z16memset_3d_deviceIjLi1ELi0ELi0EEvPhhjT_S1_S1_S1_S1_jjjjjjjS1_S0_,"",@"SHT_CUDA_INFO"
	.align	4


	//----- nvinfo : EIATTR_EXIT_INSTR_OFFSETS
	.align		4
        /*0000*/ 	.byte	0x04, 0x1c
        /*0002*/ 	.short	(.L_848 - .L_847)


	//   ....[0]....
.L_847:
        /*0004*/ 	.word	0x000000b0


	//   ....[1]....
        /*0008*/ 	.word	0x00000110


	//   ....[2]....
        /*000c*/ 	.word	0x00000180


	//   ....[3]....
        /*0010*/ 	.word	0x000001e0


	//----- nvinfo : EIATTR_MAXREG_COUNT
	.align		4
.L_848:
        /*0014*/ 	.byte	0x03, 0x1b
        /*0016*/ 	.short	0x0020


	//----- nvinfo : EIATTR_KPARAM_INFO
	.align		4
        /*0018*/ 	.byte	0x04, 0x17
        /*001a*/ 	.short	(.L_850 - .L_849)
.L_849:
        /*001c*/ 	.word	0x00000000
        /*0020*/ 	.short	0x0000
        /*0022*/ 	.short	0x0000
        /*0024*/ 	.byte	0x00, 0xf0, 0x21, 0x00


	//----- nvinfo : EIATTR_KPARAM_INFO
	.align		4
.L_850:
        /*0028*/ 	.byte	0x04, 0x17
        /*002a*/ 	.short	(.L_852 - .L_851)
.L_851:
        /*002c*/ 	.word	0x00000000
        /*0030*/ 	.short	0x0001
        /*0032*/ 	.short	0x0008
        /*0034*/ 	.byte	0x00, 0xf0, 0x05, 0x00


	//----- nvinfo : EIATTR_KPARAM_INFO
	.align		4
.L_852:
        /*0038*/ 	.byte	0x04, 0x17
        /*003a*/ 	.short	(.L_854 - .L_853)
.L_853:
        /*003c*/ 	.word	0x00000000
        /*0040*/ 	.short	0x0002
        /*0042*/ 	.short	0x000c
        /*0044*/ 	.byte	0x00, 0xf0, 0x11, 0x00


	//----- nvinfo : EIATTR_KPARAM_INFO
	.align		4
.L_854:
        /*0048*/ 	.byte	0x04, 0x17
        /*004a*/ 	.short	(.L_856 - .L_855)
.L_855:
        /*004c*/ 	.word	0x00000000
        /*0050*/ 	.short	0x0003
        /*0052*/ 	.short	0x0010
        /*0054*/ 	.byte	0x00, 0xf0, 0x11, 0x00


	//----- nvinfo : EIATTR_KPARAM_INFO
	.align		4
.L_856:
        /*0058*/ 	.byte	0x04, 0x17
        /*005a*/ 	.short	(.L_858 - .L_857)
.L_857:
        /*005c*/ 	.word	0x00000000
        /*0060*/ 	.short	0x0004
        /*0062*/ 	.short	0x0014
        /*0064*/ 	.byte	0x00, 0xf0, 0x11, 0x00


	//----- nvinfo : EIATTR_KPARAM_INFO
	.align		4
.L_858:
        /*0068*/ 	.byte	0x04, 0x17
        /*006a*/ 	.short	(.L_860 - .L_859)
.L_859:
        /*006c*/ 	.word	0x00000000
        /*0070*/ 	.short	0x0005
        /*0072*/ 	.short	0x0018
        /*0074*/ 	.byte	0x00, 0xf0, 0x11, 0x00


	//----- nvinfo : EIATTR_KPARAM_INFO
	.align		4
.L_860:
        /*0078*/ 	.byte	0x04, 0x17
        /*007a*/ 	.short	(.L_862 - .L_861)
.L_861:
        /*007c*/ 	.word	0x00000000
        /*0080*/ 	.short	0x0006
        /*0082*/ 	.short	0x001c
        /*0084*/ 	.byte	0x00, 0xf0, 0x11, 0x00


	//----- nvinfo : EIATTR_KPARAM_INFO
	.align		4
.L_862:
        /*0088*/ 	.byte	0x04, 0x17
        /*008a*/ 	.short	(.L_864 - .L_863)
.L_863:
        /*008c*/ 	.word	0x00000000
        /*0090*/ 	.short	0x0007
        /*0092*/ 	.short	0x0020
        /*0094*/ 	.byte	0x00, 0xf0, 0x11, 0x00


	//----- nvinfo : EIATTR_KPARAM_INFO
	.align		4
.L_864:
        /*0098*/ 	.byte	0x04, 0x17
        /*009a*/ 	.short	(.L_866 - .L_865)
.L_865:
        /*009c*/ 	.word	0x00000000
        /*00a0*/ 	.short	0x0008
        /*00a2*/ 	.short	0x0024
        /*00a4*/ 	.byte	0x00, 0xf0, 0x11, 0x00


	//----- nvinfo : EIATTR_KPARAM_INFO
	.align		4
.L_866:
        /*00a8*/ 	.byte	0x04, 0x17
        /*00aa*/ 	.short	(.L_868 - .L_867)
.L_867:
        /*00ac*/ 	.word	0x00000000
        /*00b0*/ 	.short	0x0009
        /*00b2*/ 	.short	0x0028
        /*00b4*/ 	.byte	0x00, 0xf0, 0x11, 0x00


	//----- nvinfo : EIATTR_KPARAM_INFO
	.align		4
.L_868:
        /*00b8*/ 	.byte	0x04, 0x17
        /*00ba*/ 	.short	(.L_870 - .L_869)
.L_869:
        /*00bc*/ 	.word	0x00000000
        /*00c0*/ 	.short	0x000a
        /*00c2*/ 	.short	0x002c
        /*00c4*/ 	.byte	0x00, 0xf0, 0x11, 0x00


	//----- nvinfo : EIATTR_KPARAM_INFO
	.align		4
.L_870:
        /*00c8*/ 	.byte	0x04, 0x17
        /*00ca*/ 	.short	(.L_872 - .L_871)
.L_871:
        /*00cc*/ 	.word	0x00000000
        /*00d0*/ 	.short	0x000b
        /*00d2*/ 	.short	0x0030
        /*00d4*/ 	.byte	0x00, 0xf0, 0x11, 0x00


	//----- nvinfo : EIATTR_KPARAM_INFO
	.align		4
.L_872:
        /*00d8*/ 	.byte	0x04, 0x17
        /*00da*/ 	.short	(.L_874 - .L_873)
.L_873:
        /*00dc*/ 	.word	0x00000000
        /*00e0*/ 	.short	0x000c
        /*00e2*/ 	.short	0x0034
        /*00e4*/ 	.byte	0x00, 0xf0, 0x11, 0x00


	//----- nvinfo : EIATTR_KPARAM_INFO
	.align		4
.L_874:
        /*00e8*/ 	.byte	0x04, 0x17
        /*00ea*/ 	.short	(.L_876 - .L_875)
.L_875:
        /*00ec*/ 	.word	0x00000000
        /*00f0*/ 	.short	0x000d
        /*00f2*/ 	.short	0x0038
        /*00f4*/ 	.byte	0x00, 0xf0, 0x11, 0x00


	//----- nvinfo : EIATTR_KPARAM_INFO
	.align		4
.L_876:
        /*00f8*/ 	.byte	0x04, 0x17
        /*00fa*/ 	.short	(.L_878 - .L_877)
.L_877:
        /*00fc*/ 	.word	0x00000000
        /*0100*/ 	.short	0x000e
        /*0102*/ 	.short	0x003c
        /*0104*/ 	.byte	0x00, 0xf0, 0x11, 0x00


	//----- nvinfo : EIATTR_KPARAM_INFO
	.align		4
.L_878:
        /*0108*/ 	.byte	0x04, 0x17
        /*010a*/ 	.short	(.L_880 - .L_879)
.L_879:
        /*010c*/ 	.word	0x00000000
        /*0110*/ 	.short	0x000f
        /*0112*/ 	.short	0x0040
        /*0114*/ 	.byte	0x00, 0xf0, 0x11, 0x00


	//----- nvinfo : EIATTR_KPARAM_INFO
	.align		4
.L_880:
        /*0118*/ 	.byte	0x04, 0x17
        /*011a*/ 	.short	(.L_882 - .L_881)
.L_881:
        /*011c*/ 	.word	0x00000000
        /*0120*/ 	.short	0x0010
        /*0122*/ 	.short	0x0048
        /*0124*/ 	.byte	0x00, 0xf0, 0x21, 0x00


	//----- nvinfo : EIATTR_CBANK_PARAM_SIZE
	.align		4
.L_882:
        /*0128*/ 	.byte	0x03, 0x19
        /*012a*/ 	.short	0x0050


	//----- nvinfo : EIATTR_PARAM_CBANK
	.align		4
        /*012c*/ 	.byte	0x04, 0x0a
        /*012e*/ 	.short	(.L_884 - .L_883)
	.align		4
.L_883:
        /*0130*/ 	.word	index@(.nv.constant0.__nv_static_51__38_cuda_device_runtime_compute_86_cpp1_ii_8b1a5d37__Z16memset_3d_deviceIjLi1ELi0ELi0EEvPhhjT_S1_S1_S1_S1_jjjjjjjS1_S0_)
        /*0134*/ 	.short	0x0160
        /*0136*/ 	.short	0x0050


	//----- nvinfo : EIATTR_SW2861232_WAR
	.align		4
.L_884:
        /*0138*/ 	.byte	0x01, 0x35
	.zero		2


	//----- nvinfo : EIATTR_CUDA_API_VERSION
	.align		4
        /*013c*/ 	.byte	0x04, 0x37
        /*013e*/ 	.short	(.L_886 - .L_885)
.L_885:
        /*0140*/ 	.word	0x00000072
.L_886:


//--------------------- .nv.info.__nv_static_51__38_cuda_device_runtime_compute_86_cpp1_ii_8b1a5d37__Z16memset_3d_deviceIjLi1ELi0ELi1EEvPhhjT_S1_S1_S1_S1_jjjjjjjS1_S0_ --------------------------
	.section	.nv.info.__nv_static_51__38_cuda_device_runtime_compute_86_cpp1_ii_8b1a5d37__Z16memset_3d_deviceIjLi1ELi0ELi1EEvPhhjT_S1_S1_S1_S1_jjjjjjjS1_S0_,"",@"SHT_CUDA_INFO"
	.align	4


	//----- nvinfo : EIATTR_EXIT_INSTR_OFFSETS
	.align		4
        /*0000*/ 	.byte	0x04, 0x1c
        /*0002*/ 	.short	(.L_888 - .L_887)


	//   ....[0]....
.L_887:
        /*0004*/ 	.word	0x000000b0


	//   ....[1]....
        /*0008*/ 	.word	0x00000110


	//   ....[2]....
        /*000c*/ 	.word	0x00000180


	//   ....[3]....
        /*0010*/ 	.word	0x000001e0


	//----- nvinfo : EIATTR_MAXREG_COUNT
	.align		4
.L_888:
        /*0014*/ 	.byte	0x03, 0x1b
        /*0016*/ 	.short	0x0020


	//----- nvinfo : EIATTR_KPARAM_INFO
	.align		4
        /*0018*/ 	.byte	0x04, 0x17
        /*001a*/ 	.short	(.L_890 - .L_889)
.L_889:
        /*001c*/ 	.word	0x00000000
        /*0020*/ 	.short	0x0000
        /*0022*/ 	.short	0x0000
        /*0024*/ 	.byte	0x00, 0xf0, 0x21, 0x00


	//----- nvinfo : EIATTR_KPARAM_INFO
	.align		4
.L_890:
        /*0028*/ 	.byte	0x04, 0x17
        /*002a*/ 	.short	(.L_892 - .L_891)
.L_891:
        /*002c*/ 	.word	0x00000000
        /*0030*/ 	.short	0x0001
        /*0032*/ 	.short	0x0008
        /*0034*/ 	.byte	0x00, 0xf0, 0x05, 0x00


	//----- nvinfo : EIATTR_KPARAM_INFO
	.align		4
.L_892:
        /*0038*/ 	.byte	0x04, 0x17
        /*003a*/ 	.short	(.L_894 - .L_893)
.L_893:
        /*003c*/ 	.word	0x00000000
        /*0040*/ 	.short	0x0002
        /*0042*/ 	.short	0x000c
        /*0044*/ 	.byte	0x00, 0xf0, 0x11, 0x00


	//----- nvinfo : EIATTR_KPARAM_INFO
	.align		4
.L_894:
        /*0048*/ 	.byte	0x04, 0x17
        /*004a*/ 	.short	(.L_896 - .L_895)
.L_895:
        /*004c*/ 	.word	0x00000000
        /*0050*/ 	.short	0x0003
        /*0052*/ 	.short	0x0010
        /*0054*/ 	.byte	0x00, 0xf0, 0x11, 0x00


	//----- nvinfo : EIATTR_KPARAM_INFO
	.align		4
.L_896:
        /*0058*/ 	.byte	0x04, 0x17
        /*005a*/ 	.short	(.L_898 - .L_897)
.L_897:
        /*005c*/ 	.word	0x00000000
        /*0060*/ 	.short	0x0004
        /*0062*/ 	.short	0x0014
        /*0064*/ 	.byte	0x00, 0xf0, 0x11, 0x00


	//----- nvinfo : EIATTR_KPARAM_INFO
	.align		4
.L_898:
        /*0068*/ 	.byte	0x04, 0x17
        /*006a*/ 	.short	(.L_900 - .L_899)
.L_899:
        /*006c*/ 	.word	0x00000000
        /*0070*/ 	.short	0x0005
        /*0072*/ 	.short	0x0018
        /*0074*/ 	.byte	0x00, 0xf0, 0x11, 0x00


	//----- nvinfo : EIATTR_KPARAM_INFO
	.align		4
.L_900:
        /*0078*/ 	.byte	0x04, 0x17
        /*007a*/ 	.short	(.L_902 - .L_901)
.L_901:
        /*007c*/ 	.word	0x00000000
        /*0080*/ 	.short	0x0006
        /*0082*/ 	.short	0x001c
        /*0084*/ 	.byte	0x00, 0xf0, 0x11, 0x00


	//----- nvinfo : EIATTR_KPARAM_INFO
	.align		4
.L_902:
        /*0088*/ 	.byte	0x04, 0x17
        /*008a*/ 	.short	(.L_904 - .L_903)
.L_903:
        /*008c*/ 	.word	0x00000000
        /*0090*/ 	.short	0x0007
        /*0092*/ 	.short	0x0020
        /*0094*/ 	.byte	0x00, 0xf0, 0x11, 0x00


	//----- nvinfo : EIATTR_KPARAM_INFO
	.align		4
.L_904:
        /*0098*/ 	.byte	0x04, 0x17
        /*009a*/ 	.short	(.L_906 - .L_905)
.L_905:
        /*009c*/ 	.word	0x00000000
        /*00a0*/ 	.short	0x0008
        /*00a2*/ 	.short	0x0024
        /*00a4*/ 	.byte	0x00, 0xf0, 0x11, 0x00


	//----- nvinfo : EIATTR_KPARAM_INFO
	.align		4
.L_906:
        /*00a8*/ 	.byte	0x04, 0x17
        /*00aa*/ 	.short	(.L_908 - .L_907)
.L_907:
        /*00ac*/ 	.word	0x00000000
        /*00b0*/ 	.short	0x0009
        /*00b2*/ 	.short	0x0028
        /*00b4*/ 	.byte	0x00, 0xf0, 0x11, 0x00


	//----- nvinfo : EIATTR_KPARAM_INFO
	.align		4
.L_908:
        /*00b8*/ 	.byte	0x04, 0x17
        /*00ba*/ 	.short	(.L_910 - .L_909)
.L_909:
        /*00bc*/ 	.word	0x00000000
        /*00c0*/ 	.short	0x000a
        /*00c2*/ 	.short	0x002c
        /*00c4*/ 	.byte	0x00, 0xf0, 0x11, 0x00


	//----- nvinfo : EIATTR_KPARAM_INFO
	.align		4
.L_910:
        /*00c8*/ 	.byte	0x04, 0x17
        /*00ca*/ 	.short	(.L_912 - .L_911)
.L_911:
        /*00cc*/ 	.word	0x00000000
        /*00d0*/ 	.short	0x000b
        /*00d2*/ 	.short	0x0030
        /*00d4*/ 	.byte	0x00, 0xf0, 0x11, 0x00


	//----- nvinfo : EIATTR_KPARAM_INFO
	.align		4
.L_912:
        /*00d8*/ 	.byte	0x04, 0x17
        /*00da*/ 	.short	(.L_914 - .L_913)
.L_913:
        /*00dc*/ 	.word	0x00000000
        /*00e0*/ 	.short	0x000c
        /*00e2*/ 	.short	0x0034
        /*00e4*/ 	.byte	0x00, 0xf0, 0x11, 0x00


	//----- nvinfo : EIATTR_KPARAM_INFO
	.align		4
.L_914:
        /*00e8*/ 	.byte	0x04, 0x17
        /*00ea*/ 	.short	(.L_916 - .L_915)
.L_915:
        /*00ec*/ 	.word	0x00000000
        /*00f0*/ 	.short	0x000d
        /*00f2*/ 	.short	0x0038
        /*00f4*/ 	.byte	0x00, 0xf0, 0x11, 0x00


	//----- nvinfo : EIATTR_KPARAM_INFO
	.align		4
.L_916:
        /*00f8*/ 	.byte	0x04, 0x17
        /*00fa*/ 	.short	(.L_918 - .L_917)
.L_917:
        /*00fc*/ 	.word	0x00000000
        /*0100*/ 	.short	0x000e
        /*0102*/ 	.short	0x003c
        /*0104*/ 	.byte	0x00, 0xf0, 0x11, 0x00


	//----- nvinfo : EIATTR_KPARAM_INFO
	.align		4
.L_918:
        /*0108*/ 	.byte	0x04, 0x17
        /*010a*/ 	.short	(.L_920 - .L_919)
.L_919:
        /*010c*/ 	.word	0x00000000
        /*0110*/ 	.short	0x000f
        /*0112*/ 	.short	0x0040
        /*0114*/ 	.byte	0x00, 0xf0, 0x11, 0x00


	//----- nvinfo : EIATTR_KPARAM_INFO
	.align		4
.L_920:
        /*0118*/ 	.byte	0x04, 0x17
        /*011a*/ 	.short	(.L_922 - .L_921)
.L_921:
        /*011c*/ 	.word	0x00000000
        /*0120*/ 	.short	0x0010
        /*0122*/ 	.short	0x0048
        /*0124*/ 	.byte	0x00, 0xf0, 0x21, 0x00


	//----- nvinfo : EIATTR_CBANK_PARAM_SIZE
	.align		4
.L_922:
        /*0128*/ 	.byte	0x03, 0x19
        /*012a*/ 	.short	0x0050


	//----- nvinfo : EIATTR_PARAM_CBANK
	.align		4
        /*012c*/ 	.byte	0x04, 0x0a
        /*012e*/ 	.short	(.L_924 - .L_923)
	.align		4
.L_923:
        /*0130*/ 	.word	index@(.nv.constant0.__nv_static_51__38_cuda_device_runtime_compute_86_cpp1_ii_8b1a5d37__Z16memset_3d_deviceIjLi1ELi0ELi1EEvPhhjT_S1_S1_S1_S1_jjjjjjjS1_S0_)
        /*0134*/ 	.short	0x0160
        /*0136*/ 	.short	0x0050


	//----- nvinfo : EIATTR_SW2861232_WAR
	.align		4
.L_924:
        /*0138*/ 	.byte	0x01, 0x35
	.zero		2


	//----- nvinfo : EIATTR_CUDA_API_VERSION
	.align		4
        /*013c*/ 	.byte	0x04, 0x37
        /*013e*/ 	.short	(.L_926 - .L_925)
.L_925:
        /*0140*/ 	.word	0x00000072
.L_926:


//--------------------- .nv.info.__nv_static_51__38_cuda_device_runtime_compute_86_cpp1_ii_8b1a5d37__Z16memset_3d_deviceIjLi1ELi1ELi0EEvPhhjT_S1_S1_S1_S1_jjjjjjjS1_S0_ --------------------------
	.section	.nv.info.__nv_static_51__38_cuda_device_runtime_compute_86_cpp1_ii_8b1a5d37__Z16memset_3d_deviceIjLi1ELi1ELi0EEvPhhjT_S1_S1_S1_S1_jjjjjjjS1_S0_,"",@"SHT_CUDA_INFO"
	.align	4


	//----- nvinfo : EIATTR_EXIT_INSTR_OFFSETS
	.align		4
        /*0000*/ 	.byte	0x04, 0x1c
        /*0002*/ 	.short	(.L_928 - .L_927)


	//   ....[0]....
.L_927:
        /*0004*/ 	.word	0x00000090


	//   ....[1]....
        /*0008*/ 	.word	0x000000f0


	//   ....[2]....
        /*000c*/ 	.word	0x00000160


	//   ....[3]....
        /*0010*/ 	.word	0x000001c0


	//----- nvinfo : EIATTR_MAXREG_COUNT
	.align		4
.L_928:
        /*0014*/ 	.byte	0x03, 0x1b
        /*0016*/ 	.short	0x0020


	//----- nvinfo : EIATTR_KPARAM_INFO
	.align		4
        /*0018*/ 	.byte	0x04, 0x17
        /*001a*/ 	.short	(.L_930 - .L_929)
.L_929:
        /*001c*/ 	.word	0x00000000
        /*0020*/ 	.short	0x0000
        /*0022*/ 	.short	0x0000
        /*0024*/ 	.byte	0x00, 0xf0, 0x21, 0x00


	//----- nvinfo : EIATTR_KPARAM_INFO
	.align		4
.L_930:
        /*0028*/ 	.byte	0x04, 0x17
        /*002a*/ 	.short	(.L_932 - .L_931)
.L_931:
        /*002c*/ 	.word	0x00000000
        /*0030*/ 	.short	0x0001
        /*0032*/ 	.short	0x0008
        /*0034*/ 	.byte	0x00, 0xf0, 0x05, 0x00


	//----- nvinfo : EIATTR_KPARAM_INFO
	.align		4
.L_932:
        /*0038*/ 	.byte	0x04, 0x17
        /*003a*/ 	.short	(.L_934 - .L_933)
.L_933:
        /*003c*/ 	.word	0x00000000
        /*0040*/ 	.short	0x0002
        /*0042*/ 	.short	0x000c
        /*0044*/ 	.byte	0x00, 0xf0, 0x11, 0x00


	//----- nvinfo : EIATTR_KPARAM_INFO
	.align		4
.L_934:
        /*0048*/ 	.byte	0x04, 0x17
        /*004a*/ 	.short	(.L_936 - .L_935)
.L_935:
        /*004c*/ 	.word	0x00000000
        /*0050*/ 	.short	0x0003
        /*0052*/ 	.short	0x0010
        /*0054*/ 	.byte	0x00, 0xf0, 0x11, 0x00


	//----- nvinfo : EIATTR_KPARAM_INFO
	.align		4
.L_936:
        /*0058*/ 	.byte	0x04, 0x17
        /*005a*/ 	.short	(.L_938 - .L_937)
.L_937:
        /*005c*/ 	.word	0x00000000
        /*0060*/ 	.short	0x0004
        /*0062*/ 	.short	0x0014
        /*0064*/ 	.byte	0x00, 0xf0, 0x11, 0x00


	//----- nvinfo : EIATTR_KPARAM_INFO
	.align		4
.L_938:
        /*0068*/ 	.byte	0x04, 0x17
        /*006a*/ 	.short	(.L_940 - .L_939)
.L_939:
        /*006c*/ 	.word	0x00000000
        /*0070*/ 	.short	0x0005
        /*0072*/ 	.short	0x0018
        /*0074*/ 	.byte	0x00, 0xf0, 0x11, 0x00


	//----- nvinfo : EIATTR_KPARAM_INFO
	.align		4
.L_940:
        /*0078*/ 	.byte	0x04, 0x17
        /*007a*/ 	.short	(.L_942 - .L_941)
.L_941:
        /*007c*/ 	.word	0x00000000
        /*0080*/ 	.short	0x0006
        /*0082*/ 	.short	0x001c
        /*0084*/ 	.byte	0x00, 0xf0, 0x11, 0x00


	//----- nvinfo : EIATTR_KPARAM_INFO
	.align		4
.L_942:
        /*0088*/ 	.byte	0x04, 0x17
        /*008a*/ 	.short	(.L_944 - .L_943)
.L_943:
        /*008c*/ 	.word	0x00000000
        /*0090*/ 	.short	0x0007
        /*0092*/ 	.short	0x0020
        /*0094*/ 	.byte	0x00, 0xf0, 0x11, 0x00


	//----- nvinfo : EIATTR_KPARAM_INFO
	.align		4
.L_944:
        /*0098*/ 	.byte	0x04, 0x17
        /*009a*/ 	.short	(.L_946 - .L_945)
.L_945:
        /*009c*/ 	.word	0x00000000
        /*00a0*/ 	.short	0x0008
        /*00a2*/ 	.short	0x0024
        /*00a4*/ 	.byte	0x00, 0xf0, 0x11, 0x00


	//----- nvinfo : EIATTR_KPARAM_INFO
	.align		4
.L_946:
        /*00a8*/ 	.byte	0x04, 0x17
        /*00aa*/ 	.short	(.L_948 - .L_947)
.L_947:
        /*00ac*/ 	.word	0x00000000
        /*00b0*/ 	.short	0x0009
        /*00b2*/ 	.short	0x0028
        /*00b4*/ 	.byte	0x00, 0xf0, 0x11, 0x00


	//----- nvinfo : EIATTR_KPARAM_INFO
	.align		4
.L_948:
        /*00b8*/ 	.byte	0x04, 0x17
        /*00ba*/ 	.short	(.L_950 - .L_949)
.L_949:
        /*00bc*/ 	.word	0x00000000
        /*00c0*/ 	.short	0x000a
        /*00c2*/ 	.short	0x002c
        /*00c4*/ 	.byte	0x00, 0xf0, 0x11, 0x00


	//----- nvinfo : EIATTR_KPARAM_INFO
	.align		4
.L_950:
        /*00c8*/ 	.byte	0x04, 0x17
        /*00ca*/ 	.short	(.L_952 - .L_951)
.L_951:
        /*00cc*/ 	.word	0x00000000
        /*00d0*/ 	.short	0x000b
        /*00d2*/ 	.short	0x0030
        /*00d4*/ 	.byte	0x00, 0xf0, 0x11, 0x00


	//----- nvinfo : EIATTR_KPARAM_INFO
	.align		4
.L_952:
        /*00d8*/ 	.byte	0x04, 0x17
        /*00da*/ 	.short	(.L_954 - .L_953)
.L_953:
        /*00dc*/ 	.word	0x00000000
        /*00e0*/ 	.short	0x000c
        /*00e2*/ 	.short	0x0034
        /*00e4*/ 	.byte	0x00, 0xf0, 0x11, 0x00


	//----- nvinfo : EIATTR_KPARAM_INFO
	.align		4
.L_954:
        /*00e8*/ 	.byte	0x04, 0x17
        /*00ea*/ 	.short	(.L_956 - .L_955)
.L_955:
        /*00ec*/ 	.word	0x00000000
        /*00f0*/ 	.short	0x000d
        /*00f2*/ 	.short	0x0038
        /*00f4*/ 	.byte	0x00, 0xf0, 0x11, 0x00


	//----- nvinfo : EIATTR_KPARAM_INFO
	.align		4
.L_956:
        /*00f8*/ 	.byte	0x04, 0x17
        /*00fa*/ 	.short	(.L_958 - .L_957)
.L_957:
        /*00fc*/ 	.word	0x00000000
        /*0100*/ 	.short	0x000e
        /*0102*/ 	.short	0x003c
        /*0104*/ 	.byte	0x00, 0xf0, 0x11, 0x00


	//----- nvinfo : EIATTR_KPARAM_INFO
	.align		4
.L_958:
        /*0108*/ 	.byte	0x04, 0x17
        /*010a*/ 	.short	(.L_960 - .L_959)
.L_959:
        /*010c*/ 	.word	0x00000000
        /*0110*/ 	.short	0x000f
        /*0112*/ 	.short	0x0040
        /*0114*/ 	.byte	0x00, 0xf0, 0x11, 0x00


	//----- nvinfo : EIATTR_KPARAM_INFO
	.align		4
.L_960:
        /*0118*/ 	.byte	0x04, 0x17
        /*011a*/ 	.short	(.L_962 - .L_961)
.L_961:
        /*011c*/ 	.word	0x00000000
        /*0120*/ 	.short	0x0010
        /*0122*/ 	.short	0x0048
        /*0124*/ 	.byte	0x00, 0xf0, 0x21, 0x00


	//----- nvinfo : EIATTR_CBANK_PARAM_SIZE
	.align		4
.L_962:
        /*0128*/ 	.byte	0x03, 0x19
        /*012a*/ 	.short	0x0050


	//----- nvinfo : EIATTR_PARAM_CBANK
	.align		4
        /*012c*/ 	.byte	0x04, 0x0a
        /*012e*/ 	.short	(.L_964 - .L_963)
	.align		4
.L_963:
        /*0130*/ 	.word	index@(.nv.constant0.__nv_static_51__38_cuda_device_runtime_compute_86_cpp1_ii_8b1a5d37__Z16memset_3d_deviceIjLi1ELi1ELi0EEvPhhjT_S1_S1_S1_S1_jjjjjjjS1_S0_)
        /*0134*/ 	.short	0x0160
        /*0136*/ 	.short	0x0050


	//----- nvinfo : EIATTR_SW2861232_WAR
	.align		4
.L_964:
        /*0138*/ 	.byte	0x01, 0x35
	.zero		2


	//----- nvinfo : EIATTR_CUDA_API_VERSION
	.align		4
        /*013c*/ 	.byte	0x04, 0x37
        /*013e*/ 	.short	(.L_966 - .L_965)
.L_965:
        /*0140*/ 	.word	0x00000072
.L_966:


//--------------------- .nv.info.__nv_static_51__38_cuda_device_runtime_compute_86_cpp1_ii_8b1a5d37__Z16memset_3d_deviceIjLi1ELi1ELi1EEvPhhjT_S1_S1_S1_S1_jjjjjjjS1_S0_ --------------------------
	.section	.nv.info.__nv_static_51__38_cuda_device_runtime_compute_86_cpp1_ii_8b1a5d37__Z16memset_3d_deviceIjLi1ELi1ELi1EEvPhhjT_S1_S1_S1_S1_jjjjjjjS1_S0_,"",@"SHT_CUDA_INFO"
	.align	4


	//----- nvinfo : EIATTR_EXIT_INSTR_OFFSETS
	.align		4
        /*0000*/ 	.byte	0x04, 0x1c
        /*0002*/ 	.short	(.L_968 - .L_967)


	//   ....[0]....
.L_967:
        /*0004*/ 	.word	0x00000090


	//   ....[1]....
        /*0008*/ 	.word	0x000000f0


	//   ....[2]....
        /*000c*/ 	.word	0x00000160


	//   ....[3]....
        /*0010*/ 	.word	0x000001c0


	//----- nvinfo : EIATTR_MAXREG_COUNT
	.align		4
.L_968:
        /*0014*/ 	.byte	0x03, 0x1b
        /*0016*/ 	.short	0x0020


	//----- nvinfo : EIATTR_KPARAM_INFO
	.align		4
        /*0018*/ 	.byte	0x04, 0x17
        /*001a*/ 	.short	(.L_970 - .L_969)
.L_969:
        /*001c*/ 	.word	0x00000000
        /*0020*/ 	.short	0x0000
        /*0022*/ 	.short	0x0000
        /*0024*/ 	.byte	0x00, 0xf0, 0x21, 0x00


	//----- nvinfo : EIATTR_KPARAM_INFO
	.align		4
.L_970:
        /*0028*/ 	.byte	0x04, 0x17
        /*002a*/ 	.short	(.L_972 - .L_971)
.L_971:
        /*002c*/ 	.word	0x00000000
        /*0030*/ 	.short	0x0001
        /*0032*/ 	.short	0x0008
        /*0034*/ 	.byte	0x00, 0xf0, 0x05, 0x00


	//----- nvinfo : EIATTR_KPARAM_INFO
	.align		4
.L_972:
        /*0038*/ 	.byte	0x04, 0x17
        /*003a*/ 	.short	(.L_974 - .L_973)
.L_973:
        /*003c*/ 	.word	0x00000000
        /*0040*/ 	.short	0x0002
        /*0042*/ 	.short	0x000c
        /*0044*/ 	.byte	0x00, 0xf0, 0x11, 0x00


	//----- nvinfo : EIATTR_KPARAM_INFO
	.align		4
.L_974:
        /*0048*/ 	.byte	0x04, 0x17
        /*004a*/ 	.short	(.L_976 - .L_975)
.L_975:
        /*004c*/ 	.word	0x00000000
        /*0050*/ 	.short	0x0003
        /*0052*/ 	.short	0x0010
        /*0054*/ 	.byte	0x00, 0xf0, 0x11, 0x00


	//----- nvinfo : EIATTR_KPARAM_INFO
	.align		4
.L_976:
        /*0058*/ 	.byte	0x04, 0x17
        /*005a*/ 	.short	(.L_978 - .L_977)
.L_977:
        /*005c*/ 	.word	0x00000000
        /*0060*/ 	.short	0x0004
        /*0062*/ 	.short	0x0014
        /*0064*/ 	.byte	0x00, 0xf0, 0x11, 0x00


	//----- nvinfo : EIATTR_KPARAM_INFO
	.align		4
.L_978:
        /*0068*/ 	.byte	0x04, 0x17
        /*006a*/ 	.short	(.L_980 - .L_979)
.L_979:
        /*006c*/ 	.word	0x00000000
        /*0070*/ 	.short	0x0005
        /*0072*/ 	.short	0x0018
        /*0074*/ 	.byte	0x00, 0xf0, 0x11, 0x00


	//----- nvinfo : EIATTR_KPARAM_INFO
	.align		4
.L_980:
        /*0078*/ 	.byte	0x04, 0x17
        /*007a*/ 	.short	(.L_982 - .L_981)
.L_981:
        /*007c*/ 	.word	0x00000000
        /*0080*/ 	.short	0x0006
        /*0082*/ 	.short	0x001c
        /*0084*/ 	.byte	0x00, 0xf0, 0x11, 0x00


	//----- nvinfo : EIATTR_KPARAM_INFO
	.align		4
.L_982:
        /*0088*/ 	.byte	0x04, 0x17
        /*008a*/ 	.short	(.L_984 - .L_983)
.L_983:
        /*008c*/ 	.word	0x00000000
        /*0090*/ 	.short	0x0007
        /*0092*/ 	.short	0x0020
        /*0094*/ 	.byte	0x00, 0xf0, 0x11, 0x00


	//----- nvinfo : EIATTR_KPARAM_INFO
	.align		4
.L_984:
        /*0098*/ 	.byte	0x04, 0x17
        /*009a*/ 	.short	(.L_986 - .L_985)
.L_985:
        /*009c*/ 	.word	0x00000000
        /*00a0*/ 	.short	0x0008
        /*00a2*/ 	.short	0x0024
        /*00a4*/ 	.byte	0x00, 0xf0, 0x11, 0x00


	//----- nvinfo : EIATTR_KPARAM_INFO
	.align		4
.L_986:
        /*00a8*/ 	.byte	0x04, 0x17
        /*00aa*/ 	.short	(.L_988 - .L_987)
.L_987:
        /*00ac*/ 	.word	0x00000000
        /*00b0*/ 	.short	0x0009
        /*00b2*/ 	.short	0x0028
        /*00b4*/ 	.byte	0x00, 0xf0, 0x11, 0x00


	//----- nvinfo : EIATTR_KPARAM_INFO
	.align		4
.L_988:
        /*00b8*/ 	.byte	0x04, 0x17
        /*00ba*/ 	.short	(.L_990 - .L_989)
.L_989:
        /*00bc*/ 	.word	0x00000000
        /*00c0*/ 	.short	0x000a
        /*00c2*/ 	.short	0x002c
        /*00c4*/ 	.byte	0x00, 0xf0, 0x11, 0x00


	//----- nvinfo : EIATTR_KPARAM_INFO
	.align		4
.L_990:
        /*00c8*/ 	.byte	0x04, 0x17
        /*00ca*/ 	.short	(.L_992 - .L_991)
.L_991:
        /*00cc*/ 	.word	0x00000000
        /*00d0*/ 	.short	0x000b
        /*00d2*/ 	.short	0x0030
        /*00d4*/ 	.byte	0x00, 0xf0, 0x11, 0x00


	//----- nvinfo : EIATTR_KPARAM_INFO
	.align		4
.L_992:
        /*00d8*/ 	.byte	0x04, 0x17
        /*00da*/ 	.short	(.L_994 - .L_993)
.L_993:
        /*00dc*/ 	.word	0x00000000
        /*00e0*/ 	.short	0x000c
        /*00e2*/ 	.short	0x0034
        /*00e4*/ 	.byte	0x00, 0xf0, 0x11, 0x00


	//----- nvinfo : EIATTR_KPARAM_INFO
	.align		4
.L_994:
        /*00e8*/ 	.byte	0x04, 0x17
        /*00ea*/ 	.short	(.L_996 - .L_995)
.L_995:
        /*00ec*/ 	.word	0x00000000
        /*00f0*/ 	.short	0x000d
        /*00f2*/ 	.short	0x0038
        /*00f4*/ 	.byte	0x00, 0xf0, 0x11, 0x00


	//----- nvinfo : EIATTR_KPARAM_INFO
	.align		4
.L_996:
        /*00f8*/ 	.byte	0x04, 0x17
        /*00fa*/ 	.short	(.L_998 - .L_997)
.L_997:
        /*00fc*/ 	.word	0x00000000
        /*0100*/ 	.short	0x000e
        /*0102*/ 	.short	0x003c
        /*0104*/ 	.byte	0x00, 0xf0, 0x11, 0x00


	//----- nvinfo : EIATTR_KPARAM_INFO
	.align		4
.L_998:
        /*0108*/ 	.byte	0x04, 0x17
        /*010a*/ 	.short	(.L_1000 - .L_999)
.L_999:
        /*010c*/ 	.word	0x00000000
        /*0110*/ 	.short	0x000f
        /*0112*/ 	.short	0x0040
        /*0114*/ 	.byte	0x00, 0xf0, 0x11, 0x00


	//----- nvinfo : EIATTR_KPARAM_INFO
	.align		4
.L_1000:
        /*0118*/ 	.byte	0x04, 0x17
        /*011a*/ 	.short	(.L_1002 - .L_1001)
.L_1001:
        /*011c*/ 	.word	0x00000000
        /*0120*/ 	.short	0x0010
        /*0122*/ 	.short	0x0048
        /*0124*/ 	.byte	0x00, 0xf0, 0x21, 0x00


	//----- nvinfo : EIATTR_CBANK_PARAM_SIZE
	.align		4
.L_1002:
        /*0128*/ 	.byte	0x03, 0x19
        /*012a*/ 	.short	0x0050


	//----- nvinfo : EIATTR_PARAM_CBANK
	.align		4
        /*012c*/ 	.byte	0x04, 0x0a
        /*012e*/ 	.short	(.L_1004 - .L_1003)
	.align		4
.L_1003:
        /*0130*/ 	.word	index@(.nv.constant0.__nv_static_51__38_cuda_device_runtime_compute_86_cpp1_ii_8b1a5d37__Z16memset_3d_deviceIjLi1ELi1ELi1EEvPhhjT_S1_S1_S1_S1_jjjjjjjS1_S0_)
        /*0134*/ 	.short	0x0160
        /*0136*/ 	.short	0x0050


	//----- nvinfo : EIATTR_SW2861232_WAR
	.align		4
.L_1004:
        /*0138*/ 	.byte	0x01, 0x35
	.zero		2


	//----- nvinfo : EIATTR_CUDA_API_VERSION
	.align		4
        /*013c*/ 	.byte	0x04, 0x37
        /*013e*/ 	.short	(.L_1006 - .L_1005)
.L_1005:
        /*0140*/ 	.word	0x00000072
.L_1006:


//--------------------- .nv.info.__nv_static_51__38_cuda_device_runtime_compute_86_cpp1_ii_8b1a5d37__Z16memset_3d_deviceIyLi0ELi0ELi0EEvPhhjT_S1_S1_S1_S1_jjjjjjjS1_S0_ --------------------------
	.section	.nv.info.__nv_static_51__38_cuda_device_runtime_compute_86_cpp1_ii_8b1a5d37__Z16memset_3d_deviceIyLi0ELi0ELi0EEvPhhjT_S1_S1_S1_S1_jjjjjjjS1_S0_,"",@"SHT_CUDA_INFO"
	.align	4


	//----- nvinfo : EIATTR_CRS_STACK_SIZE
	.align		4
        /*0000*/ 	.byte	0x04, 0x1e
        /*0002*/ 	.short	(.L_1008 - .L_1007)
.L_1007:
        /*0004*/ 	.word	0x00000000


	//----- nvinfo : EIATTR_EXIT_INSTR_OFFSETS
	.align		4
.L_1008:
        /*0008*/ 	.byte	0x04, 0x1c
        /*000a*/ 	.short	(.L_1010 - .L_1009)


	//   ....[0]....
.L_1009:
        /*000c*/ 	.word	0x00000100


	//   ....[1]....
        /*0010*/ 	.word	0x000003f0


	//   ....[2]....
        /*0014*/ 	.word	0x00000440


	//   ....[3]....
        /*0018*/ 	.word	0x00000530


	//   ....[4]....
        /*001c*/ 	.word	0x000005e0


	//----- nvinfo : EIATTR_MAXREG_COUNT
	.align		4
.L_1010:
        /*0020*/ 	.byte	0x03, 0x1b
        /*0022*/ 	.short	0x0020


	//----- nvinfo : EIATTR_KPARAM_INFO
	.align		4
        /*0024*/ 	.byte	0x04, 0x17
        /*0026*/ 	.short	(.L_1012 - .L_1011)
.L_1011:
        /*0028*/ 	.word	0x00000000
        /*002c*/ 	.short	0x0000
        /*002e*/ 	.short	0x0000
        /*0030*/ 	.byte	0x00, 0xf0, 0x21, 0x00


	//----- nvinfo : EIATTR_KPARAM_INFO
	.align		4
.L_1012:
        /*0034*/ 	.byte	0x04, 0x17
        /*0036*/ 	.short	(.L_1014 - .L_1013)
.L_1013:
        /*0038*/ 	.word	0x00000000
        /*003c*/ 	.short	0x0001
        /*003e*/ 	.short	0x0008
        /*0040*/ 	.byte	0x00, 0xf0, 0x05, 0x00


	//----- nvinfo : EIATTR_KPARAM_INFO
	.align		4
.L_1014:
        /*0044*/ 	.byte	0x04, 0x17
        /*0046*/ 	.short	(.L_1016 - .L_1015)
.L_1015:
        /*0048*/ 	.word	0x00000000
        /*004c*/ 	.short	0x0002
        /*004e*/ 	.short	0x000c
        /*0050*/ 	.byte	0x00, 0xf0, 0x11, 0x00


	//----- nvinfo : EIATTR_KPARAM_INFO
	.align		4
.L_1016:
        /*0054*/ 	.byte	0x04, 0x17
        /*0056*/ 	.short	(.L_1018 - .L_1017)
.L_1017:
        /*0058*/ 	.word	0x00000000
        /*005c*/ 	.short	0x0003
        /*005e*/ 	.short	0x0010
        /*0060*/ 	.byte	0x00, 0xf0, 0x21, 0x00


	//----- nvinfo : EIATTR_KPARAM_INFO
	.align		4
.L_1018:
        /*0064*/ 	.byte	0x04, 0x17
        /*0066*/ 	.short	(.L_1020 - .L_1019)
.L_1019:
        /*0068*/ 	.word	0x00000000
        /*006c*/ 	.short	0x0004
        /*006e*/ 	.short	0x0018
        /*0070*/ 	.byte	0x00, 0xf0, 0x21, 0x00


	//----- nvinfo : EIATTR_KPARAM_INFO
	.align		4
.L_1020:
        /*0074*/ 	.byte	0x04, 0x17
        /*0076*/ 	.short	(.L_1022 - .L_1021)
.L_1021:
        /*0078*/ 	.word	0x00000000
        /*007c*/ 	.short	0x0005
        /*007e*/ 	.short	0x0020
        /*0080*/ 	.byte	0x00, 0xf0, 0x21, 0x00


	//----- nvinfo : EIATTR_KPARAM_INFO
	.align		4
.L_1022:
        /*0084*/ 	.byte	0x04, 0x17
        /*0086*/ 	.short	(.L_1024 - .L_1023)
.L_1023:
        /*0088*/ 	.word	0x00000000
        /*008c*/ 	.short	0x0006
        /*008e*/ 	.short	0x0028
        /*0090*/ 	.byte	0x00, 0xf0, 0x21, 0x00


	//----- nvinfo : EIATTR_KPARAM_INFO
	.align		4
.L_1024:
        /*0094*/ 	.byte	0x04, 0x17
        /*0096*/ 	.short	(.L_1026 - .L_1025)
.L_1025:
        /*0098*/ 	.word	0x00000000
        /*009c*/ 	.short	0x0007
        /*009e*/ 	.short	0x0030
        /*00a0*/ 	.byte	0x00, 0xf0, 0x21, 0x00


	//----- nvinfo : EIATTR_KPARAM_INFO
	.align		4
.L_1026:
        /*00a4*/ 	.byte	0x04, 0x17
        /*00a6*/ 	.short	(.L_1028 - .L_1027)
.L_1027:
        /*00a8*/ 	.word	0x00000000
        /*00ac*/ 	.short	0x0008
        /*00ae*/ 	.short	0x0038
        /*00b0*/ 	.byte	0x00, 0xf0, 0x11, 0x00


	//----- nvinfo : EIATTR_KPARAM_INFO
	.align		4
.L_1028:
        /*00b4*/ 	.byte	0x04, 0x17
        /*00b6*/ 	.short	(.L_1030 - .L_1029)
.L_1029:
        /*00b8*/ 	.word	0x00000000
        /*00bc*/ 	.short	0x0009
        /*00be*/ 	.short	0x003c
        /*00c0*/ 	.byte	0x00, 0xf0, 0x11, 0x00


	//----- nvinfo : EIATTR_KPARAM_INFO
	.align		4
.L_1030:
        /*00c4*/ 	.byte	0x04, 0x17
        /*00c6*/ 	.short	(.L_1032 - .L_1031)
.L_1031:
        /*00c8*/ 	.word	0x00000000
        /*00cc*/ 	.short	0x000a
        /*00ce*/ 	.short	0x0040
        /*00d0*/ 	.byte	0x00, 0xf0, 0x11, 0x00


	//----- nvinfo : EIATTR_KPARAM_INFO
	.align		4
.L_1032:
        /*00d4*/ 	.byte	0x04, 0x17
        /*00d6*/ 	.short	(.L_1034 - .L_1033)
.L_1033:
        /*00d8*/ 	.word	0x00000000
        /*00dc*/ 	.short	0x000b
        /*00de*/ 	.short	0x0044
        /*00e0*/ 	.byte	0x00, 0xf0, 0x11, 0x00


	//----- nvinfo : EIATTR_KPARAM_INFO
	.align		4
.L_1034:
        /*00e4*/ 	.byte	0x04, 0x17
        /*00e6*/ 	.short	(.L_1036 - .L_1035)
.L_1035:
        /*00e8*/ 	.word	0x00000000
        /*00ec*/ 	.short	0x000c
        /*00ee*/ 	.short	0x0048
        /*00f0*/ 	.byte	0x00, 0xf0, 0x11, 0x00


	//----- nvinfo : EIATTR_KPARAM_INFO
	.align		4
.L_1036:
        /*00f4*/ 	.byte	0x04, 0x17
        /*00f6*/ 	.short	(.L_1038 - .L_1037)
.L_1037:
        /*00f8*/ 	.word	0x00000000
        /*00fc*/ 	.short	0x000d
        /*00fe*/ 	.short	0x004c
        /*0100*/ 	.byte	0x00, 0xf0, 0x11, 0x00


	//----- nvinfo : EIATTR_KPARAM_INFO
	.align		4
.L_1038:
        /*0104*/ 	.byte	0x04, 0x17
        /*0106*/ 	.short	(.L_1040 - .L_1039)
.L_1039:
        /*0108*/ 	.word	0x00000000
        /*010c*/ 	.short	0x000e
        /*010e*/ 	.short	0x0050
        /*0110*/ 	.byte	0x00, 0xf0, 0x11, 0x00


	//----- nvinfo : EIATTR_KPARAM_INFO
	.align		4
.L_1040:
        /*0114*/ 	.byte	0x04, 0x17
        /*0116*/ 	.short	(.L_1042 - .L_1041)
.L_1041:
        /*0118*/ 	.word	0x00000000
        /*011c*/ 	.short	0x000f
        /*011e*/ 	.short	0x0058
        /*0120*/ 	.byte	0x00, 0xf0, 0x21, 0x00


	//----- nvinfo : EIATTR_KPARAM_INFO
	.align		4
.L_1042:
        /*0124*/ 	.byte	0x04, 0x17
        /*0126*/ 	.short	(.L_1044 - .L_1043)
.L_1043:
        /*0128*/ 	.word	0x00000000
        /*012c*/ 	.short	0x0010
        /*012e*/ 	.short	0x0060
        /*0130*/ 	.byte	0x00, 0xf0, 0x21, 0x00


	//----- nvinfo : EIATTR_CBANK_PARAM_SIZE
	.align		4
.L_1044:
        /*0134*/ 	.byte	0x03, 0x19
        /*0136*/ 	.short	0x0068


	//----- nvinfo : EIATTR_PARAM_CBANK
	.align		4
        /*0138*/ 	.byte	0x04, 0x0a
        /*013a*/ 	.short	(.L_1046 - .L_1045)
	.align		4
.L_1045:
        /*013c*/ 	.word	index@(.nv.constant0.__nv_static_51__38_cuda_device_runtime_compute_86_cpp1_ii_8b1a5d37__Z16memset_3d_deviceIyLi0ELi0ELi0EEvPhhjT_S1_S1_S1_S1_jjjjjjjS1_S0_)
        /*0140*/ 	.short	0x0160
        /*0142*/ 	.short	0x0068


	//----- nvinfo : EIATTR_SW2861232_WAR
	.align		4
.L_1046:
        /*0144*/ 	.byte	0x01, 0x35
	.zero		2


	//----- nvinfo : EIATTR_CUDA_API_VERSION
	.align		4
        /*0148*/ 	.byte	0x04, 0x37
        /*014a*/ 	.short	(.L_1048 - .L_1047)
.L_1047:
        /*014c*/ 	.word	0x00000072
.L_1048:


//--------------------- .nv.info.__nv_static_51__38_cuda_device_runtime_compute_86_cpp1_ii_8b1a5d37__Z16memset_3d_deviceIyLi0ELi0ELi1EEvPhhjT_S1_S1_S1_S1_jjjjjjjS1_S0_ --------------------------
	.section	.nv.info.__nv_static_51__38_cuda_device_runtime_compute_86_cpp1_ii_8b1a5d37__Z16memset_3d_deviceIyLi0ELi0ELi1EEvPhhjT_S1_S1_S1_S1_jjjjjjjS1_S0_,"",@"SHT_CUDA_INFO"
	.align	4


	//----- nvinfo : EIATTR_EXIT_INSTR_OFFSETS
	.align		4
        /*0000*/ 	.byte	0x04, 0x1c
        /*0002*/ 	.short	(.L_1050 - .L_1049)


	//   ....[0]....
.L_1049:
        /*0004*/ 	.word	0x00000100


	//   ....[1]....
        /*0008*/ 	.word	0x00000250


	//   ....[2]....
        /*000c*/ 	.word	0x000002f0


	//   ....[3]....
        /*0010*/ 	.word	0x000003a0


	//   ....[4]....
        /*0014*/ 	.word	0x00000450


	//----- nvinfo : EIATTR_MAXREG_COUNT
	.align		4
.L_1050:
        /*0018*/ 	.byte	0x03, 0x1b
        /*001a*/ 	.short	0x0020


	//----- nvinfo : EIATTR_KPARAM_INFO
	.align		4
        /*001c*/ 	.byte	0x04, 0x17
        /*001e*/ 	.short	(.L_1052 - .L_1051)
.L_1051:
        /*0020*/ 	.word	0x00000000
        /*0024*/ 	.short	0x0000
        /*0026*/ 	.short	0x0000
        /*0028*/ 	.byte	0x00, 0xf0, 0x21, 0x00


	//----- nvinfo : EIATTR_KPARAM_INFO
	.align		4
.L_1052:
        /*002c*/ 	.byte	0x04, 0x17
        /*002e*/ 	.short	(.L_1054 - .L_1053)
.L_1053:
        /*0030*/ 	.word	0x00000000
        /*0034*/ 	.short	0x0001
        /*0036*/ 	.short	0x0008
        /*0038*/ 	.byte	0x00, 0xf0, 0x05, 0x00


	//----- nvinfo : EIATTR_KPARAM_INFO
	.align		4
.L_1054:
        /*003c*/ 	.byte	0x04, 0x17
        /*003e*/ 	.short	(.L_1056 - .L_1055)
.L_1055:
        /*0040*/ 	.word	0x00000000
        /*0044*/ 	.short	0x0002
        /*0046*/ 	.short	0x000c
        /*0048*/ 	.byte	0x00, 0xf0, 0x11, 0x00


	//----- nvinfo : EIATTR_KPARAM_INFO
	.align		4
.L_1056:
        /*004c*/ 	.byte	0x04, 0x17
        /*004e*/ 	.short	(.L_1058 - .L_1057)
.L_1057:
        /*0050*/ 	.word	0x00000000
        /*0054*/ 	.short	0x0003
        /*0056*/ 	.short	0x0010
        /*0058*/ 	.byte	0x00, 0xf0, 0x21, 0x00


	//----- nvinfo : EIATTR_KPARAM_INFO
	.align		4
.L_1058:
        /*005c*/ 	.byte	0x04, 0x17
        /*005e*/ 	.short	(.L_1060 - .L_1059)
.L_1059:
        /*0060*/ 	.word	0x00000000
        /*0064*/ 	.short	0x0004
        /*0066*/ 	.short	0x0018
        /*0068*/ 	.byte	0x00, 0xf0, 0x21, 0x00


	//----- nvinfo : EIATTR_KPARAM_INFO
	.align		4
.L_1060:
        /*006c*/ 	.byte	0x04, 0x17
        /*006e*/ 	.short	(.L_1062 - .L_1061)
.L_1061:
        /*0070*/ 	.word	0x00000000
        /*0074*/ 	.short	0x0005
        /*0076*/ 	.short	0x0020
        /*0078*/ 	.byte	0x00, 0xf0, 0x21, 0x00


	//----- nvinfo : EIATTR_KPARAM_INFO
	.align		4
.L_1062:
        /*007c*/ 	.byte	0x04, 0x17
        /*007e*/ 	.short	(.L_1064 - .L_1063)
.L_1063:
        /*0080*/ 	.word	0x00000000
        /*0084*/ 	.short	0x0006
        /*0086*/ 	.short	0x0028
        /*0088*/ 	.byte	0x00, 0xf0, 0x21, 0x00


	//----- nvinfo : EIATTR_KPARAM_INFO
	.align		4
.L_1064:
        /*008c*/ 	.byte	0x04, 0x17
        /*008e*/ 	.short	(.L_1066 - .L_1065)
.L_1065:
        /*0090*/ 	.word	0x00000000
        /*0094*/ 	.short	0x0007
        /*0096*/ 	.short	0x0030
        /*0098*/ 	.byte	0x00, 0xf0, 0x21, 0x00


	//----- nvinfo : EIATTR_KPARAM_INFO
	.align		4
.L_1066:
        /*009c*/ 	.byte	0x04, 0x17
        /*009e*/ 	.short	(.L_1068 - .L_1067)
.L_1067:
        /*00a0*/ 	.word	0x00000000
        /*00a4*/ 	.short	0x0008
        /*00a6*/ 	.short	0x0038
        /*00a8*/ 	.byte	0x00, 0xf0, 0x11, 0x00


	//----- nvinfo : EIATTR_KPARAM_INFO
	.align		4
.L_1068:
        /*00ac*/ 	.byte	0x04, 0x17
        /*00ae*/ 	.short	(.L_1070 - .L_1069)
.L_1069:
        /*00b0*/ 	.word	0x00000000
        /*00b4*/ 	.short	0x0009
        /*00b6*/ 	.short	0x003c
        /*00b8*/ 	.byte	0x00, 0xf0, 0x11, 0x00


	//----- nvinfo : EIATTR_KPARAM_INFO
	.align		4
.L_1070:
        /*00bc*/ 	.byte	0x04, 0x17
        /*00be*/ 	.short	(.L_1072 - .L_1071)
.L_1071:
        /*00c0*/ 	.word	0x00000000
        /*00c4*/ 	.short	0x000a
        /*00c6*/ 	.short	0x0040
        /*00c8*/ 	.byte	0x00, 0xf0, 0x11, 0x00


	//----- nvinfo : EIATTR_KPARAM_INFO
	.align		4
.L_1072:
        /*00cc*/ 	.byte	0x04, 0x17
        /*00ce*/ 	.short	(.L_1074 - .L_1073)
.L_1073:
        /*00d0*/ 	.word	0x00000000
        /*00d4*/ 	.short	0x000b
        /*00d6*/ 	.short	0x0044
        /*00d8*/ 	.byte	0x00, 0xf0, 0x11, 0x00


	//----- nvinfo : EIATTR_KPARAM_INFO
	.align		4
.L_1074:
        /*00dc*/ 	.byte	0x04, 0x17
        /*00de*/ 	.short	(.L_1076 - .L_1075)
.L_1075:
        /*00e0*/ 	.word	0x00000000
        /*00e4*/ 	.short	0x000c
        /*00e6*/ 	.short	0x0048
        /*00e8*/ 	.byte	0x00, 0xf0, 0x11, 0x00


	//----- nvinfo : EIATTR_KPARAM_INFO
	.align		4
.L_1076:
        /*00ec*/ 	.byte	0x04, 0x17
        /*00ee*/ 	.short	(.L_1078 - .L_1077)
.L_1077:
        /*00f0*/ 	.word	0x00000000
        /*00f4*/ 	.short	0x000d
        /*00f6*/ 	.short	0x004c
        /*00f8*/ 	.byte	0x00, 0xf0, 0x11, 0x00


	//----- nvinfo : EIATTR_KPARAM_INFO
	.align		4
.L_1078:
        /*00fc*/ 	.byte	0x04, 0x17
        /*00fe*/ 	.short	(.L_1080 - .L_1079)
.L_1079:
        /*0100*/ 	.word	0x00000000
        /*0104*/ 	.short	0x000e
        /*0106*/ 	.short	0x0050
        /*0108*/ 	.byte	0x00, 0xf0, 0x11, 0x00


	//----- nvinfo : EIATTR_KPARAM_INFO
	.align		4
.L_1080:
        /*010c*/ 	.byte	0x04, 0x17
        /*010e*/ 	.short	(.L_1082 - .L_1081)
.L_1081:
        /*0110*/ 	.word	0x00000000
        /*0114*/ 	.short	0x000f
        /*0116*/ 	.short	0x0058
        /*0118*/ 	.byte	0x00, 0xf0, 0x21, 0x00


	//----- nvinfo : EIATTR_KPARAM_INFO
	.align		4
.L_1082:
        /*011c*/ 	.byte	0x04, 0x17
        /*011e*/ 	.short	(.L_1084 - .L_1083)
.L_1083:
        /*0120*/ 	.word	0x00000000
        /*0124*/ 	.short	0x0010
        /*0126*/ 	.short	0x0060
        /*0128*/ 	.byte	0x00, 0xf0, 0x21, 0x00


	//----- nvinfo : EIATTR_CBANK_PARAM_SIZE
	.align		4
.L_1084:
        /*012c*/ 	.byte	0x03, 0x19
        /*012e*/ 	.short	0x0068


	//----- nvinfo : EIATTR_PARAM_CBANK
	.align		4
        /*0130*/ 	.byte	0x04, 0x0a
        /*0132*/ 	.short	(.L_1086 - .L_1085)
	.align		4
.L_1085:
        /*0134*/ 	.word	index@(.nv.constant0.__nv_static_51__38_cuda_device_runtime_compute_86_cpp1_ii_8b1a5d37__Z16memset_3d_deviceIyLi0ELi0ELi1EEvPhhjT_S1_S1_S1_S1_jjjjjjjS1_S0_)
        /*0138*/ 	.short	0x0160
        /*013a*/ 	.short	0x0068


	//----- nvinfo : EIATTR_SW2861232_WAR
	.align		4
.L_1086:
        /*013c*/ 	.byte	0x01, 0x35
	.zero		2


	//----- nvinfo : EIATTR_CUDA_API_VERSION
	.align		4
        /*0140*/ 	.byte	0x04, 0x37
        /*0142*/ 	.short	(.L_1088 - .L_1087)
.L_1087:
        /*0144*/ 	.word	0x00000072
.L_1088:


//--------------------- .nv.info.__nv_static_51__38_cuda_device_runtime_compute_86_cpp1_ii_8b1a5d37__Z16memset_3d_deviceIyLi0ELi1ELi0EEvPhhjT_S1_S1_S1_S1_jjjjjjjS1_S0_ --------------------------
	.section	.nv.info.__nv_static_51__38_cuda_device_runtime_compute_86_cpp1_ii_8b1a5d37__Z16memset_3d_deviceIyLi0ELi1ELi0EEvPhhjT_S1_S1_S1_S1_jjjjjjjS1_S0_,"",@"SHT_CUDA_INFO"
	.align	4


	//----- nvinfo : EIATTR_CRS_STACK_SIZE
	.align		4
        /*0000*/ 	.byte	0x04, 0x1e
        /*0002*/ 	.short	(.L_1090 - .L_1089)
.L_1089:
        /*0004*/ 	.word	0x00000000


	//----- nvinfo : EIATTR_CTAIDZ_USED
	.align		4
.L_1090:
        /*0008*/ 	.byte	0x01, 0x04
	.zero		2


	//----- nvinfo : EIATTR_EXIT_INSTR_OFFSETS
	.align		4
        /*000c*/ 	.byte	0x04, 0x1c
        /*000e*/ 	.short	(.L_1092 - .L_1091)


	//   ....[0]....
.L_1091:
        /*0010*/ 	.word	0x00000290


	//   ....[1]....
        /*0014*/ 	.word	0x000002e0


	//   ....[2]....
        /*0018*/ 	.word	0x000003d0


	//   ....[3]....
        /*001c*/ 	.word	0x00000480


	//----- nvinfo : EIATTR_MAXREG_COUNT
	.align		4
.L_1092:
        /*0020*/ 	.byte	0x03, 0x1b
        /*0022*/ 	.short	0x0020


	//----- nvinfo : EIATTR_KPARAM_INFO
	.align		4
        /*0024*/ 	.byte	0x04, 0x17
        /*0026*/ 	.short	(.L_1094 - .L_1093)
.L_1093:
        /*0028*/ 	.word	0x00000000
        /*002c*/ 	.short	0x0000
        /*002e*/ 	.short	0x0000
        /*0030*/ 	.byte	0x00, 0xf0, 0x21, 0x00


	//----- nvinfo : EIATTR_KPARAM_INFO
	.align		4
.L_1094:
        /*0034*/ 	.byte	0x04, 0x17
        /*0036*/ 	.short	(.L_1096 - .L_1095)
.L_1095:
        /*0038*/ 	.word	0x00000000
        /*003c*/ 	.short	0x0001
        /*003e*/ 	.short	0x0008
        /*0040*/ 	.byte	0x00, 0xf0, 0x05, 0x00


	//----- nvinfo : EIATTR_KPARAM_INFO
	.align		4
.L_1096:
        /*0044*/ 	.byte	0x04, 0x17
        /*0046*/ 	.short	(.L_1098 - .L_1097)
.L_1097:
        /*0048*/ 	.word	0x00000000
        /*004c*/ 	.short	0x0002
        /*004e*/ 	.short	0x000c
        /*0050*/ 	.byte	0x00, 0xf0, 0x11, 0x00


	//----- nvinfo : EIATTR_KPARAM_INFO
	.align		4
.L_1098:
        /*0054*/ 	.byte	0x04, 0x17
        /*0056*/ 	.short	(.L_1100 - .L_1099)
.L_1099:
        /*0058*/ 	.word	0x00000000
        /*005c*/ 	.short	0x0003
        /*005e*/ 	.short	0x0010
        /*0060*/ 	.byte	0x00, 0xf0, 0x21, 0x00


	//----- nvinfo : EIATTR_KPARAM_INFO
	.align		4
.L_1100:
        /*0064*/ 	.byte	0x04, 0x17
        /*0066*/ 	.short	(.L_1102 - .L_1101)
.L_1101:
        /*0068*/ 	.word	0x00000000
        /*006c*/ 	.short	0x0004
        /*006e*/ 	.short	0x0018
        /*0070*/ 	.byte	0x00, 0xf0, 0x21, 0x00


	//----- nvinfo : EIATTR_KPARAM_INFO
	.align		4
.L_1102:
        /*0074*/ 	.byte	0x04, 0x17
        /*0076*/ 	.short	(.L_1104 - .L_1103)
.L_1103:
        /*0078*/ 	.word	0x00000000
        /*007c*/ 	.short	0x0005
        /*007e*/ 	.short	0x0020
        /*0080*/ 	.byte	0x00, 0xf0, 0x21, 0x00


	//----- nvinfo : EIATTR_KPARAM_INFO
	.align		4
.L_1104:
        /*0084*/ 	.byte	0x04, 0x17
        /*0086*/ 	.short	(.L_1106 - .L_1105)
.L_1105:
        /*0088*/ 	.word	0x00000000
        /*008c*/ 	.short	0x0006
        /*008e*/ 	.short	0x0028
        /*0090*/ 	.byte	0x00, 0xf0, 0x21, 0x00


	//----- nvinfo : EIATTR_KPARAM_INFO
	.align		4
.L_1106:
        /*0094*/ 	.byte	0x04, 0x17
        /*0096*/ 	.short	(.L_1108 - .L_1107)
.L_1107:
        /*0098*/ 	.word	0x00000000
        /*009c*/ 	.short	0x0007
        /*009e*/ 	.short	0x0030
        /*00a0*/ 	.byte	0x00, 0xf0, 0x21, 0x00


	//----- nvinfo : EIATTR_KPARAM_INFO
	.align		4
.L_1108:
        /*00a4*/ 	.byte	0x04, 0x17
        /*00a6*/ 	.short	(.L_1110 - .L_1109)
.L_1109:
        /*00a8*/ 	.word	0x00000000
        /*00ac*/ 	.short	0x0008
        /*00ae*/ 	.short	0x0038
        /*00b0*/ 	.byte	0x00, 0xf0, 0x11, 0x00


	//----- nvinfo : EIATTR_KPARAM_INFO
	.align		4
.L_1110:
        /*00b4*/ 	.byte	0x04, 0x17
        /*00b6*/ 	.short	(.L_1112 - .L_1111)
.L_1111:
        /*00b8*/ 	.word	0x00000000
        /*00bc*/ 	.short	0x0009
        /*00be*/ 	.short	0x003c
        /*00c0*/ 	.byte	0x00, 0xf0, 0x11, 0x00


	//----- nvinfo : EIATTR_KPARAM_INFO
	.align		4
.L_1112:
        /*00c4*/ 	.byte	0x04, 0x17
        /*00c6*/ 	.short	(.L_1114 - .L_1113)
.L_1113:
        /*00c8*/ 	.word	0x00000000
        /*00cc*/ 	.short	0x000a
        /*00ce*/ 	.short	0x0040
        /*00d0*/ 	.byte	0x00, 0xf0, 0x11, 0x00


	//----- nvinfo : EIATTR_KPARAM_INFO
	.align		4
.L_1114:
        /*00d4*/ 	.byte	0x04, 0x17
        /*00d6*/ 	.short	(.L_1116 - .L_1115)
.L_1115:
        /*00d8*/ 	.word	0x00000000
        /*00dc*/ 	.short	0x000b
        /*00de*/ 	.short	0x0044
        /*00e0*/ 	.byte	0x00, 0xf0, 0x11, 0x00


	//----- nvinfo : EIATTR_KPARAM_INFO
	.align		4
.L_1116:
        /*00e4*/ 	.byte	0x04, 0x17
        /*00e6*/ 	.short	(.L_1118 - .L_1117)
.L_1117:
        /*00e8*/ 	.word	0x00000000
        /*00ec*/ 	.short	0x000c
        /*00ee*/ 	.short	0x0048
        /*00f0*/ 	.byte	0x00, 0xf0, 0x11, 0x00


	//----- nvinfo : EIATTR_KPARAM_INFO
	.align		4
.L_1118:
        /*00f4*/ 	.byte	0x04, 0x17
        /*00f6*/ 	.short	(.L_1120 - .L_1119)
.L_1119:
        /*00f8*/ 	.word	0x00000000
        /*00fc*/ 	.short	0x000d
        /*00fe*/ 	.short	0x004c
        /*0100*/ 	.byte	0x00, 0xf0, 0x11, 0x00


	//----- nvinfo : EIATTR_KPARAM_INFO
	.align		4
.L_1120:
        /*0104*/ 	.byte	0x04, 0x17
        /*0106*/ 	.short	(.L_1122 - .L_1121)
.L_1121:
        /*0108*/ 	.word	0x00000000
        /*010c*/ 	.short	0x000e
        /*010e*/ 	.short	0x0050
        /*0110*/ 	.byte	0x00, 0xf0, 0x11, 0x00


	//----- nvinfo : EIATTR_KPARAM_INFO
	.align		4
.L_1122:
        /*0114*/ 	.byte	0x04, 0x17
        /*0116*/ 	.short	(.L_1124 - .L_1123)
.L_1123:
        /*0118*/ 	.word	0x00000000
        /*011c*/ 	.short	0x000f
        /*011e*/ 	.short	0x0058
        /*0120*/ 	.byte	0x00, 0xf0, 0x21, 0x00


	//----- nvinfo : EIATTR_KPARAM_INFO
	.align		4
.L_1124:
        /*0124*/ 	.byte	0x04, 0x17
        /*0126*/ 	.short	(.L_1126 - .L_1125)
.L_1125:
        /*0128*/ 	.word	0x00000000
        /*012c*/ 	.short	0x0010
        /*012e*/ 	.short	0x0060
        /*0130*/ 	.byte	0x00, 0xf0, 0x21, 0x00


	//----- nvinfo : EIATTR_CBANK_PARAM_SIZE
	.align		4
.L_1126:
        /*0134*/ 	.byte	0x03, 0x19
        /*0136*/ 	.short	0x0068


	//----- nvinfo : EIATTR_PARAM_CBANK
	.align		4
        /*0138*/ 	.byte	0x04, 0x0a
        /*013a*/ 	.short	(.L_1128 - .L_1127)
	.align		4
.L_1127:
        /*013c*/ 	.word	index@(.nv.constant0.__nv_static_51__38_cuda_device_runtime_compute_86_cpp1_ii_8b1a5d37__Z16memset_3d_deviceIyLi0ELi1ELi0EEvPhhjT_S1_S1_S1_S1_jjjjjjjS1_S0_)
        /*0140*/ 	.short	0x0160
        /*0142*/ 	.short	0x0068


	//----- nvinfo : EIATTR_SW2861232_WAR
	.align		4
.L_1128:
        /*0144*/ 	.byte	0x01, 0x35
	.zero		2


	//----- nvinfo : EIATTR_CUDA_API_VERSION
	.align		4
        /*0148*/ 	.byte	0x04, 0x37
        /*014a*/ 	.short	(.L_1130 - .L_1129)
.L_1129:
        /*014c*/ 	.word	0x00000072
.L_1130:


//--------------------- .nv.info.__nv_static_51__38_cuda_device_runtime_compute_86_cpp1_ii_8b1a5d37__Z16memset_3d_deviceIyLi0ELi1ELi1EEvPhhjT_S1_S1_S1_S1_jjjjjjjS1_S0_ --------------------------
	.section	.nv.info.__nv_static_51__38_cuda_device_runtime_compute_86_cpp1_ii_8b1a5d37__Z16memset_3d_deviceIyLi0ELi1ELi1EEvPhhjT_S1_S1_S1_S1_jjjjjjjS1_S0_,"",@"SHT_CUDA_INFO"
	.align	4


	//----- nvinfo : EIATTR_CTAIDZ_USED
	.align		4
        /*0000*/ 	.byte	0x01, 0x04
	.zero		2


	//----- nvinfo : EIATTR_EXIT_INSTR_OFFSETS
	.align		4
        /*0004*/ 	.byte	0x04, 0x1c
        /*0006*/ 	.short	(.L_1132 - .L_1131)


	//   ....[0]....
.L_1131:
        /*0008*/ 	.word	0x000000f0


	//   ....[1]....
        /*000c*/ 	.word	0x00000190


	//   ....[2]....
        /*0010*/ 	.word	0x00000240


	//   ....[3]....
        /*0014*/ 	.word	0x00000300


	//----- nvinfo : EIATTR_MAXREG_COUNT
	.align		4
.L_1132:
        /*0018*/ 	.byte	0x03, 0x1b
        /*001a*/ 	.short	0x0020


	//----- nvinfo : EIATTR_KPARAM_INFO
	.align		4
        /*001c*/ 	.byte	0x04, 0x17
        /*001e*/ 	.short	(.L_1134 - .L_1133)
.L_1133:
        /*0020*/ 	.word	0x00000000
        /*0024*/ 	.short	0x0000
        /*0026*/ 	.short	0x0000
        /*0028*/ 	.byte	0x00, 0xf0, 0x21, 0x00


	//----- nvinfo : EIATTR_KPARAM_INFO
	.align		4
.L_1134:
        /*002c*/ 	.byte	0x04, 0x17
        /*002e*/ 	.short	(.L_1136 - .L_1135)
.L_1135:
        /*0030*/ 	.word	0x00000000
        /*0034*/ 	.short	0x0001
        /*0036*/ 	.short	0x0008
        /*0038*/ 	.byte	0x00, 0xf0, 0x05, 0x00


	//----- nvinfo : EIATTR_KPARAM_INFO
	.align		4
.L_1136:
        /*003c*/ 	.byte	0x04, 0x17
        /*003e*/ 	.short	(.L_1138 - .L_1137)
.L_1137:
        /*0040*/ 	.word	0x00000000
        /*0044*/ 	.short	0x0002
        /*0046*/ 	.short	0x000c
        /*0048*/ 	.byte	0x00, 0xf0, 0x11, 0x00


	//----- nvinfo : EIATTR_KPARAM_INFO
	.align		4
.L_1138:
        /*004c*/ 	.byte	0x04, 0x17
        /*004e*/ 	.short	(.L_1140 - .L_1139)
.L_1139:
        /*0050*/ 	.word	0x00000000
        /*0054*/ 	.short	0x0003
        /*0056*/ 	.short	0x0010
        /*0058*/ 	.byte	0x00, 0xf0, 0x21, 0x00


	//----- nvinfo : EIATTR_KPARAM_INFO
	.align		4
.L_1140:
        /*005c*/ 	.byte	0x04, 0x17
        /*005e*/ 	.short	(.L_1142 - .L_1141)
.L_1141:
        /*0060*/ 	.word	0x00000000
        /*0064*/ 	.short	0x0004
        /*0066*/ 	.short	0x0018
        /*0068*/ 	.byte	0x00, 0xf0, 0x21, 0x00


	//----- nvinfo : EIATTR_KPARAM_INFO
	.align		4
.L_1142:
        /*006c*/ 	.byte	0x04, 0x17
        /*006e*/ 	.short	(.L_1144 - .L_1143)
.L_1143:
        /*0070*/ 	.word	0x00000000
        /*0074*/ 	.short	0x0005
        /*0076*/ 	.short	0x0020
        /*0078*/ 	.byte	0x00, 0xf0, 0x21, 0x00


	//----- nvinfo : EIATTR_KPARAM_INFO
	.align		4
.L_1144:
        /*007c*/ 	.byte	0x04, 0x17
        /*007e*/ 	.short	(.L_1146 - .L_1145)
.L_1145:
        /*0080*/ 	.word	0x00000000
        /*0084*/ 	.short	0x0006
        /*0086*/ 	.short	0x0028
        /*0088*/ 	.byte	0x00, 0xf0, 0x21, 0x00


	//----- nvinfo : EIATTR_KPARAM_INFO
	.align		4
.L_1146:
        /*008c*/ 	.byte	0x04, 0x17
        /*008e*/ 	.short	(.L_1148 - .L_1147)
.L_1147:
        /*0090*/ 	.word	0x00000000
        /*0094*/ 	.short	0x0007
        /*0096*/ 	.short	0x0030
        /*0098*/ 	.byte	0x00, 0xf0, 0x21, 0x00


	//----- nvinfo : EIATTR_KPARAM_INFO
	.align		4
.L_1148:
        /*009c*/ 	.byte	0x04, 0x17
        /*009e*/ 	.short	(.L_1150 - .L_1149)
.L_1149:
        /*00a0*/ 	.word	0x00000000
        /*00a4*/ 	.short	0x0008
        /*00a6*/ 	.short	0x0038
        /*00a8*/ 	.byte	0x00, 0xf0, 0x11, 0x00


	//----- nvinfo : EIATTR_KPARAM_INFO
	.align		4
.L_1150:
        /*00ac*/ 	.byte	0x04, 0x17
        /*00ae*/ 	.short	(.L_1152 - .L_1151)
.L_1151:
        /*00b0*/ 	.word	0x00000000
        /*00b4*/ 	.short	0x0009
        /*00b6*/ 	.short	0x003c
        /*00b8*/ 	.byte	0x00, 0xf0, 0x11, 0x00


	//----- nvinfo : EIATTR_KPARAM_INFO
	.align		4
.L_1152:
        /*00bc*/ 	.byte	0x04, 0x17
        /*00be*/ 	.short	(.L_1154 - .L_1153)
.L_1153:
        /*00c0*/ 	.word	0x00000000
        /*00c4*/ 	.short	0x000a
        /*00c6*/ 	.short	0x0040
        /*00c8*/ 	.byte	0x00, 0xf0, 0x11, 0x00


	//----- nvinfo : EIATTR_KPARAM_INFO
	.align		4
.L_1154:
        /*00cc*/ 	.byte	0x04, 0x17
        /*00ce*/ 	.short	(.L_1156 - .L_1155)
.L_1155:
        /*00d0*/ 	.word	0x00000000
        /*00d4*/ 	.short	0x000b
        /*00d6*/ 	.short	0x0044
        /*00d8*/ 	.byte	0x00, 0xf0, 0x11, 0x00


	//----- nvinfo : EIATTR_KPARAM_INFO
	.align		4
.L_1156:
        /*00dc*/ 	.byte	0x04, 0x17
        /*00de*/ 	.short	(.L_1158 - .L_1157)
.L_1157:
        /*00e0*/ 	.word	0x00000000
        /*00e4*/ 	.short	0x000c
        /*00e6*/ 	.short	0x0048
        /*00e8*/ 	.byte	0x00, 0xf0, 0x11, 0x00


	//----- nvinfo : EIATTR_KPARAM_INFO
	.align		4
.L_1158:
        /*00ec*/ 	.byte	0x04, 0x17
        /*00ee*/ 	.short	(.L_1160 - .L_1159)
.L_1159:
        /*00f0*/ 	.word	0x00000000
        /*00f4*/ 	.short	0x000d
        /*00f6*/ 	.short	0x004c
        /*00f8*/ 	.byte	0x00, 0xf0, 0x11, 0x00


	//----- nvinfo : EIATTR_KPARAM_INFO
	.align		4
.L_1160:
        /*00fc*/ 	.byte	0x04, 0x17
        /*00fe*/ 	.short	(.L_1162 - .L_1161)
.L_1161:
        /*0100*/ 	.word	0x00000000
        /*0104*/ 	.short	0x000e
        /*0106*/ 	.short	0x0050
        /*0108*/ 	.byte	0x00, 0xf0, 0x11, 0x00


	//----- nvinfo : EIATTR_KPARAM_INFO
	.align		4
.L_1162:
        /*010c*/ 	.byte	0x04, 0x17
        /*010e*/ 	.short	(.L_1164 - .L_1163)
.L_1163:
        /*0110*/ 	.word	0x00000000
        /*0114*/ 	.short	0x000f
        /*0116*/ 	.short	0x0058
        /*0118*/ 	.byte	0x00, 0xf0, 0x21, 0x00


	//----- nvinfo : EIATTR_KPARAM_INFO
	.align		4
.L_1164:
        /*011c*/ 	.byte	0x04, 0x17
        /*011e*/ 	.short	(.L_1166 - .L_1165)
.L_1165:
        /*0120*/ 	.word	0x00000000
        /*0124*/ 	.short	0x0010
        /*0126*/ 	.short	0x0060
        /*0128*/ 	.byte	0x00, 0xf0, 0x21, 0x00


	//----- nvinfo : EIATTR_CBANK_PARAM_SIZE
	.align		4
.L_1166:
        /*012c*/ 	.byte	0x03, 0x19
        /*012e*/ 	.short	0x0068


	//----- nvinfo : EIATTR_PARAM_CBANK
	.align		4
        /*0130*/ 	.byte	0x04, 0x0a
        /*0132*/ 	.short	(.L_1168 - .L_1167)
	.align		4
.L_1167:
        /*0134*/ 	.word	index@(.nv.constant0.__nv_static_51__38_cuda_device_runtime_compute_86_cpp1_ii_8b1a5d37__Z16memset_3d_deviceIyLi0ELi1ELi1EEvPhhjT_S1_S1_S1_S1_jjjjjjjS1_S0_)
        /*0138*/ 	.short	0x0160
        /*013a*/ 	.short	0x0068


	//----- nvinfo : EIATTR_SW2861232_WAR
	.align		4
.L_1168:
        /*013c*/ 	.byte	0x01, 0x35
	.zero		2


	//----- nvinfo : EIATTR_CUDA_API_VERSION
	.align		4
        /*0140*/ 	.byte	0x04, 0x37
        /*0142*/ 	.short	(.L_1170 - .L_1169)
.L_1169:
        /*0144*/ 	.word	0x00000072
.L_1170:


//--------------------- .nv.info.__nv_static_51__38_cuda_device_runtime_compute_86_cpp1_ii_8b1a5d37__Z16memset_3d_deviceIyLi1ELi0ELi0EEvPhhjT_S1_S1_S1_S1_jjjjjjjS1_S0_ --------------------------
	.section	.nv.info.__nv_static_51__38_cuda_device_runtime_compute_86_cpp1_ii_8b1a5d37__Z16memset_3d_deviceIyLi1ELi0ELi0EEvPhhjT_S1_S1_S1_S1_jjjjjjjS1_S0_,"",@"SHT_CUDA_INFO"
	.align	4


	//----- nvinfo : EIATTR_EXIT_INSTR_OFFSETS
	.align		4
        /*0000*/ 	.byte	0x04, 0x1c
        /*0002*/ 	.short	(.L_1172 - .L_1171)


	//   ....[0]....
.L_1171:
        /*0004*/ 	.word	0x000000b0


	//   ....[1]....
        /*0008*/ 	.word	0x00000110


	//   ....[2]....
        /*000c*/ 	.word	0x00000180


	//   ....[3]....
        /*0010*/ 	.word	0x00000200


	//----- nvinfo : EIATTR_MAXREG_COUNT
	.align		4
.L_1172:
        /*0014*/ 	.byte	0x03, 0x1b
        /*0016*/ 	.short	0x0020


	//----- nvinfo : EIATTR_KPARAM_INFO
	.align		4
        /*0018*/ 	.byte	0x04, 0x17
        /*001a*/ 	.short	(.L_1174 - .L_1173)
.L_1173:
        /*001c*/ 	.word	0x00000000
        /*0020*/ 	.short	0x0000
        /*0022*/ 	.short	0x0000
        /*0024*/ 	.byte	0x00, 0xf0, 0x21, 0x00


	//----- nvinfo : EIATTR_KPARAM_INFO
	.align		4
.L_1174:
        /*0028*/ 	.byte	0x04, 0x17
        /*002a*/ 	.short	(.L_1176 - .L_1175)
.L_1175:
        /*002c*/ 	.word	0x00000000
        /*0030*/ 	.short	0x0001
        /*0032*/ 	.short	0x0008
        /*0034*/ 	.byte	0x00, 0xf0, 0x05, 0x00


	//----- nvinfo : EIATTR_KPARAM_INFO
	.align		4
.L_1176:
        /*0038*/ 	.byte	0x04, 0x17
        /*003a*/ 	.short	(.L_1178 - .L_1177)
.L_1177:
        /*003c*/ 	.word	0x00000000
        /*0040*/ 	.short	0x0002
        /*0042*/ 	.short	0x000c
        /*0044*/ 	.byte	0x00, 0xf0, 0x11, 0x00


	//----- nvinfo : EIATTR_KPARAM_INFO
	.align		4
.L_1178:
        /*0048*/ 	.byte	0x04, 0x17
        /*004a*/ 	.short	(.L_1180 - .L_1179)
.L_1179:
        /*004c*/ 	.word	0x00000000
        /*0050*/ 	.short	0x0003
        /*0052*/ 	.short	0x0010
        /*0054*/ 	.byte	0x00, 0xf0, 0x21, 0x00


	//----- nvinfo : EIATTR_KPARAM_INFO
	.align		4
.L_1180:
        /*0058*/ 	.byte	0x04, 0x17
        /*005a*/ 	.short	(.L_1182 - .L_1181)
.L_1181:
        /*005c*/ 	.word	0x00000000
        /*0060*/ 	.short	0x0004
        /*0062*/ 	.short	0x0018
        /*0064*/ 	.byte	0x00, 0xf0, 0x21, 0x00


	//----- nvinfo : EIATTR_KPARAM_INFO
	.align		4
.L_1182:
        /*0068*/ 	.byte	0x04, 0x17
        /*006a*/ 	.short	(.L_1184 - .L_1183)
.L_1183:
        /*006c*/ 	.word	0x00000000
        /*0070*/ 	.short	0x0005
        /*0072*/ 	.short	0x0020
        /*0074*/ 	.byte	0x00, 0xf0, 0x21, 0x00


	//----- nvinfo : EIATTR_KPARAM_INFO
	.align		4
.L_1184:
        /*0078*/ 	.byte	0x04, 0x17
        /*007a*/ 	.short	(.L_1186 - .L_1185)
.L_1185:
        /*007c*/ 	.word	0x00000000
        /*0080*/ 	.short	0x0006
        /*0082*/ 	.short	0x0028
        /*0084*/ 	.byte	0x00, 0xf0, 0x21, 0x00


	//----- nvinfo : EIATTR_KPARAM_INFO
	.align		4
.L_1186:
        /*0088*/ 	.byte	0x04, 0x17
        /*008a*/ 	.short	(.L_1188 - .L_1187)
.L_1187:
        /*008c*/ 	.word	0x00000000
        /*0090*/ 	.short	0x0007
        /*0092*/ 	.short	0x0030
        /*0094*/ 	.byte	0x00, 0xf0, 0x21, 0x00


	//----- nvinfo : EIATTR_KPARAM_INFO
	.align		4
.L_1188:
        /*0098*/ 	.byte	0x04, 0x17
        /*009a*/ 	.short	(.L_1190 - .L_1189)
.L_1189:
        /*009c*/ 	.word	0x00000000
        /*00a0*/ 	.short	0x0008
        /*00a2*/ 	.short	0x0038
        /*00a4*/ 	.byte	0x00, 0xf0, 0x11, 0x00


	//----- nvinfo : EIATTR_KPARAM_INFO
	.align		4
.L_1190:
        /*00a8*/ 	.byte	0x04, 0x17
        /*00aa*/ 	.short	(.L_1192 - .L_1191)
.L_1191:
        /*00ac*/ 	.word	0x00000000
        /*00b0*/ 	.short	0x0009
        /*00b2*/ 	.short	0x003c
        /*00b4*/ 	.byte	0x00, 0xf0, 0x11, 0x00


	//----- nvinfo : EIATTR_KPARAM_INFO
	.align		4
.L_1192:
        /*00b8*/ 	.byte	0x04, 0x17
        /*00ba*/ 	.short	(.L_1194 - .L_1193)
.L_1193:
        /*00bc*/ 	.word	0x00000000
        /*00c0*/ 	.short	0x000a
        /*00c2*/ 	.short	0x0040
        /*00c4*/ 	.byte	0x00, 0xf0, 0x11, 0x00


	//----- nvinfo : EIATTR_KPARAM_INFO
	.align		4
.L_1194:
        /*00c8*/ 	.byte	0x04, 0x17
        /*00ca*/ 	.short	(.L_1196 - .L_1195)
.L_1195:
        /*00cc*/ 	.word	0x00000000
        /*00d0*/ 	.short	0x000b
        /*00d2*/ 	.short	0x0044
        /*00d4*/ 	.byte	0x00, 0xf0, 0x11, 0x00


	//----- nvinfo : EIATTR_KPARAM_INFO
	.align		4
.L_1196:
        /*00d8*/ 	.byte	0x04, 0x17
        /*00da*/ 	.short	(.L_1198 - .L_1197)
.L_1197:
        /*00dc*/ 	.word	0x00000000
        /*00e0*/ 	.short	0x000c
        /*00e2*/ 	.short	0x0048
        /*00e4*/ 	.byte	0x00, 0xf0, 0x11, 0x00


	//----- nvinfo : EIATTR_KPARAM_INFO
	.align		4
.L_1198:
        /*00e8*/ 	.byte	0x04, 0x17
        /*00ea*/ 	.short	(.L_1200 - .L_1199)
.L_1199:
        /*00ec*/ 	.word	0x00000000
        /*00f0*/ 	.short	0x000d
        /*00f2*/ 	.short	0x004c
        /*00f4*/ 	.byte	0x00, 0xf0, 0x11, 0x00


	//----- nvinfo : EIATTR_KPARAM_INFO
	.align		4
.L_1200:
        /*00f8*/ 	.byte	0x04, 0x17
        /*00fa*/ 	.short	(.L_1202 - .L_1201)
.L_1201:
        /*00fc*/ 	.word	0x00000000
        /*0100*/ 	.short	0x000e
        /*0102*/ 	.short	0x0050
        /*0104*/ 	.byte	0x00, 0xf0, 0x11, 0x00


	//----- nvinfo : EIATTR_KPARAM_INFO
	.align		4
.L_1202:
        /*0108*/ 	.byte	0x04, 0x17
        /*010a*/ 	.short	(.L_1204 - .L_1203)
.L_1203:
        /*010c*/ 	.word	0x00000000
        /*0110*/ 	.short	0x000f
        /*0112*/ 	.short	0x0058
        /*0114*/ 	.byte	0x00, 0xf0, 0x21, 0x00


	//----- nvinfo : EIATTR_KPARAM_INFO
	.align		4
.L_1204:
        /*0118*/ 	.byte	0x04, 0x17
        /*011a*/ 	.short	(.L_1206 - .L_1205)
.L_1205:
        /*011c*/ 	.word	0x00000000
        /*0120*/ 	.short	0x0010
        /*0122*/ 	.short	0x0060
        /*0124*/ 	.byte	0x00, 0xf0, 0x21, 0x00


	//----- nvinfo : EIATTR_CBANK_PARAM_SIZE
	.align		4
.L_1206:
        /*0128*/ 	.byte	0x03, 0x19
        /*012a*/ 	.short	0x0068


	//----- nvinfo : EIATTR_PARAM_CBANK
	.align		4
        /*012c*/ 	.byte	0x04, 0x0a
        /*012e*/ 	.short	(.L_1208 - .L_1207)
	.align		4
.L_1207:
        /*0130*/ 	.word	index@(.nv.constant0.__nv_static_51__38_cuda_device_runtime_compute_86_cpp1_ii_8b1a5d37__Z16memset_3d_deviceIyLi1ELi0ELi0EEvPhhjT_S1_S1_S1_S1_jjjjjjjS1_S0_)
        /*0134*/ 	.short	0x0160
        /*0136*/ 	.short	0x0068


	//----- nvinfo : EIATTR_SW2861232_WAR
	.align		4
.L_1208:
        /*0138*/ 	.byte	0x01, 0x35
	.zero		2


	//----- nvinfo : EIATTR_CUDA_API_VERSION
	.align		4
        /*013c*/ 	.byte	0x04, 0x37
        /*013e*/ 	.short	(.L_1210 - .L_1209)
.L_1209:
        /*0140*/ 	.word	0x00000072
.L_1210:


//--------------------- .nv.info.__nv_static_51__38_cuda_device_runtime_compute_86_cpp1_ii_8b1a5d37__Z16memset_3d_deviceIyLi1ELi0ELi1EEvPhhjT_S1_S1_S1_S1_jjjjjjjS1_S0_ --------------------------
	.section	.nv.info.__nv_static_51__38_cuda_device_runtime_compute_86_cpp1_ii_8b1a5d37__Z16memset_3d_deviceIyLi1ELi0ELi1EEvPhhjT_S1_S1_S1_S1_jjjjjjjS1_S0_,"",@"SHT_CUDA_INFO"
	.align	4


	//----- nvinfo : EIATTR_EXIT_INSTR_OFFSETS
	.align		4
        /*0000*/ 	.byte	0x04, 0x1c
        /*0002*/ 	.short	(.L_1212 - .L_1211)


	//   ....[0]....
.L_1211:
        /*0004*/ 	.word	0x000000b0


	//   ....[1]....
        /*0008*/ 	.word	0x00000110


	//   ....[2]....
        /*000c*/ 	.word	0x00000180


	//   ....[3]....
        /*0010*/ 	.word	0x00000200


	//----- nvinfo : EIATTR_MAXREG_COUNT
	.align		4
.L_1212:
        /*0014*/ 	.byte	0x03, 0x1b
        /*0016*/ 	.short	0x0020


	//----- nvinfo : EIATTR_KPARAM_INFO
	.align		4
        /*0018*/ 	.byte	0x04, 0x17
        /*001a*/ 	.short	(.L_1214 - .L_1213)
.L_1213:
        /*001c*/ 	.word	0x00000000
        /*0020*/ 	.short	0x0000
        /*0022*/ 	.short	0x0000
        /*0024*/ 	.byte	0x00, 0xf0, 0x21, 0x00


	//----- nvinfo : EIATTR_KPARAM_INFO
	.align		4
.L_1214:
        /*0028*/ 	.byte	0x04, 0x17
        /*002a*/ 	.short	(.L_1216 - .L_1215)
.L_1215:
        /*002c*/ 	.word	0x00000000
        /*0030*/ 	.short	0x0001
        /*0032*/ 	.short	0x0008
        /*0034*/ 	.byte	0x00, 0xf0, 0x05, 0x00


	//----- nvinfo : EIATTR_KPARAM_INFO
	.align		4
.L_1216:
        /*0038*/ 	.byte	0x04, 0x17
        /*003a*/ 	.short	(.L_1218 - .L_1217)
.L_1217:
        /*003c*/ 	.word	0x00000000
        /*0040*/ 	.short	0x0002
        /*0042*/ 	.short	0x000c
        /*0044*/ 	.byte	0x00, 0xf0, 0x11, 0x00


	//----- nvinfo : EIATTR_KPARAM_INFO
	.align		4
.L_1218:
        /*0048*/ 	.byte	0x04, 0x17
        /*004a*/ 	.short	(.L_1220 - .L_1219)
.L_1219:
        /*004c*/ 	.word	0x00000000
        /*0050*/ 	.short	0x0003
        /*0052*/ 	.short	0x0010
        /*0054*/ 	.byte	0x00, 0xf0, 0x21, 0x00


	//----- nvinfo : EIATTR_KPARAM_INFO
	.align		4
.L_1220:
        /*0058*/ 	.byte	0x04, 0x17
        /*005a*/ 	.short	(.L_1222 - .L_1221)
.L_1221:
        /*005c*/ 	.word	0x00000000
        /*0060*/ 	.short	0x0004
        /*0062*/ 	.short	0x0018
        /*0064*/ 	.byte	0x00, 0xf0, 0x21, 0x00


	//----- nvinfo : EIATTR_KPARAM_INFO
	.align		4
.L_1222:
        /*0068*/ 	.byte	0x04, 0x17
        /*006a*/ 	.short	(.L_1224 - .L_1223)
.L_1223:
        /*006c*/ 	.word	0x00000000
        /*0070*/ 	.short	0x0005
        /*0072*/ 	.short	0x0020
        /*0074*/ 	.byte	0x00, 0xf0, 0x21, 0x00


	//----- nvinfo : EIATTR_KPARAM_INFO
	.align		4
.L_1224:
        /*0078*/ 	.byte	0x04, 0x17
        /*007a*/ 	.short	(.L_1226 - .L_1225)
.L_1225:
        /*007c*/ 	.word	0x00000000
        /*0080*/ 	.short	0x0006
        /*0082*/ 	.short	0x0028
        /*0084*/ 	.byte	0x00, 0xf0, 0x21, 0x00


	//----- nvinfo : EIATTR_KPARAM_INFO
	.align		4
.L_1226:
        /*0088*/ 	.byte	0x04, 0x17
        /*008a*/ 	.short	(.L_1228 - .L_1227)
.L_1227:
        /*008c*/ 	.word	0x00000000
        /*0090*/ 	.short	0x0007
        /*0092*/ 	.short	0x0030
        /*0094*/ 	.byte	0x00, 0xf0, 0x21, 0x00


	//----- nvinfo : EIATTR_KPARAM_INFO
	.align		4
.L_1228:
        /*0098*/ 	.byte	0x04, 0x17
        /*009a*/ 	.short	(.L_1230 - .L_1229)
.L_1229:
        /*009c*/ 	.word	0x00000000
        /*00a0*/ 	.short	0x0008
        /*00a2*/ 	.short	0x0038
        /*00a4*/ 	.byte	0x00, 0xf0, 0x11, 0x00


	//----- nvinfo : EIATTR_KPARAM_INFO
	.align		4
.L_1230:
        /*00a8*/ 	.byte	0x04, 0x17
        /*00aa*/ 	.short	(.L_1232 - .L_1231)
.L_1231:
        /*00ac*/ 	.word	0x00000000
        /*00b0*/ 	.short	0x0009
        /*00b2*/ 	.short	0x003c
        /*00b4*/ 	.byte	0x00, 0xf0, 0x11, 0x00


	//----- nvinfo : EIATTR_KPARAM_INFO
	.align		4
.L_1232:
        /*00b8*/ 	.byte	0x04, 0x17
        /*00ba*/ 	.short	(.L_1234 - .L_1233)
.L_1233:
        /*00bc*/ 	.word	0x00000000
        /*00c0*/ 	.short	0x000a
        /*00c2*/ 	.short	0x0040
        /*00c4*/ 	.byte	0x00, 0xf0, 0x11, 0x00


	//----- nvinfo : EIATTR_KPARAM_INFO
	.align		4
.L_1234:
        /*00c8*/ 	.byte	0x04, 0x17
        /*00ca*/ 	.short	(.L_1236 - .L_1235)
.L_1235:
        /*00cc*/ 	.word	0x00000000
        /*00d0*/ 	.short	0x000b
        /*00d2*/ 	.short	0x0044
        /*00d4*/ 	.byte	0x00, 0xf0, 0x11, 0x00


	//----- nvinfo : EIATTR_KPARAM_INFO
	.align		4
.L_1236:
        /*00d8*/ 	.byte	0x04, 0x17
        /*00da*/ 	.short	(.L_1238 - .L_1237)
.L_1237:
        /*00dc*/ 	.word	0x00000000
        /*00e0*/ 	.short	0x000c
        /*00e2*/ 	.short	0x0048
        /*00e4*/ 	.byte	0x00, 0xf0, 0x11, 0x00


	//----- nvinfo : EIATTR_KPARAM_INFO
	.align		4
.L_1238:
        /*00e8*/ 	.byte	0x04, 0x17
        /*00ea*/ 	.short	(.L_1240 - .L_1239)
.L_1239:
        /*00ec*/ 	.word	0x00000000
        /*00f0*/ 	.short	0x000d
        /*00f2*/ 	.short	0x004c
        /*00f4*/ 	.byte	0x00, 0xf0, 0x11, 0x00


	//----- nvinfo : EIATTR_KPARAM_INFO
	.align		4
.L_1240:
        /*00f8*/ 	.byte	0x04, 0x17
        /*00fa*/ 	.short	(.L_1242 - .L_1241)
.L_1241:
        /*00fc*/ 	.word	0x00000000
        /*0100*/ 	.short	0x000e
        /*0102*/ 	.short	0x0050
        /*0104*/ 	.byte	0x00, 0xf0, 0x11, 0x00


	//----- nvinfo : EIATTR_KPARAM_INFO
	.align		4
.L_1242:
        /*0108*/ 	.byte	0x04, 0x17
        /*010a*/ 	.short	(.L_1244 - .L_1243)
.L_1243:
        /*010c*/ 	.word	0x00000000
        /*0110*/ 	.short	0x000f
        /*0112*/ 	.short	0x0058
        /*0114*/ 	.byte	0x00, 0xf0, 0x21, 0x00


	//----- nvinfo : EIATTR_KPARAM_INFO
	.align		4
.L_1244:
        /*0118*/ 	.byte	0x04, 0x17
        /*011a*/ 	.short	(.L_1246 - .L_1245)
.L_1245:
        /*011c*/ 	.word	0x00000000
        /*0120*/ 	.short	0x0010
        /*0122*/ 	.short	0x0060
        /*0124*/ 	.byte	0x00, 0xf0, 0x21, 0x00


	//----- nvinfo : EIATTR_CBANK_PARAM_SIZE
	.align		4
.L_1246:
        /*0128*/ 	.byte	0x03, 0x19
        /*012a*/ 	.short	0x0068


	//----- nvinfo : EIATTR_PARAM_CBANK
	.align		4
        /*012c*/ 	.byte	0x04, 0x0a
        /*012e*/ 	.short	(.L_1248 - .L_1247)
	.align		4
.L_1247:
        /*0130*/ 	.word	index@(.nv.constant0.__nv_static_51__38_cuda_device_runtime_compute_86_cpp1_ii_8b1a5d37__Z16memset_3d_deviceIyLi1ELi0ELi1EEvPhhjT_S1_S1_S1_S1_jjjjjjjS1_S0_)
        /*0134*/ 	.short	0x0160
        /*0136*/ 	.short	0x0068


	//----- nvinfo : EIATTR_SW2861232_WAR
	.align		4
.L_1248:
        /*0138*/ 	.byte	0x01, 0x35
	.zero		2


	//----- nvinfo : EIATTR_CUDA_API_VERSION
	.align		4
        /*013c*/ 	.byte	0x04, 0x37
        /*013e*/ 	.short	(.L_1250 - .L_1249)
.L_1249:
        /*0140*/ 	.word	0x00000072
.L_1250:


//--------------------- .nv.info.__nv_static_51__38_cuda_device_runtime_compute_86_cpp1_ii_8b1a5d37__Z16memset_3d_deviceIyLi1ELi1ELi0EEvPhhjT_S1_S1_S1_S1_jjjjjjjS1_S0_ --------------------------
	.section	.nv.info.__nv_static_51__38_cuda_device_runtime_compute_86_cpp1_ii_8b1a5d37__Z16memset_3d_deviceIyLi1ELi1ELi0EEvPhhjT_S1_S1_S1_S1_jjjjjjjS1_S0_,"",@"SHT_CUDA_INFO"
	.align	4


	//----- nvinfo : EIATTR_EXIT_INSTR_OFFSETS
	.align		4
        /*0000*/ 	.byte	0x04, 0x1c
        /*0002*/ 	.short	(.L_1252 - .L_1251)


	//   ....[0]....
.L_1251:
        /*0004*/ 	.word	0x00000090


	//   ....[1]....
        /*0008*/ 	.word	0x000000f0


	//   ....[2]....
        /*000c*/ 	.word	0x00000160


	//   ....[3]....
        /*0010*/ 	.word	0x000001e0


	//----- nvinfo : EIATTR_MAXREG_COUNT
	.align		4
.L_1252:
        /*0014*/ 	.byte	0x03, 0x1b
        /*0016*/ 	.short	0x0020


	//----- nvinfo : EIATTR_KPARAM_INFO
	.align		4
        /*0018*/ 	.byte	0x04, 0x17
        /*001a*/ 	.short	(.L_1254 - .L_1253)
.L_1253:
        /*001c*/ 	.word	0x00000000
        /*0020*/ 	.short	0x0000
        /*0022*/ 	.short	0x0000
        /*0024*/ 	.byte	0x00, 0xf0, 0x21, 0x00


	//----- nvinfo : EIATTR_KPARAM_INFO
	.align		4
.L_1254:
        /*0028*/ 	.byte	0x04, 0x17
        /*002a*/ 	.short	(.L_1256 - .L_1255)
.L_1255:
        /*002c*/ 	.word	0x00000000
        /*0030*/ 	.short	0x0001
        /*0032*/ 	.short	0x0008
        /*0034*/ 	.byte	0x00, 0xf0, 0x05, 0x00


	//----- nvinfo : EIATTR_KPARAM_INFO
	.align		4
.L_1256:
        /*0038*/ 	.byte	0x04, 0x17
        /*003a*/ 	.short	(.L_1258 - .L_1257)
.L_1257:
        /*003c*/ 	.word	0x00000000
        /*0040*/ 	.short	0x0002
        /*0042*/ 	.short	0x000c
        /*0044*/ 	.byte	0x00, 0xf0, 0x11, 0x00


	//----- nvinfo : EIATTR_KPARAM_INFO
	.align		4
.L_1258:
        /*0048*/ 	.byte	0x04, 0x17
        /*004a*/ 	.short	(.L_1260 - .L_1259)
.L_1259:
        /*004c*/ 	.word	0x00000000
        /*0050*/ 	.short	0x0003
        /*0052*/ 	.short	0x0010
        /*0054*/ 	.byte	0x00, 0xf0, 0x21, 0x00


	//----- nvinfo : EIATTR_KPARAM_INFO
	.align		4
.L_1260:
        /*0058*/ 	.byte	0x04, 0x17
        /*005a*/ 	.short	(.L_1262 - .L_1261)
.L_1261:
        /*005c*/ 	.word	0x00000000
        /*0060*/ 	.short	0x0004
        /*0062*/ 	.short	0x0018
        /*0064*/ 	.byte	0x00, 0xf0, 0x21, 0x00


	//----- nvinfo : EIATTR_KPARAM_INFO
	.align		4
.L_1262:
        /*0068*/ 	.byte	0x04, 0x17
        /*006a*/ 	.short	(.L_1264 - .L_1263)
.L_1263:
        /*006c*/ 	.word	0x00000000
        /*0070*/ 	.short	0x0005
        /*0072*/ 	.short	0x0020
        /*0074*/ 	.byte	0x00, 0xf0, 0x21, 0x00


	//----- nvinfo : EIATTR_KPARAM_INFO
	.align		4
.L_1264:
        /*0078*/ 	.byte	0x04, 0x17
        /*007a*/ 	.short	(.L_1266 - .L_1265)
.L_1265:
        /*007c*/ 	.word	0x00000000
        /*0080*/ 	.short	0x0006
        /*0082*/ 	.short	0x0028
        /*0084*/ 	.byte	0x00, 0xf0, 0x21, 0x00


	//----- nvinfo : EIATTR_KPARAM_INFO
	.align		4
.L_1266:
        /*0088*/ 	.byte	0x04, 0x17
        /*008a*/ 	.short	(.L_1268 - .L_1267)
.L_1267:
        /*008c*/ 	.word	0x00000000
        /*0090*/ 	.short	0x0007
        /*0092*/ 	.short	0x0030
        /*0094*/ 	.byte	0x00, 0xf0, 0x21, 0x00


	//----- nvinfo : EIATTR_KPARAM_INFO
	.align		4
.L_1268:
        /*0098*/ 	.byte	0x04, 0x17
        /*009a*/ 	.short	(.L_1270 - .L_1269)
.L_1269:
        /*009c*/ 	.word	0x00000000
        /*00a0*/ 	.short	0x0008
        /*00a2*/ 	.short	0x0038
        /*00a4*/ 	.byte	0x00, 0xf0, 0x11, 0x00


	//----- nvinfo : EIATTR_KPARAM_INFO
	.align		4
.L_1270:
        /*00a8*/ 	.byte	0x04, 0x17
        /*00aa*/ 	.short	(.L_1272 - .L_1271)
.L_1271:
        /*00ac*/ 	.word	0x00000000
        /*00b0*/ 	.short	0x0009
        /*00b2*/ 	.short	0x003c
        /*00b4*/ 	.byte	0x00, 0xf0, 0x11, 0x00


	//----- nvinfo : EIATTR_KPARAM_INFO
	.align		4
.L_1272:
        /*00b8*/ 	.byte	0x04, 0x17
        /*00ba*/ 	.short	(.L_1274 - .L_1273)
.L_1273:
        /*00bc*/ 	.word	0x00000000
        /*00c0*/ 	.short	0x000a
        /*00c2*/ 	.short	0x0040
        /*00c4*/ 	.byte	0x00, 0xf0, 0x11, 0x00


	//----- nvinfo : EIATTR_KPARAM_INFO
	.align		4
.L_1274:
        /*00c8*/ 	.byte	0x04, 0x17
        /*00ca*/ 	.short	(.L_1276 - .L_1275)
.L_1275:
        /*00cc*/ 	.word	0x00000000
        /*00d0*/ 	.short	0x000b
        /*00d2*/ 	.short	0x0044
        /*00d4*/ 	.byte	0x00, 0xf0, 0x11, 0x00


	//----- nvinfo : EIATTR_KPARAM_INFO
	.align		4
.L_1276:
        /*00d8*/ 	.byte	0x04, 0x17
        /*00da*/ 	.short	(.L_1278 - .L_1277)
.L_1277:
        /*00dc*/ 	.word	0x00000000
        /*00e0*/ 	.short	0x000c
        /*00e2*/ 	.short	0x0048
        /*00e4*/ 	.byte	0x00, 0xf0, 0x11, 0x00


	//----- nvinfo : EIATTR_KPARAM_INFO
	.align		4
.L_1278:
        /*00e8*/ 	.byte	0x04, 0x17
        /*00ea*/ 	.short	(.L_1280 - .L_1279)
.L_1279:
        /*00ec*/ 	.word	0x00000000
        /*00f0*/ 	.short	0x000d
        /*00f2*/ 	.short	0x004c
        /*00f4*/ 	.byte	0x00, 0xf0, 0x11, 0x00


	//----- nvinfo : EIATTR_KPARAM_INFO
	.align		4
.L_1280:
        /*00f8*/ 	.byte	0x04, 0x17
        /*00fa*/ 	.short	(.L_1282 - .L_1281)
.L_1281:
        /*00fc*/ 	.word	0x00000000
        /*0100*/ 	.short	0x000e
        /*0102*/ 	.short	0x0050
        /*0104*/ 	.byte	0x00, 0xf0, 0x11, 0x00


	//----- nvinfo : EIATTR_KPARAM_INFO
	.align		4
.L_1282:
        /*0108*/ 	.byte	0x04, 0x17
        /*010a*/ 	.short	(.L_1284 - .L_1283)
.L_1283:
        /*010c*/ 	.word	0x00000000
        /*0110*/ 	.short	0x000f
        /*0112*/ 	.short	0x0058
        /*0114*/ 	.byte	0x00, 0xf0, 0x21, 0x00


	//----- nvinfo : EIATTR_KPARAM_INFO
	.align		4
.L_1284:
        /*0118*/ 	.byte	0x04, 0x17
        /*011a*/ 	.short	(.L_1286 - .L_1285)
.L_1285:
        /*011c*/ 	.word	0x00000000
        /*0120*/ 	.short	0x0010
        /*0122*/ 	.short	0x0060
        /*0124*/ 	.byte	0x00, 0xf0, 0x21, 0x00


	//----- nvinfo : EIATTR_CBANK_PARAM_SIZE
	.align		4
.L_1286:
        /*0128*/ 	.byte	0x03, 0x19
        /*012a*/ 	.short	0x0068


	//----- nvinfo : EIATTR_PARAM_CBANK
	.align		4
        /*012c*/ 	.byte	0x04, 0x0a
        /*012e*/ 	.short	(.L_1288 - .L_1287)
	.align		4
.L_1287:
        /*0130*/ 	.word	index@(.nv.constant0.__nv_static_51__38_cuda_device_runtime_compute_86_cpp1_ii_8b1a5d37__Z16memset_3d_deviceIyLi1ELi1ELi0EEvPhhjT_S1_S1_S1_S1_jjjjjjjS1_S0_)
        /*0134*/ 	.short	0x0160
        /*0136*/ 	.short	0x0068


	//----- nvinfo : EIATTR_SW2861232_WAR
	.align		4
.L_1288:
        /*0138*/ 	.byte	0x01, 0x35
	.zero		2


	//----- nvinfo : EIATTR_CUDA_API_VERSION
	.align		4
        /*013c*/ 	.byte	0x04, 0x37
        /*013e*/ 	.short	(.L_1290 - .L_1289)
.L_1289:
        /*0140*/ 	.word	0x00000072
.L_1290:


//--------------------- .nv.info.__nv_static_51__38_cuda_device_runtime_compute_86_cpp1_ii_8b1a5d37__Z16memset_3d_deviceIyLi1ELi1ELi1EEvPhhjT_S1_S1_S1_S1_jjjjjjjS1_S0_ --------------------------
	.section	.nv.info.__nv_static_51__38_cuda_device_runtime_compute_86_cpp1_ii_8b1a5d37__Z16memset_3d_deviceIyLi1ELi1ELi1EEvPhhjT_S1_S1_S1_S1_jjjjjjjS1_S0_,"",@"SHT_CUDA_INFO"
	.align	4


	//----- nvinfo : EIATTR_EXIT_INSTR_OFFSETS
	.align		4
        /*0000*/ 	.byte	0x04, 0x1c
        /*0002*/ 	.short	(.L_1292 - .L_1291)


	//   ....[0]....
.L_1291:
        /*0004*/ 	.word	0x00000090


	//   ....[1]....
        /*0008*/ 	.word	0x000000f0


	//   ....[2]....
        /*000c*/ 	.word	0x00000160


	//   ....[3]....
        /*0010*/ 	.word	0x000001e0


	//----- nvinfo : EIATTR_MAXREG_COUNT
	.align		4
.L_1292:
        /*0014*/ 	.byte	0x03, 0x1b
        /*0016*/ 	.short	0x0020


	//----- nvinfo : EIATTR_KPARAM_INFO
	.align		4
        /*0018*/ 	.byte	0x04, 0x17
        /*001a*/ 	.short	(.L_1294 - .L_1293)
.L_1293:
        /*001c*/ 	.word	0x00000000
        /*0020*/ 	.short	0x0000
        /*0022*/ 	.short	0x0000
        /*0024*/ 	.byte	0x00, 0xf0, 0x21, 0x00


	//----- nvinfo : EIATTR_KPARAM_INFO
	.align		4
.L_1294:
        /*0028*/ 	.byte	0x04, 0x17
        /*002a*/ 	.short	(.L_1296 - .L_1295)
.L_1295:
        /*002c*/ 	.word	0x00000000
        /*0030*/ 	.short	0x0001
        /*0032*/ 	.short	0x0008
        /*0034*/ 	.byte	0x00, 0xf0, 0x05, 0x00


	//----- nvinfo : EIATTR_KPARAM_INFO
	.align		4
.L_1296:
        /*0038*/ 	.byte	0x04, 0x17
        /*003a*/ 	.short	(.L_1298 - .L_1297)
.L_1297:
        /*003c*/ 	.word	0x00000000
        /*0040*/ 	.short	0x0002
        /*0042*/ 	.short	0x000c
        /*0044*/ 	.byte	0x00, 0xf0, 0x11, 0x00


	//----- nvinfo : EIATTR_KPARAM_INFO
	.align		4
.L_1298:
        /*0048*/ 	.byte	0x04, 0x17
        /*004a*/ 	.short	(.L_1300 - .L_1299)
.L_1299:
        /*004c*/ 	.word	0x00000000
        /*0050*/ 	.short	0x0003
        /*0052*/ 	.short	0x0010
        /*0054*/ 	.byte	0x00, 0xf0, 0x21, 0x00


	//----- nvinfo : EIATTR_KPARAM_INFO
	.align		4
.L_1300:
        /*0058*/ 	.byte	0x04, 0x17
        /*005a*/ 	.short	(.L_1302 - .L_1301)
.L_1301:
        /*005c*/ 	.word	0x00000000
        /*0060*/ 	.short	0x0004
        /*0062*/ 	.short	0x0018
        /*0064*/ 	.byte	0x00, 0xf0, 0x21, 0x00


	//----- nvinfo : EIATTR_KPARAM_INFO
	.align		4
.L_1302:
        /*0068*/ 	.byte	0x04, 0x17
        /*006a*/ 	.short	(.L_1304 - .L_1303)
.L_1303:
        /*006c*/ 	.word	0x00000000
        /*0070*/ 	.short	0x0005
        /*0072*/ 	.short	0x0020
        /*0074*/ 	.byte	0x00, 0xf0, 0x21, 0x00


	//----- nvinfo : EIATTR_KPARAM_INFO
	.align		4
.L_1304:
        /*0078*/ 	.byte	0x04, 0x17
        /*007a*/ 	.short	(.L_1306 - .L_1305)
.L_1305:
        /*007c*/ 	.word	0x00000000
        /*0080*/ 	.short	0x0006
        /*0082*/ 	.short	0x0028
        /*0084*/ 	.byte	0x00, 0xf0, 0x21, 0x00


	//----- nvinfo : EIATTR_KPARAM_INFO
	.align		4
.L_1306:
        /*0088*/ 	.byte	0x04, 0x17
        /*008a*/ 	.short	(.L_1308 - .L_1307)
.L_1307:
        /*008c*/ 	.word	0x00000000
        /*0090*/ 	.short	0x0007
        /*0092*/ 	.short	0x0030
        /*0094*/ 	.byte	0x00, 0xf0, 0x21, 0x00


	//----- nvinfo : EIATTR_KPARAM_INFO
	.align		4
.L_1308:
        /*0098*/ 	.byte	0x04, 0x17
        /*009a*/ 	.short	(.L_1310 - .L_1309)
.L_1309:
        /*009c*/ 	.word	0x00000000
        /*00a0*/ 	.short	0x0008
        /*00a2*/ 	.short	0x0038
        /*00a4*/ 	.byte	0x00, 0xf0, 0x11, 0x00


	//----- nvinfo : EIATTR_KPARAM_INFO
	.align		4
.L_1310:
        /*00a8*/ 	.byte	0x04, 0x17
        /*00aa*/ 	.short	(.L_1312 - .L_1311)
.L_1311:
        /*00ac*/ 	.word	0x00000000
        /*00b0*/ 	.short	0x0009
        /*00b2*/ 	.short	0x003c
        /*00b4*/ 	.byte	0x00, 0xf0, 0x11, 0x00


	//----- nvinfo : EIATTR_KPARAM_INFO
	.align		4
.L_1312:
        /*00b8*/ 	.byte	0x04, 0x17
        /*00ba*/ 	.short	(.L_1314 - .L_1313)
.L_1313:
        /*00bc*/ 	.word	0x00000000
        /*00c0*/ 	.short	0x000a
        /*00c2*/ 	.short	0x0040
        /*00c4*/ 	.byte	0x00, 0xf0, 0x11, 0x00


	//----- nvinfo : EIATTR_KPARAM_INFO
	.align		4
.L_1314:
        /*00c8*/ 	.byte	0x04, 0x17
        /*00ca*/ 	.short	(.L_1316 - .L_1315)
.L_1315:
        /*00cc*/ 	.word	0x00000000
        /*00d0*/ 	.short	0x000b
        /*00d2*/ 	.short	0x0044
        /*00d4*/ 	.byte	0x00, 0xf0, 0x11, 0x00


	//----- nvinfo : EIATTR_KPARAM_INFO
	.align		4
.L_1316:
        /*00d8*/ 	.byte	0x04, 0x17
        /*00da*/ 	.short	(.L_1318 - .L_1317)
.L_1317:
        /*00dc*/ 	.word	0x00000000
        /*00e0*/ 	.short	0x000c
        /*00e2*/ 	.short	0x0048
        /*00e4*/ 	.byte	0x00, 0xf0, 0x11, 0x00


	//----- nvinfo : EIATTR_KPARAM_INFO
	.align		4
.L_1318:
        /*00e8*/ 	.byte	0x04, 0x17
        /*00ea*/ 	.short	(.L_1320 - .L_1319)
.L_1319:
        /*00ec*/ 	.word	0x00000000
        /*00f0*/ 	.short	0x000d
        /*00f2*/ 	.short	0x004c
        /*00f4*/ 	.byte	0x00, 0xf0, 0x11, 0x00


	//----- nvinfo : EIATTR_KPARAM_INFO
	.align		4
.L_1320:
        /*00f8*/ 	.byte	0x04, 0x17
        /*00fa*/ 	.short	(.L_1322 - .L_1321)
.L_1321:
        /*00fc*/ 	.word	0x00000000
        /*0100*/ 	.short	0x000e
        /*0102*/ 	.short	0x0050
        /*0104*/ 	.byte	0x00, 0xf0, 0x11, 0x00


	//----- nvinfo : EIATTR_KPARAM_INFO
	.align		4
.L_1322:
        /*0108*/ 	.byte	0x04, 0x17
        /*010a*/ 	.short	(.L_1324 - .L_1323)
.L_1323:
        /*010c*/ 	.word	0x00000000
        /*0110*/ 	.short	0x000f
        /*0112*/ 	.short	0x0058
        /*0114*/ 	.byte	0x00, 0xf0, 0x21, 0x00


	//----- nvinfo : EIATTR_KPARAM_INFO
	.align		4
.L_1324:
        /*0118*/ 	.byte	0x04, 0x17
        /*011a*/ 	.short	(.L_1326 - .L_1325)
.L_1325:
        /*011c*/ 	.word	0x00000000
        /*0120*/ 	.short	0x0010
        /*0122*/ 	.short	0x0060
        /*0124*/ 	.byte	0x00, 0xf0, 0x21, 0x00


	//----- nvinfo : EIATTR_CBANK_PARAM_SIZE
	.align		4
.L_1326:
        /*0128*/ 	.byte	0x03, 0x19
        /*012a*/ 	.short	0x0068


	//----- nvinfo : EIATTR_PARAM_CBANK
	.align		4
        /*012c*/ 	.byte	0x04, 0x0a
        /*012e*/ 	.short	(.L_1328 - .L_1327)
	.align		4
.L_1327:
        /*0130*/ 	.word	index@(.nv.constant0.__nv_static_51__38_cuda_device_runtime_compute_86_cpp1_ii_8b1a5d37__Z16memset_3d_deviceIyLi1ELi1ELi1EEvPhhjT_S1_S1_S1_S1_jjjjjjjS1_S0_)
        /*0134*/ 	.short	0x0160
        /*0136*/ 	.short	0x0068


	//----- nvinfo : EIATTR_SW2861232_WAR
	.align		4
.L_1328:
        /*0138*/ 	.byte	0x01, 0x35
	.zero		2


	//----- nvinfo : EIATTR_CUDA_API_VERSION
	.align		4
        /*013c*/ 	.byte	0x04, 0x37
        /*013e*/ 	.short	(.L_1330 - .L_1329)
.L_1329:
        /*0140*/ 	.word	0x00000072
.L_1330:


//--------------------- .nv.info.__nv_static_51__38_cuda_device_runtime_compute_86_cpp1_ii_8b1a5d37__Z16memcpy_3d_deviceIjLi0ELi0ELi0EEvPKhPhT_S3_S3_S3_S3_S3_S3_jjjjjjjjS3_S1_S2_ --------------------------
	.section	.nv.info.__nv_static_51__38_cuda_device_runtime_compute_86_cpp1_ii_8b1a5d37__Z16memcpy_3d_deviceIjLi0ELi0ELi0EEvPKhPhT_S3_S3_S3_S3_S3_S3_jjjjjjjjS3_S1_S2_,"",@"SHT_CUDA_INFO"
	.align	4


	//----- nvinfo : EIATTR_CRS_STACK_SIZE
	.align		4
        /*0000*/ 	.byte	0x04, 0x1e
        /*0002*/ 	.short	(.L_1332 - .L_1331)
.L_1331:
        /*0004*/ 	.word	0x00000000


	//----- nvinfo : EIATTR_EXIT_INSTR_OFFSETS
	.align		4
.L_1332:
        /*0008*/ 	.byte	0x04, 0x1c
        /*000a*/ 	.short	(.L_1334 - .L_1333)


	//   ....[0]....
.L_1333:
        /*000c*/ 	.word	0x000000d0


	//   ....[1]....
        /*0010*/ 	.word	0x00000450


	//   ....[2]....
        /*0014*/ 	.word	0x000004e0


	//   ....[3]....
        /*0018*/ 	.word	0x000005a0


	//   ....[4]....
        /*001c*/ 	.word	0x000005c0


	//   ....[5]....
        /*0020*/ 	.word	0x00000600


	//   ....[6]....
        /*0024*/ 	.word	0x000006d0


	//   ....[7]....
        /*0028*/ 	.word	0x00000750


	//----- nvinfo : EIATTR_MAXREG_COUNT
	.align		4
.L_1334:
        /*002c*/ 	.byte	0x03, 0x1b
        /*002e*/ 	.short	0x0020


	//----- nvinfo : EIATTR_KPARAM_INFO
	.align		4
        /*0030*/ 	.byte	0x04, 0x17
        /*0032*/ 	.short	(.L_1336 - .L_1335)
.L_1335:
        /*0034*/ 	.word	0x00000000
        /*0038*/ 	.short	0x0000
        /*003a*/ 	.short	0x0000
        /*003c*/ 	.byte	0x00, 0xf0, 0x21, 0x00


	//----- nvinfo : EIATTR_KPARAM_INFO
	.align		4
.L_1336:
        /*0040*/ 	.byte	0x04, 0x17
        /*0042*/ 	.short	(.L_1338 - .L_1337)
.L_1337:
        /*0044*/ 	.word	0x00000000
        /*0048*/ 	.short	0x0001
        /*004a*/ 	.short	0x0008
        /*004c*/ 	.byte	0x00, 0xf0, 0x21, 0x00


	//----- nvinfo : EIATTR_KPARAM_INFO
	.align		4
.L_1338:
        /*0050*/ 	.byte	0x04, 0x17
        /*0052*/ 	.short	(.L_1340 - .L_1339)
.L_1339:
        /*0054*/ 	.word	0x00000000
        /*0058*/ 	.short	0x0002
        /*005a*/ 	.short	0x0010
        /*005c*/ 	.byte	0x00, 0xf0, 0x11, 0x00


	//----- nvinfo : EIATTR_KPARAM_INFO
	.align		4
.L_1340:
        /*0060*/ 	.byte	0x04, 0x17
        /*0062*/ 	.short	(.L_1342 - .L_1341)
.L_1341:
        /*0064*/ 	.word	0x00000000
        /*0068*/ 	.short	0x0003
        /*006a*/ 	.short	0x0014
        /*006c*/ 	.byte	0x00, 0xf0, 0x11, 0x00


	//----- nvinfo : EIATTR_KPARAM_INFO
	.align		4
.L_1342:
        /*0070*/ 	.byte	0x04, 0x17
        /*0072*/ 	.short	(.L_1344 - .L_1343)
.L_1343:
        /*0074*/ 	.word	0x00000000
        /*0078*/ 	.short	0x0004
        /*007a*/ 	.short	0x0018
        /*007c*/ 	.byte	0x00, 0xf0, 0x11, 0x00


	//----- nvinfo : EIATTR_KPARAM_INFO
	.align		4
.L_1344:
        /*0080*/ 	.byte	0x04, 0x17
        /*0082*/ 	.short	(.L_1346 - .L_1345)
.L_1345:
        /*0084*/ 	.word	0x00000000
        /*0088*/ 	.short	0x0005
        /*008a*/ 	.short	0x001c
        /*008c*/ 	.byte	0x00, 0xf0, 0x11, 0x00


	//----- nvinfo : EIATTR_KPARAM_INFO
	.align		4
.L_1346:
        /*0090*/ 	.byte	0x04, 0x17
        /*0092*/ 	.short	(.L_1348 - .L_1347)
.L_1347:
        /*0094*/ 	.word	0x00000000
        /*0098*/ 	.short	0x0006
        /*009a*/ 	.short	0x0020
        /*009c*/ 	.byte	0x00, 0xf0, 0x11, 0x00


	//----- nvinfo : EIATTR_KPARAM_INFO
	.align		4
.L_1348:
        /*00a0*/ 	.byte	0x04, 0x17
        /*00a2*/ 	.short	(.L_1350 - .L_1349)
.L_1349:
        /*00a4*/ 	.word	0x00000000
        /*00a8*/ 	.short	0x0007
        /*00aa*/ 	.short	0x0024
        /*00ac*/ 	.byte	0x00, 0xf0, 0x11, 0x00


	//----- nvinfo : EIATTR_KPARAM_INFO
	.align		4
.L_1350:
        /*00b0*/ 	.byte	0x04, 0x17
        /*00b2*/ 	.short	(.L_1352 - .L_1351)
.L_1351:
        /*00b4*/ 	.word	0x00000000
        /*00b8*/ 	.short	0x0008
        /*00ba*/ 	.short	0x0028
        /*00bc*/ 	.byte	0x00, 0xf0, 0x11, 0x00


	//----- nvinfo : EIATTR_KPARAM_INFO
	.align		4
.L_1352:
        /*00c0*/ 	.byte	0x04, 0x17
        /*00c2*/ 	.short	(.L_1354 - .L_1353)
.L_1353:
        /*00c4*/ 	.word	0x00000000
        /*00c8*/ 	.short	0x0009
        /*00ca*/ 	.short	0x002c
        /*00cc*/ 	.byte	0x00, 0xf0, 0x11, 0x00


	//----- nvinfo : EIATTR_KPARAM_INFO
	.align		4
.L_1354:
        /*00d0*/ 	.byte	0x04, 0x17
        /*00d2*/ 	.short	(.L_1356 - .L_1355)
.L_1355:
        /*00d4*/ 	.word	0x00000000
        /*00d8*/ 	.short	0x000a
        /*00da*/ 	.short	0x0030
        /*00dc*/ 	.byte	0x00, 0xf0, 0x11, 0x00


	//----- nvinfo : EIATTR_KPARAM_INFO
	.align		4
.L_1356:
        /*00e0*/ 	.byte	0x04, 0x17
        /*00e2*/ 	.short	(.L_1358 - .L_1357)
.L_1357:
        /*00e4*/ 	.word	0x00000000
        /*00e8*/ 	.short	0x000b
        /*00ea*/ 	.short	0x0034
        /*00ec*/ 	.byte	0x00, 0xf0, 0x11, 0x00


	//----- nvinfo : EIATTR_KPARAM_INFO
	.align		4
.L_1358:
        /*00f0*/ 	.byte	0x04, 0x17
        /*00f2*/ 	.short	(.L_1360 - .L_1359)
.L_1359:
        /*00f4*/ 	.word	0x00000000
        /*00f8*/ 	.short	0x000c
        /*00fa*/ 	.short	0x0038
        /*00fc*/ 	.byte	0x00, 0xf0, 0x11, 0x00


	//----- nvinfo : EIATTR_KPARAM_INFO
	.align		4
.L_1360:
        /*0100*/ 	.byte	0x04, 0x17
        /*0102*/ 	.short	(.L_1362 - .L_1361)
.L_1361:
        /*0104*/ 	.word	0x00000000
        /*0108*/ 	.short	0x000d
        /*010a*/ 	.short	0x003c
        /*010c*/ 	.byte	0x00, 0xf0, 0x11, 0x00


	//----- nvinfo : EIATTR_KPARAM_INFO
	.align		4
.L_1362:
        /*0110*/ 	.byte	0x04, 0x17
        /*0112*/ 	.short	(.L_1364 - .L_1363)
.L_1363:
        /*0114*/ 	.word	0x00000000
        /*0118*/ 	.short	0x000e
        /*011a*/ 	.short	0x0040
        /*011c*/ 	.byte	0x00, 0xf0, 0x11, 0x00


	//----- nvinfo : EIATTR_KPARAM_INFO
	.align		4
.L_1364:
        /*0120*/ 	.byte	0x04, 0x17
        /*0122*/ 	.short	(.L_1366 - .L_1365)
.L_1365:
        /*0124*/ 	.word	0x00000000
        /*0128*/ 	.short	0x000f
        /*012a*/ 	.short	0x0044
        /*012c*/ 	.byte	0x00, 0xf0, 0x11, 0x00


	//----- nvinfo : EIATTR_KPARAM_INFO
	.align		4
.L_1366:
        /*0130*/ 	.byte	0x04, 0x17
        /*0132*/ 	.short	(.L_1368 - .L_1367)
.L_1367:
        /*0134*/ 	.word	0x00000000
        /*0138*/ 	.short	0x0010
        /*013a*/ 	.short	0x0048
        /*013c*/ 	.byte	0x00, 0xf0, 0x11, 0x00


	//----- nvinfo : EIATTR_KPARAM_INFO
	.align		4
.L_1368:
        /*0140*/ 	.byte	0x04, 0x17
        /*0142*/ 	.short	(.L_1370 - .L_1369)
.L_1369:
        /*0144*/ 	.word	0x00000000
        /*0148*/ 	.short	0x0011
        /*014a*/ 	.short	0x004c
        /*014c*/ 	.byte	0x00, 0xf0, 0x11, 0x00


	//----- nvinfo : EIATTR_KPARAM_INFO
	.align		4
.L_1370:
        /*0150*/ 	.byte	0x04, 0x17
        /*0152*/ 	.short	(.L_1372 - .L_1371)
.L_1371:
        /*0154*/ 	.word	0x00000000
        /*0158*/ 	.short	0x0012
        /*015a*/ 	.short	0x0050
        /*015c*/ 	.byte	0x00, 0xf0, 0x21, 0x00


	//----- nvinfo : EIATTR_KPARAM_INFO
	.align		4
.L_1372:
        /*0160*/ 	.byte	0x04, 0x17
        /*0162*/ 	.short	(.L_1374 - .L_1373)
.L_1373:
        /*0164*/ 	.word	0x00000000
        /*0168*/ 	.short	0x0013
        /*016a*/ 	.short	0x0058
        /*016c*/ 	.byte	0x00, 0xf0, 0x21, 0x00


	//----- nvinfo : EIATTR_CBANK_PARAM_SIZE
	.align		4
.L_1374:
        /*0170*/ 	.byte	0x03, 0x19
        /*0172*/ 	.short	0x0060


	//----- nvinfo : EIATTR_PARAM_CBANK
	.align		4
        /*0174*/ 	.byte	0x04, 0x0a
        /*0176*/ 	.short	(.L_1376 - .L_1375)
	.align		4
.L_1375:
        /*0178*/ 	.word	index@(.nv.constant0.__nv_static_51__38_cuda_device_runtime_compute_86_cpp1_ii_8b1a5d37__Z16memcpy_3d_deviceIjLi0ELi0ELi0EEvPKhPhT_S3_S3_S3_S3_S3_S3_jjjjjjjjS3_S1_S2_)
        /*017c*/ 	.short	0x0160
        /*017e*/ 	.short	0x0060


	//----- nvinfo : EIATTR_SW2861232_WAR
	.align		4
.L_1376:
        /*0180*/ 	.byte	0x01, 0x35
	.zero		2


	//----- nvinfo : EIATTR_CUDA_API_VERSION
	.align		4
        /*0184*/ 	.byte	0x04, 0x37
        /*0186*/ 	.short	(.L_1378 - .L_1377)
.L_1377:
        /*0188*/ 	.word	0x00000072
.L_1378:


//--------------------- .nv.info.__nv_static_51__38_cuda_device_runtime_compute_86_cpp1_ii_8b1a5d37__Z16memcpy_3d_deviceIjLi0ELi0ELi1EEvPKhPhT_S3_S3_S3_S3_S3_S3_jjjjjjjjS3_S1_S2_ --------------------------
	.section	.nv.info.__nv_static_51__38_cuda_device_runtime_compute_86_cpp1_ii_8b1a5d37__Z16memcpy_3d_deviceIjLi0ELi0ELi1EEvPKhPhT_S3_S3_S3_S3_S3_S3_jjjjjjjjS3_S1_S2_,"",@"SHT_CUDA_INFO"
	.align	4


	//----- nvinfo : EIATTR_CRS_STACK_SIZE
	.align		4
        /*0000*/ 	.byte	0x04, 0x1e
        /*0002*/ 	.short	(.L_1380 - .L_1379)
.L_1379:
        /*0004*/ 	.word	0x00000000


	//----- nvinfo : EIATTR_EXIT_INSTR_OFFSETS
	.align		4
.L_1380:
        /*0008*/ 	.byte	0x04, 0x1c
        /*000a*/ 	.short	(.L_1382 - .L_1381)


	//   ....[0]....
.L_1381:
        /*000c*/ 	.word	0x000000d0


	//   ....[1]....
        /*0010*/ 	.word	0x00000250


	//   ....[2]....
        /*0014*/ 	.word	0x000002e0


	//   ....[3]....
        /*0018*/ 	.word	0x000003a0


	//   ....[4]....
        /*001c*/ 	.word	0x000003c0


	//   ....[5]....
        /*0020*/ 	.word	0x00000400


	//   ....[6]....
        /*0024*/ 	.word	0x000004c0


	//   ....[7]....
        /*0028*/ 	.word	0x00000550


	//----- nvinfo : EIATTR_MAXREG_COUNT
	.align		4
.L_1382:
        /*002c*/ 	.byte	0x03, 0x1b
        /*002e*/ 	.short	0x0020


	//----- nvinfo : EIATTR_KPARAM_INFO
	.align		4
        /*0030*/ 	.byte	0x04, 0x17
        /*0032*/ 	.short	(.L_1384 - .L_1383)
.L_1383:
        /*0034*/ 	.word	0x00000000
        /*0038*/ 	.short	0x0000
        /*003a*/ 	.short	0x0000
        /*003c*/ 	.byte	0x00, 0xf0, 0x21, 0x00


	//----- nvinfo : EIATTR_KPARAM_INFO
	.align		4
.L_1384:
        /*0040*/ 	.byte	0x04, 0x17
        /*0042*/ 	.short	(.L_1386 - .L_1385)
.L_1385:
        /*0044*/ 	.word	0x00000000
        /*0048*/ 	.short	0x0001
        /*004a*/ 	.short	0x0008
        /*004c*/ 	.byte	0x00, 0xf0, 0x21, 0x00


	//----- nvinfo : EIATTR_KPARAM_INFO
	.align		4
.L_1386:
        /*0050*/ 	.byte	0x04, 0x17
        /*0052*/ 	.short	(.L_1388 - .L_1387)
.L_1387:
        /*0054*/ 	.word	0x00000000
        /*0058*/ 	.short	0x0002
        /*005a*/ 	.short	0x0010
        /*005c*/ 	.byte	0x00, 0xf0, 0x11, 0x00


	//----- nvinfo : EIATTR_KPARAM_INFO
	.align		4
.L_1388:
        /*0060*/ 	.byte	0x04, 0x17
        /*0062*/ 	.short	(.L_1390 - .L_1389)
.L_1389:
        /*0064*/ 	.word	0x00000000
        /*0068*/ 	.short	0x0003
        /*006a*/ 	.short	0x0014
        /*006c*/ 	.byte	0x00, 0xf0, 0x11, 0x00


	//----- nvinfo : EIATTR_KPARAM_INFO
	.align		4
.L_1390:
        /*0070*/ 	.byte	0x04, 0x17
        /*0072*/ 	.short	(.L_1392 - .L_1391)
.L_1391:
        /*0074*/ 	.word	0x00000000
        /*0078*/ 	.short	0x0004
        /*007a*/ 	.short	0x0018
        /*007c*/ 	.byte	0x00, 0xf0, 0x11, 0x00


	//----- nvinfo : EIATTR_KPARAM_INFO
	.align		4
.L_1392:
        /*0080*/ 	.byte	0x04, 0x17
        /*0082*/ 	.short	(.L_1394 - .L_1393)
.L_1393:
        /*0084*/ 	.word	0x00000000
        /*0088*/ 	.short	0x0005
        /*008a*/ 	.short	0x001c
        /*008c*/ 	.byte	0x00, 0xf0, 0x11, 0x00


	//----- nvinfo : EIATTR_KPARAM_INFO
	.align		4
.L_1394:
        /*0090*/ 	.byte	0x04, 0x17
        /*0092*/ 	.short	(.L_1396 - .L_1395)
.L_1395:
        /*0094*/ 	.word	0x00000000
        /*0098*/ 	.short	0x0006
        /*009a*/ 	.short	0x0020
        /*009c*/ 	.byte	0x00, 0xf0, 0x11, 0x00


	//----- nvinfo : EIATTR_KPARAM_INFO
	.align		4
.L_1396:
        /*00a0*/ 	.byte	0x04, 0x17
        /*00a2*/ 	.short	(.L_1398 - .L_1397)
.L_1397:
        /*00a4*/ 	.word	0x00000000
        /*00a8*/ 	.short	0x0007
        /*00aa*/ 	.short	0x0024
        /*00ac*/ 	.byte	0x00, 0xf0, 0x11, 0x00


	//----- nvinfo : EIATTR_KPARAM_INFO
	.align		4
.L_1398:
        /*00b0*/ 	.byte	0x04, 0x17
        /*00b2*/ 	.short	(.L_1400 - .L_1399)
.L_1399:
        /*00b4*/ 	.word	0x00000000
        /*00b8*/ 	.short	0x0008
        /*00ba*/ 	.short	0x0028
        /*00bc*/ 	.byte	0x00, 0xf0, 0x11, 0x00


	//----- nvinfo : EIATTR_KPARAM_INFO
	.align		4
.L_1400:
        /*00c0*/ 	.byte	0x04, 0x17
        /*00c2*/ 	.short	(.L_1402 - .L_1401)
.L_1401:
        /*00c4*/ 	.word	0x00000000
        /*00c8*/ 	.short	0x0009
        /*00ca*/ 	.short	0x002c
        /*00cc*/ 	.byte	0x00, 0xf0, 0x11, 0x00


	//----- nvinfo : EIATTR_KPARAM_INFO
	.align		4
.L_1402:
        /*00d0*/ 	.byte	0x04, 0x17
        /*00d2*/ 	.short	(.L_1404 - .L_1403)
.L_1403:
        /*00d4*/ 	.word	0x00000000
        /*00d8*/ 	.short	0x000a
        /*00da*/ 	.short	0x0030
        /*00dc*/ 	.byte	0x00, 0xf0, 0x11, 0x00


	//----- nvinfo : EIATTR_KPARAM_INFO
	.align		4
.L_1404:
        /*00e0*/ 	.byte	0x04, 0x17
        /*00e2*/ 	.short	(.L_1406 - .L_1405)
.L_1405:
        /*00e4*/ 	.word	0x00000000
        /*00e8*/ 	.short	0x000b
        /*00ea*/ 	.short	0x0034
        /*00ec*/ 	.byte	0x00, 0xf0, 0x11, 0x00


	//----- nvinfo : EIATTR_KPARAM_INFO
	.align		4
.L_1406:
        /*00f0*/ 	.byte	0x04, 0x17
        /*00f2*/ 	.short	(.L_1408 - .L_1407)
.L_1407:
        /*00f4*/ 	.word	0x00000000
        /*00f8*/ 	.short	0x000c
        /*00fa*/ 	.short	0x0038
        /*00fc*/ 	.byte	0x00, 0xf0, 0x11, 0x00


	//----- nvinfo : EIATTR_KPARAM_INFO
	.align		4
.L_1408:
        /*0100*/ 	.byte	0x04, 0x17
        /*0102*/ 	.short	(.L_1410 - .L_1409)
.L_1409:
        /*0104*/ 	.word	0x00000000
        /*0108*/ 	.short	0x000d
        /*010a*/ 	.short	0x003c
        /*010c*/ 	.byte	0x00, 0xf0, 0x11, 0x00


	//----- nvinfo : EIATTR_KPARAM_INFO
	.align		4
.L_1410:
        /*0110*/ 	.byte	0x04, 0x17
        /*0112*/ 	.short	(.L_1412 - .L_1411)
.L_1411:
        /*0114*/ 	.word	0x00000000
        /*0118*/ 	.short	0x000e
        /*011a*/ 	.short	0x0040
        /*011c*/ 	.byte	0x00, 0xf0, 0x11, 0x00


	//----- nvinfo : EIATTR_KPARAM_INFO
	.align		4
.L_1412:
        /*0120*/ 	.byte	0x04, 0x17
        /*0122*/ 	.short	(.L_1414 - .L_1413)
.L_1413:
        /*0124*/ 	.word	0x00000000
        /*0128*/ 	.short	0x000f
        /*012a*/ 	.short	0x0044
        /*012c*/ 	.byte	0x00, 0xf0, 0x11, 0x00


	//----- nvinfo : EIATTR_KPARAM_INFO
	.align		4
.L_1414:
        /*0130*/ 	.byte	0x04, 0x17
        /*0132*/ 	.short	(.L_1416 - .L_1415)
.L_1415:
        /*0134*/ 	.word	0x00000000
        /*0138*/ 	.short	0x0010
        /*013a*/ 	.short	0x0048
        /*013c*/ 	.byte	0x00, 0xf0, 0x11, 0x00


	//----- nvinfo : EIATTR_KPARAM_INFO
	.align		4
.L_1416:
        /*0140*/ 	.byte	0x04, 0x17
        /*0142*/ 	.short	(.L_1418 - .L_1417)
.L_1417:
        /*0144*/ 	.word	0x00000000
        /*0148*/ 	.short	0x0011
        /*014a*/ 	.short	0x004c
        /*014c*/ 	.byte	0x00, 0xf0, 0x11, 0x00


	//----- nvinfo : EIATTR_KPARAM_INFO
	.align		4
.L_1418:
        /*0150*/ 	.byte	0x04, 0x17
        /*0152*/ 	.short	(.L_1420 - .L_1419)
.L_1419:
        /*0154*/ 	.word	0x00000000
        /*0158*/ 	.short	0x0012
        /*015a*/ 	.short	0x0050
        /*015c*/ 	.byte	0x00, 0xf0, 0x21, 0x00


	//----- nvinfo : EIATTR_KPARAM_INFO
	.align		4
.L_1420:
        /*0160*/ 	.byte	0x04, 0x17
        /*0162*/ 	.short	(.L_1422 - .L_1421)
.L_1421:
        /*0164*/ 	.word	0x00000000
        /*0168*/ 	.short	0x0013
        /*016a*/ 	.short	0x0058
        /*016c*/ 	.byte	0x00, 0xf0, 0x21, 0x00


	//----- nvinfo : EIATTR_CBANK_PARAM_SIZE
	.align		4
.L_1422:
        /*0170*/ 	.byte	0x03, 0x19
        /*0172*/ 	.short	0x0060


	//----- nvinfo : EIATTR_PARAM_CBANK
	.align		4
        /*0174*/ 	.byte	0x04, 0x0a
        /*0176*/ 	.short	(.L_1424 - .L_1423)
	.align		4
.L_1423:
        /*0178*/ 	.word	index@(.nv.constant0.__nv_static_51__38_cuda_device_runtime_compute_86_cpp1_ii_8b1a5d37__Z16memcpy_3d_deviceIjLi0ELi0ELi1EEvPKhPhT_S3_S3_S3_S3_S3_S3_jjjjjjjjS3_S1_S2_)
        /*017c*/ 	.short	0x0160
        /*017e*/ 	.short	0x0060


	//----- nvinfo : EIATTR_SW2861232_WAR
	.align		4
.L_1424:
        /*0180*/ 	.byte	0x01, 0x35
	.zero		2


	//----- nvinfo : EIATTR_CUDA_API_VERSION
	.align		4
        /*0184*/ 	.byte	0x04, 0x37
        /*0186*/ 	.short	(.L_1426 - .L_1425)
.L_1425:
        /*0188*/ 	.word	0x00000072
.L_1426:


//--------------------- .nv.info.__nv_static_51__38_cuda_device_runtime_compute_86_cpp1_ii_8b1a5d37__Z16memcpy_3d_deviceIjLi0ELi1ELi0EEvPKhPhT_S3_S3_S3_S3_S3_S3_jjjjjjjjS3_S1_S2_ --------------------------
	.section	.nv.info.__nv_static_51__38_cuda_device_runtime_compute_86_cpp1_ii_8b1a5d37__Z16memcpy_3d_deviceIjLi0ELi1ELi0EEvPKhPhT_S3_S3_S3_S3_S3_S3_jjjjjjjjS3_S1_S2_,"",@"SHT_CUDA_INFO"
	.align	4


	//----- nvinfo : EIATTR_CRS_STACK_SIZE
	.align		4
        /*0000*/ 	.byte	0x04, 0x1e
        /*0002*/ 	.short	(.L_1428 - .L_1427)
.L_1427:
        /*0004*/ 	.word	0x00000000


	//----- nvinfo : EIATTR_CTAIDZ_USED
	.align		4
.L_1428:
        /*0008*/ 	.byte	0x01, 0x04
	.zero		2


	//----- nvinfo : EIATTR_EXIT_INSTR_OFFSETS
	.align		4
        /*000c*/ 	.byte	0x04, 0x1c
        /*000e*/ 	.short	(.L_1430 - .L_1429)


	//   ....[0]....
.L_1429:
        /*0010*/ 	.word	0x00000370


	//   ....[1]....
        /*0014*/ 	.word	0x00000400


	//   ....[2]....
        /*0018*/ 	.word	0x000004c0


	//   ....[3]....
        /*001c*/ 	.word	0x000004e0


	//   ....[4]....
        /*0020*/ 	.word	0x00000520


	//   ....[5]....
        /*0024*/ 	.word	0x000005f0


	//   ....[6]....
        /*0028*/ 	.word	0x00000670


	//----- nvinfo : EIATTR_MAXREG_COUNT
	.align		4
.L_1430:
        /*002c*/ 	.byte	0x03, 0x1b
        /*002e*/ 	.short	0x0020


	//----- nvinfo : EIATTR_KPARAM_INFO
	.align		4
        /*0030*/ 	.byte	0x04, 0x17
        /*0032*/ 	.short	(.L_1432 - .L_1431)
.L_1431:
        /*0034*/ 	.word	0x00000000
        /*0038*/ 	.short	0x0000
        /*003a*/ 	.short	0x0000
        /*003c*/ 	.byte	0x00, 0xf0, 0x21, 0x00


	//----- nvinfo : EIATTR_KPARAM_INFO
	.align		4
.L_1432:
        /*0040*/ 	.byte	0x04, 0x17
        /*0042*/ 	.short	(.L_1434 - .L_1433)
.L_1433:
        /*0044*/ 	.word	0x00000000
        /*0048*/ 	.short	0x0001
        /*004a*/ 	.short	0x0008
        /*004c*/ 	.byte	0x00, 0xf0, 0x21, 0x00


	//----- nvinfo : EIATTR_KPARAM_INFO
	.align		4
.L_1434:
        /*0050*/ 	.byte	0x04, 0x17
        /*0052*/ 	.short	(.L_1436 - .L_1435)
.L_1435:
        /*0054*/ 	.word	0x00000000
        /*0058*/ 	.short	0x0002
        /*005a*/ 	.short	0x0010
        /*005c*/ 	.byte	0x00, 0xf0, 0x11, 0x00


	//----- nvinfo : EIATTR_KPARAM_INFO
	.align		4
.L_1436:
        /*0060*/ 	.byte	0x04, 0x17
        /*0062*/ 	.short	(.L_1438 - .L_1437)
.L_1437:
        /*0064*/ 	.word	0x00000000
        /*0068*/ 	.short	0x0003
        /*006a*/ 	.short	0x0014
        /*006c*/ 	.byte	0x00, 0xf0, 0x11, 0x00


	//----- nvinfo : EIATTR_KPARAM_INFO
	.align		4
.L_1438:
        /*0070*/ 	.byte	0x04, 0x17
        /*0072*/ 	.short	(.L_1440 - .L_1439)
.L_1439:
        /*0074*/ 	.word	0x00000000
        /*0078*/ 	.short	0x0004
        /*007a*/ 	.short	0x0018
        /*007c*/ 	.byte	0x00, 0xf0, 0x11, 0x00


	//----- nvinfo : EIATTR_KPARAM_INFO
	.align		4
.L_1440:
        /*0080*/ 	.byte	0x04, 0x17
        /*0082*/ 	.short	(.L_1442 - .L_1441)
.L_1441:
        /*0084*/ 	.word	0x00000000
        /*0088*/ 	.short	0x0005
        /*008a*/ 	.short	0x001c
        /*008c*/ 	.byte	0x00, 0xf0, 0x11, 0x00


	//----- nvinfo : EIATTR_KPARAM_INFO
	.align		4
.L_1442:
        /*0090*/ 	.byte	0x04, 0x17
        /*0092*/ 	.short	(.L_1444 - .L_1443)
.L_1443:
        /*0094*/ 	.word	0x00000000
        /*0098*/ 	.short	0x0006
        /*009a*/ 	.short	0x0020
        /*009c*/ 	.byte	0x00, 0xf0, 0x11, 0x00


	//----- nvinfo : EIATTR_KPARAM_INFO
	.align		4
.L_1444:
        /*00a0*/ 	.byte	0x04, 0x17
        /*00a2*/ 	.short	(.L_1446 - .L_1445)
.L_1445:
        /*00a4*/ 	.word	0x00000000
        /*00a8*/ 	.short	0x0007
        /*00aa*/ 	.short	0x0024
        /*00ac*/ 	.byte	0x00, 0xf0, 0x11, 0x00


	//----- nvinfo : EIATTR_KPARAM_INFO
	.align		4
.L_1446:
        /*00b0*/ 	.byte	0x04, 0x17
        /*00b2*/ 	.short	(.L_1448 - .L_1447)
.L_1447:
        /*00b4*/ 	.word	0x00000000
        /*00b8*/ 	.short	0x0008
        /*00ba*/ 	.short	0x0028
        /*00bc*/ 	.byte	0x00, 0xf0, 0x11, 0x00


	//----- nvinfo : EIATTR_KPARAM_INFO
	.align		4
.L_1448:
        /*00c0*/ 	.byte	0x04, 0x17
        /*00c2*/ 	.short	(.L_1450 - .L_1449)
.L_1449:
        /*00c4*/ 	.word	0x00000000
        /*00c8*/ 	.short	0x0009
        /*00ca*/ 	.short	0x002c
        /*00cc*/ 	.byte	0x00, 0xf0, 0x11, 0x00


	//----- nvinfo : EIATTR_KPARAM_INFO
	.align		4
.L_1450:
        /*00d0*/ 	.byte	0x04, 0x17
        /*00d2*/ 	.short	(.L_1452 - .L_1451)
.L_1451:
        /*00d4*/ 	.word	0x00000000
        /*00d8*/ 	.short	0x000a
        /*00da*/ 	.short	0x0030
        /*00dc*/ 	.byte	0x00, 0xf0, 0x11, 0x00


	//----- nvinfo : EIATTR_KPARAM_INFO
	.align		4
.L_1452:
        /*00e0*/ 	.byte	0x04, 0x17
        /*00e2*/ 	.short	(.L_1454 - .L_1453)
.L_1453:
        /*00e4*/ 	.word	0x00000000
        /*00e8*/ 	.short	0x000b
        /*00ea*/ 	.short	0x0034
        /*00ec*/ 	.byte	0x00, 0xf0, 0x11, 0x00


	//----- nvinfo : EIATTR_KPARAM_INFO
	.align		4
.L_1454:
        /*00f0*/ 	.byte	0x04, 0x17
        /*00f2*/ 	.short	(.L_1456 - .L_1455)
.L_1455:
        /*00f4*/ 	.word	0x00000000
        /*00f8*/ 	.short	0x000c
        /*00fa*/ 	.short	0x0038
        /*00fc*/ 	.byte	0x00, 0xf0, 0x11, 0x00


	//----- nvinfo : EIATTR_KPARAM_INFO
	.align		4
.L_1456:
        /*0100*/ 	.byte	0x04, 0x17
        /*0102*/ 	.short	(.L_1458 - .L_1457)
.L_1457:
        /*0104*/ 	.word	0x00000000
        /*0108*/ 	.short	0x000d
        /*010a*/ 	.short	0x003c
        /*010c*/ 	.byte	0x00, 0xf0, 0x11, 0x00


	//----- nvinfo : EIATTR_KPARAM_INFO
	.align		4
.L_1458:
        /*0110*/ 	.byte	0x04, 0x17
        /*0112*/ 	.short	(.L_1460 - .L_1459)
.L_1459:
        /*0114*/ 	.word	0x00000000
        /*0118*/ 	.short	0x000e
        /*011a*/ 	.short	0x0040
        /*011c*/ 	.byte	0x00, 0xf0, 0x11, 0x00


	//----- nvinfo : EIATTR_KPARAM_INFO
	.align		4
.L_1460:
        /*0120*/ 	.byte	0x04, 0x17
        /*0122*/ 	.short	(.L_1462 - .L_1461)
.L_1461:
        /*0124*/ 	.word	0x00000000
        /*0128*/ 	.short	0x000f
        /*012a*/ 	.short	0x0044
        /*012c*/ 	.byte	0x00, 0xf0, 0x11, 0x00


	//----- nvinfo : EIATTR_KPARAM_INFO
	.align		4
.L_1462:
        /*0130*/ 	.byte	0x04, 0x17
        /*0132*/ 	.short	(.L_1464 - .L_1463)
.L_1463:
        /*0134*/ 	.word	0x00000000
        /*0138*/ 	.short	0x0010
        /*013a*/ 	.short	0x0048
        /*013c*/ 	.byte	0x00, 0xf0, 0x11, 0x00


	//----- nvinfo : EIATTR_KPARAM_INFO
	.align		4
.L_1464:
        /*0140*/ 	.byte	0x04, 0x17
        /*0142*/ 	.short	(.L_1466 - .L_1465)
.L_1465:
        /*0144*/ 	.word	0x00000000
        /*0148*/ 	.short	0x0011
        /*014a*/ 	.short	0x004c
        /*014c*/ 	.byte	0x00, 0xf0, 0x11, 0x00


	//----- nvinfo : EIATTR_KPARAM_INFO
	.align		4
.L_1466:
        /*0150*/ 	.byte	0x04, 0x17
        /*0152*/ 	.short	(.L_1468 - .L_1467)
.L_1467:
        /*0154*/ 	.word	0x00000000
        /*0158*/ 	.short	0x0012
        /*015a*/ 	.short	0x0050
        /*015c*/ 	.byte	0x00, 0xf0, 0x21, 0x00


	//----- nvinfo : EIATTR_KPARAM_INFO
	.align		4
.L_1468:
        /*0160*/ 	.byte	0x04, 0x17
        /*0162*/ 	.short	(.L_1470 - .L_1469)
.L_1469:
        /*0164*/ 	.word	0x00000000
        /*0168*/ 	.short	0x0013
        /*016a*/ 	.short	0x0058
        /*016c*/ 	.byte	0x00, 0xf0, 0x21, 0x00


	//----- nvinfo : EIATTR_CBANK_PARAM_SIZE
	.align		4
.L_1470:
        /*0170*/ 	.byte	0x03, 0x19
        /*0172*/ 	.short	0x0060


	//----- nvinfo : EIATTR_PARAM_CBANK
	.align		4
        /*0174*/ 	.byte	0x04, 0x0a
        /*0176*/ 	.short	(.L_1472 - .L_1471)
	.align		4
.L_1471:
        /*0178*/ 	.word	index@(.nv.constant0.__nv_static_51__38_cuda_device_runtime_compute_86_cpp1_ii_8b1a5d37__Z16memcpy_3d_deviceIjLi0ELi1ELi0EEvPKhPhT_S3_S3_S3_S3_S3_S3_jjjjjjjjS3_S1_S2_)
        /*017c*/ 	.short	0x0160
        /*017e*/ 	.short	0x0060


	//----- nvinfo : EIATTR_SW2861232_WAR
	.align		4
.L_1472:
        /*0180*/ 	.byte	0x01, 0x35
	.zero		2


	//----- nvinfo : EIATTR_CUDA_API_VERSION
	.align		4
        /*0184*/ 	.byte	0x04, 0x37
        /*0186*/ 	.short	(.L_1474 - .L_1473)
.L_1473:
        /*0188*/ 	.word	0x00000072
.L_1474:


//--------------------- .nv.info.__nv_static_51__38_cuda_device_runtime_compute_86_cpp1_ii_8b1a5d37__Z16memcpy_3d_deviceIjLi0ELi1ELi1EEvPKhPhT_S3_S3_S3_S3_S3_S3_jjjjjjjjS3_S1_S2_ --------------------------
	.section	.nv.info.__nv_static_51__38_cuda_device_runtime_compute_86_cpp1_ii_8b1a5d37__Z16memcpy_3d_deviceIjLi0ELi1ELi1EEvPKhPhT_S3_S3_S3_S3_S3_S3_jjjjjjjjS3_S1_S2_,"",@"SHT_CUDA_INFO"
	.align	4


	//----- nvinfo : EIATTR_CRS_STACK_SIZE
	.align		4
        /*0000*/ 	.byte	0x04, 0x1e
        /*0002*/ 	.short	(.L_1476 - .L_1475)
.L_1475:
        /*0004*/ 	.word	0x00000000


	//----- nvinfo : EIATTR_CTAIDZ_USED
	.align		4
.L_1476:
        /*0008*/ 	.byte	0x01, 0x04
	.zero		2


	//----- nvinfo : EIATTR_EXIT_INSTR_OFFSETS
	.align		4
        /*000c*/ 	.byte	0x04, 0x1c
        /*000e*/ 	.short	(.L_1478 - .L_1477)


	//   ....[0]....
.L_1477:
        /*0010*/ 	.word	0x00000170


	//   ....[1]....
        /*0014*/ 	.word	0x00000200


	//   ....[2]....
        /*0018*/ 	.word	0x000002c0


	//   ....[3]....
        /*001c*/ 	.word	0x000002e0


	//   ....[4]....
        /*0020*/ 	.word	0x00000320


	//   ....[5]....
        /*0024*/ 	.word	0x000003e0


	//   ....[6]....
        /*0028*/ 	.word	0x00000470


	//----- nvinfo : EIATTR_MAXREG_COUNT
	.align		4
.L_1478:
        /*002c*/ 	.byte	0x03, 0x1b
        /*002e*/ 	.short	0x0020


	//----- nvinfo : EIATTR_KPARAM_INFO
	.align		4
        /*0030*/ 	.byte	0x04, 0x17
        /*0032*/ 	.short	(.L_1480 - .L_1479)
.L_1479:
        /*0034*/ 	.word	0x00000000
        /*0038*/ 	.short	0x0000
        /*003a*/ 	.short	0x0000
        /*003c*/ 	.byte	0x00, 0xf0, 0x21, 0x00


	//----- nvinfo : EIATTR_KPARAM_INFO
	.align		4
.L_1480:
        /*0040*/ 	.byte	0x04, 0x17
        /*0042*/ 	.short	(.L_1482 - .L_1481)
.L_1481:
        /*0044*/ 	.word	0x00000000
        /*0048*/ 	.short	0x0001
        /*004a*/ 	.short	0x0008
        /*004c*/ 	.byte	0x00, 0xf0, 0x21, 0x00


	//----- nvinfo : EIATTR_KPARAM_INFO
	.align		4
.L_1482:
        /*0050*/ 	.byte	0x04, 0x17
        /*0052*/ 	.short	(.L_1484 - .L_1483)
.L_1483:
        /*0054*/ 	.word	0x00000000
        /*0058*/ 	.short	0x0002
        /*005a*/ 	.short	0x0010
        /*005c*/ 	.byte	0x00, 0xf0, 0x11, 0x00


	//----- nvinfo : EIATTR_KPARAM_INFO
	.align		4
.L_1484:
        /*0060*/ 	.byte	0x04, 0x17
        /*0062*/ 	.short	(.L_1486 - .L_1485)
.L_1485:
        /*0064*/ 	.word	0x00000000
        /*0068*/ 	.short	0x0003
        /*006a*/ 	.short	0x0014
        /*006c*/ 	.byte	0x00, 0xf0, 0x11, 0x00


	//----- nvinfo : EIATTR_KPARAM_INFO
	.align		4
.L_1486:
        /*0070*/ 	.byte	0x04, 0x17
        /*0072*/ 	.short	(.L_1488 - .L_1487)
.L_1487:
        /*0074*/ 	.word	0x00000000
        /*0078*/ 	.short	0x0004
        /*007a*/ 	.short	0x0018
        /*007c*/ 	.byte	0x00, 0xf0, 0x11, 0x00


	//----- nvinfo : EIATTR_KPARAM_INFO
	.align		4
.L_1488:
        /*0080*/ 	.byte	0x04, 0x17
        /*0082*/ 	.short	(.L_1490 - .L_1489)
.L_1489:
        /*0084*/ 	.word	0x00000000
        /*0088*/ 	.short	0x0005
        /*008a*/ 	.short	0x001c
        /*008c*/ 	.byte	0x00, 0xf0, 0x11, 0x00


	//----- nvinfo : EIATTR_KPARAM_INFO
	.align		4
.L_1490:
        /*0090*/ 	.byte	0x04, 0x17
        /*0092*/ 	.short	(.L_1492 - .L_1491)
.L_1491:
        /*0094*/ 	.word	0x00000000
        /*0098*/ 	.short	0x0006
        /*009a*/ 	.short	0x0020
        /*009c*/ 	.byte	0x00, 0xf0, 0x11, 0x00


	//----- nvinfo : EIATTR_KPARAM_INFO
	.align		4
.L_1492:
        /*00a0*/ 	.byte	0x04, 0x17
        /*00a2*/ 	.short	(.L_1494 - .L_1493)
.L_1493:
        /*00a4*/ 	.word	0x00000000
        /*00a8*/ 	.short	0x0007
        /*00aa*/ 	.short	0x0024
        /*00ac*/ 	.byte	0x00, 0xf0, 0x11, 0x00


	//----- nvinfo : EIATTR_KPARAM_INFO
	.align		4
.L_1494:
        /*00b0*/ 	.byte	0x04, 0x17
        /*00b2*/ 	.short	(.L_1496 - .L_1495)
.L_1495:
        /*00b4*/ 	.word	0x00000000
        /*00b8*/ 	.short	0x0008
        /*00ba*/ 	.short	0x0028
        /*00bc*/ 	.byte	0x00, 0xf0, 0x11, 0x00


	//----- nvinfo : EIATTR_KPARAM_INFO
	.align		4
.L_1496:
        /*00c0*/ 	.byte	0x04, 0x17
        /*00c2*/ 	.short	(.L_1498 - .L_1497)
.L_1497:
        /*00c4*/ 	.word	0x00000000
        /*00c8*/ 	.short	0x0009
        /*00ca*/ 	.short	0x002c
        /*00cc*/ 	.byte	0x00, 0xf0, 0x11, 0x00


	//----- nvinfo : EIATTR_KPARAM_INFO
	.align		4
.L_1498:
        /*00d0*/ 	.byte	0x04, 0x17
        /*00d2*/ 	.short	(.L_1500 - .L_1499)
.L_1499:
        /*00d4*/ 	.word	0x00000000
        /*00d8*/ 	.short	0x000a
        /*00da*/ 	.short	0x0030
        /*00dc*/ 	.byte	0x00, 0xf0, 0x11, 0x00


	//----- nvinfo : EIATTR_KPARAM_INFO
	.align		4
.L_1500:
        /*00e0*/ 	.byte	0x04, 0x17
        /*00e2*/ 	.short	(.L_1502 - .L_1501)
.L_1501:
        /*00e4*/ 	.word	0x00000000
        /*00e8*/ 	.short	0x000b
        /*00ea*/ 	.short	0x0034
        /*00ec*/ 	.byte	0x00, 0xf0, 0x11, 0x00


	//----- nvinfo : EIATTR_KPARAM_INFO
	.align		4
.L_1502:
        /*00f0*/ 	.byte	0x04, 0x17
        /*00f2*/ 	.short	(.L_1504 - .L_1503)
.L_1503:
        /*00f4*/ 	.word	0x00000000
        /*00f8*/ 	.short	0x000c
        /*00fa*/ 	.short	0x0038
        /*00fc*/ 	.byte	0x00, 0xf0, 0x11, 0x00


	//----- nvinfo : EIATTR_KPARAM_INFO
	.align		4
.L_1504:
        /*0100*/ 	.byte	0x04, 0x17
        /*0102*/ 	.short	(.L_1506 - .L_1505)
.L_1505:
        /*0104*/ 	.word	0x00000000
        /*0108*/ 	.short	0x000d
        /*010a*/ 	.short	0x003c
        /*010c*/ 	.byte	0x00, 0xf0, 0x11, 0x00


	//----- nvinfo : EIATTR_KPARAM_INFO
	.align		4
.L_1506:
        /*0110*/ 	.byte	0x04, 0x17
        /*0112*/ 	.short	(.L_1508 - .L_1507)
.L_1507:
        /*0114*/ 	.word	0x00000000
        /*0118*/ 	.short	0x000e
        /*011a*/ 	.short	0x0040
        /*011c*/ 	.byte	0x00, 0xf0, 0x11, 0x00


	//----- nvinfo : EIATTR_KPARAM_INFO
	.align		4
.L_1508:
        /*0120*/ 	.byte	0x04, 0x17
        /*0122*/ 	.short	(.L_1510 - .L_1509)
.L_1509:
        /*0124*/ 	.word	0x00000000
        /*0128*/ 	.short	0x000f
        /*012a*/ 	.short	0x0044
        /*012c*/ 	.byte	0x00, 0xf0, 0x11, 0x00


	//----- nvinfo : EIATTR_KPARAM_INFO
	.align		4
.L_1510:
        /*0130*/ 	.byte	0x04, 0x17
        /*0132*/ 	.short	(.L_1512 - .L_1511)
.L_1511:
        /*0134*/ 	.word	0x00000000
        /*0138*/ 	.short	0x0010
        /*013a*/ 	.short	0x0048
        /*013c*/ 	.byte	0x00, 0xf0, 0x11, 0x00


	//----- nvinfo : EIATTR_KPARAM_INFO
	.align		4
.L_1512:
        /*0140*/ 	.byte	0x04, 0x17
        /*0142*/ 	.short	(.L_1514 - .L_1513)
.L_1513:
        /*0144*/ 	.word	0x00000000
        /*0148*/ 	.short	0x0011
        /*014a*/ 	.short	0x004c
        /*014c*/ 	.byte	0x00, 0xf0, 0x11, 0x00


	//----- nvinfo : EIATTR_KPARAM_INFO
	.align		4
.L_1514:
        /*0150*/ 	.byte	0x04, 0x17
        /*0152*/ 	.short	(.L_1516 - .L_1515)
.L_1515:
        /*0154*/ 	.word	0x00000000
        /*0158*/ 	.short	0x0012
        /*015a*/ 	.short	0x0050
        /*015c*/ 	.byte	0x00, 0xf0, 0x21, 0x00


	//----- nvinfo : EIATTR_KPARAM_INFO
	.align		4
.L_1516:
        /*0160*/ 	.byte	0x04, 0x17
        /*0162*/ 	.short	(.L_1518 - .L_1517)
.L_1517:
        /*0164*/ 	.word	0x00000000
        /*0168*/ 	.short	0x0013
        /*016a*/ 	.short	0x0058
        /*016c*/ 	.byte	0x00, 0xf0, 0x21, 0x00


	//----- nvinfo : EIATTR_CBANK_PARAM_SIZE
	.align		4
.L_1518:
        /*0170*/ 	.byte	0x03, 0x19
        /*0172*/ 	.short	0x0060


	//----- nvinfo : EIATTR_PARAM_CBANK
	.align		4
        /*0174*/ 	.byte	0x04, 0x0a
        /*0176*/ 	.short	(.L_1520 - .L_1519)
	.align		4
.L_1519:
        /*0178*/ 	.word	index@(.nv.constant0.__nv_static_51__38_cuda_device_runtime_compute_86_cpp1_ii_8b1a5d37__Z16memcpy_3d_deviceIjLi0ELi1ELi1EEvPKhPhT_S3_S3_S3_S3_S3_S3_jjjjjjjjS3_S1_S2_)
        /*017c*/ 	.short	0x0160
        /*017e*/ 	.short	0x0060


	//----- nvinfo : EIATTR_SW2861232_WAR
	.align		4
.L_1520:
        /*0180*/ 	.byte	0x01, 0x35
	.zero		2


	//----- nvinfo : EIATTR_CUDA_API_VERSION
	.align		4
        /*0184*/ 	.byte	0x04, 0x37
        /*0186*/ 	.short	(.L_1522 - .L_1521)
.L_1521:
        /*0188*/ 	.word	0x00000072
.L_1522:


//--------------------- .nv.info.__nv_static_51__38_cuda_device_runtime_compute_86_cpp1_ii_8b1a5d37__Z16memcpy_3d_deviceIjLi1ELi0ELi0EEvPKhPhT_S3_S3_S3_S3_S3_S3_jjjjjjjjS3_S1_S2_ --------------------------
	.section	.nv.info.__nv_static_51__38_cuda_device_runtime_compute_86_cpp1_ii_8b1a5d37__Z16memcpy_3d_deviceIjLi1ELi0ELi0EEvPKhPhT_S3_S3_S3_S3_S3_S3_jjjjjjjjS3_S1_S2_,"",@"SHT_CUDA_INFO"
	.align	4


	//----- nvinfo : EIATTR_CRS_STACK_SIZE
	.align		4
        /*0000*/ 	.byte	0x04, 0x1e
        /*0002*/ 	.short	(.L_1524 - .L_1523)
.L_1523:
        /*0004*/ 	.word	0x00000000


	//----- nvinfo : EIATTR_EXIT_INSTR_OFFSETS
	.align		4
.L_1524:
        /*0008*/ 	.byte	0x04, 0x1c
        /*000a*/ 	.short	(.L_1526 - .L_1525)


	//   ....[0]....
.L_1525:
        /*000c*/ 	.word	0x00000100


	//   ....[1]....
        /*0010*/ 	.word	0x00000190


	//   ....[2]....
        /*0014*/ 	.word	0x00000250


	//   ....[3]....
        /*0018*/ 	.word	0x00000270


	//   ....[4]....
        /*001c*/ 	.word	0x000002b0


	//   ....[5]....
        /*0020*/ 	.word	0x00000370


	//   ....[6]....
        /*0024*/ 	.word	0x00000400


	//----- nvinfo : EIATTR_MAXREG_COUNT
	.align		4
.L_1526:
        /*0028*/ 	.byte	0x03, 0x1b
        /*002a*/ 	.short	0x0020


	//----- nvinfo : EIATTR_KPARAM_INFO
	.align		4
        /*002c*/ 	.byte	0x04, 0x17
        /*002e*/ 	.short	(.L_1528 - .L_1527)
.L_1527:
        /*0030*/ 	.word	0x00000000
        /*0034*/ 	.short	0x0000
        /*0036*/ 	.short	0x0000
        /*0038*/ 	.byte	0x00, 0xf0, 0x21, 0x00


	//----- nvinfo : EIATTR_KPARAM_INFO
	.align		4
.L_1528:
        /*003c*/ 	.byte	0x04, 0x17
        /*003e*/ 	.short	(.L_1530 - .L_1529)
.L_1529:
        /*0040*/ 	.word	0x00000000
        /*0044*/ 	.short	0x0001
        /*0046*/ 	.short	0x0008
        /*0048*/ 	.byte	0x00, 0xf0, 0x21, 0x00


	//----- nvinfo : EIATTR_KPARAM_INFO
	.align		4
.L_1530:
        /*004c*/ 	.byte	0x04, 0x17
        /*004e*/ 	.short	(.L_1532 - .L_1531)
.L_1531:
        /*0050*/ 	.word	0x00000000
        /*0054*/ 	.short	0x0002
        /*0056*/ 	.short	0x0010
        /*0058*/ 	.byte	0x00, 0xf0, 0x11, 0x00


	//----- nvinfo : EIATTR_KPARAM_INFO
	.align		4
.L_1532:
        /*005c*/ 	.byte	0x04, 0x17
        /*005e*/ 	.short	(.L_1534 - .L_1533)
.L_1533:
        /*0060*/ 	.word	0x00000000
        /*0064*/ 	.short	0x0003
        /*0066*/ 	.short	0x0014
        /*0068*/ 	.byte	0x00, 0xf0, 0x11, 0x00


	//----- nvinfo : EIATTR_KPARAM_INFO
	.align		4
.L_1534:
        /*006c*/ 	.byte	0x04, 0x17
        /*006e*/ 	.short	(.L_1536 - .L_1535)
.L_1535:
        /*0070*/ 	.word	0x00000000
        /*0074*/ 	.short	0x0004
        /*0076*/ 	.short	0x0018
        /*0078*/ 	.byte	0x00, 0xf0, 0x11, 0x00


	//----- nvinfo : EIATTR_KPARAM_INFO
	.align		4
.L_1536:
        /*007c*/ 	.byte	0x04, 0x17
        /*007e*/ 	.short	(.L_1538 - .L_1537)
.L_1537:
        /*0080*/ 	.word	0x00000000
        /*0084*/ 	.short	0x0005
        /*0086*/ 	.short	0x001c
        /*0088*/ 	.byte	0x00, 0xf0, 0x11, 0x00


	//----- nvinfo : EIATTR_KPARAM_INFO
	.align		4
.L_1538:
        /*008c*/ 	.byte	0x04, 0x17
        /*008e*/ 	.short	(.L_1540 - .L_1539)
.L_1539:
        /*0090*/ 	.word	0x00000000
        /*0094*/ 	.short	0x0006
        /*0096*/ 	.short	0x0020
        /*0098*/ 	.byte	0x00, 0xf0, 0x11, 0x00


	//----- nvinfo : EIATTR_KPARAM_INFO
	.align		4
.L_1540:
        /*009c*/ 	.byte	0x04, 0x17
        /*009e*/ 	.short	(.L_1542 - .L_1541)
.L_1541:
        /*00a0*/ 	.word	0x00000000
        /*00a4*/ 	.short	0x0007
        /*00a6*/ 	.short	0x0024
        /*00a8*/ 	.byte	0x00, 0xf0, 0x11, 0x00


	//----- nvinfo : EIATTR_KPARAM_INFO
	.align		4
.L_1542:
        /*00ac*/ 	.byte	0x04, 0x17
        /*00ae*/ 	.short	(.L_1544 - .L_1543)
.L_1543:
        /*00b0*/ 	.word	0x00000000
        /*00b4*/ 	.short	0x0008
        /*00b6*/ 	.short	0x0028
        /*00b8*/ 	.byte	0x00, 0xf0, 0x11, 0x00


	//----- nvinfo : EIATTR_KPARAM_INFO
	.align		4
.L_1544:
        /*00bc*/ 	.byte	0x04, 0x17
        /*00be*/ 	.short	(.L_1546 - .L_1545)
.L_1545:
        /*00c0*/ 	.word	0x00000000
        /*00c4*/ 	.short	0x0009
        /*00c6*/ 	.short	0x002c
        /*00c8*/ 	.byte	0x00, 0xf0, 0x11, 0x00


	//----- nvinfo : EIATTR_KPARAM_INFO
	.align		4
.L_1546:
        /*00cc*/ 	.byte	0x04, 0x17
        /*00ce*/ 	.short	(.L_1548 - .L_1547)
.L_1547:
        /*00d0*/ 	.word	0x00000000
        /*00d4*/ 	.short	0x000a
        /*00d6*/ 	.short	0x0030
        /*00d8*/ 	.byte	0x00, 0xf0, 0x11, 0x00


	//----- nvinfo : EIATTR_KPARAM_INFO
	.align		4
.L_1548:
        /*00dc*/ 	.byte	0x04, 0x17
        /*00de*/ 	.short	(.L_1550 - .L_1549)
.L_1549:
        /*00e0*/ 	.word	0x00000000
        /*00e4*/ 	.short	0x000b
        /*00e6*/ 	.short	0x0034
        /*00e8*/ 	.byte	0x00, 0xf0, 0x11, 0x00


	//----- nvinfo : EIATTR_KPARAM_INFO
	.align		4
.L_1550:
        /*00ec*/ 	.byte	0x04, 0x17
        /*00ee*/ 	.short	(.L_1552 - .L_1551)
.L_1551:
        /*00f0*/ 	.word	0x00000000
        /*00f4*/ 	.short	0x000c
        /*00f6*/ 	.short	0x0038
        /*00f8*/ 	.byte	0x00, 0xf0, 0x11, 0x00


	//----- nvinfo : EIATTR_KPARAM_INFO
	.align		4
.L_1552:
        /*00fc*/ 	.byte	0x04, 0x17
        /*00fe*/ 	.short	(.L_1554 - .L_1553)
.L_1553:
        /*0100*/ 	.word	0x00000000
        /*0104*/ 	.short	0x000d
        /*0106*/ 	.short	0x003c
        /*0108*/ 	.byte	0x00, 0xf0, 0x11, 0x00


	//----- nvinfo : EIATTR_KPARAM_INFO
	.align		4
.L_1554:
        /*010c*/ 	.byte	0x04, 0x17
        /*010e*/ 	.short	(.L_1556 - .L_1555)
.L_1555:
        /*0110*/ 	.word	0x00000000
        /*0114*/ 	.short	0x000e
        /*0116*/ 	.short	0x0040
        /*0118*/ 	.byte	0x00, 0xf0, 0x11, 0x00


	//----- nvinfo : EIATTR_KPARAM_INFO
	.align		4
.L_1556:
        /*011c*/ 	.byte	0x04, 0x17
        /*011e*/ 	.short	(.L_1558 - .L_1557)
.L_1557:
        /*0120*/ 	.word	0x00000000
        /*0124*/ 	.short	0x000f
        /*0126*/ 	.short	0x0044
        /*0128*/ 	.byte	0x00, 0xf0, 0x11, 0x00


	//----- nvinfo : EIATTR_KPARAM_INFO
	.align		4
.L_1558:
        /*012c*/ 	.byte	0x04, 0x17
        /*012e*/ 	.short	(.L_1560 - .L_1559)
.L_1559:
        /*0130*/ 	.word	0x00000000
        /*0134*/ 	.short	0x0010
        /*0136*/ 	.short	0x0048
        /*0138*/ 	.byte	0x00, 0xf0, 0x11, 0x00


	//----- nvinfo : EIATTR_KPARAM_INFO
	.align		4
.L_1560:
        /*013c*/ 	.byte	0x04, 0x17
        /*013e*/ 	.short	(.L_1562 - .L_1561)
.L_1561:
        /*0140*/ 	.word	0x00000000
        /*0144*/ 	.short	0x0011
        /*0146*/ 	.short	0x004c
        /*0148*/ 	.byte	0x00, 0xf0, 0x11, 0x00


	//----- nvinfo : EIATTR_KPARAM_INFO
	.align		4
.L_1562:
        /*014c*/ 	.byte	0x04, 0x17
        /*014e*/ 	.short	(.L_1564 - .L_1563)
.L_1563:
        /*0150*/ 	.word	0x00000000
        /*0154*/ 	.short	0x0012
        /*0156*/ 	.short	0x0050
        /*0158*/ 	.byte	0x00, 0xf0, 0x21, 0x00


	//----- nvinfo : EIATTR_KPARAM_INFO
	.align		4
.L_1564:
        /*015c*/ 	.byte	0x04, 0x17
        /*015e*/ 	.short	(.L_1566 - .L_1565)
.L_1565:
        /*0160*/ 	.word	0x00000000
        /*0164*/ 	.short	0x0013
        /*0166*/ 	.short	0x0058
        /*0168*/ 	.byte	0x00, 0xf0, 0x21, 0x00


	//----- nvinfo : EIATTR_CBANK_PARAM_SIZE
	.align		4
.L_1566:
        /*016c*/ 	.byte	0x03, 0x19
        /*016e*/ 	.short	0x0060


	//----- nvinfo : EIATTR_PARAM_CBANK
	.align		4
        /*0170*/ 	.byte	0x04, 0x0a
        /*0172*/ 	.short	(.L_1568 - .L_1567)
	.align		4
.L_1567:
        /*0174*/ 	.word	index@(.nv.constant0.__nv_static_51__38_cuda_device_runtime_compute_86_cpp1_ii_8b1a5d37__Z16memcpy_3d_deviceIjLi1ELi0ELi0EEvPKhPhT_S3_S3_S3_S3_S3_S3_jjjjjjjjS3_S1_S2_)
        /*0178*/ 	.short	0x0160
        /*017a*/ 	.short	0x0060


	//----- nvinfo : EIATTR_SW2861232_WAR
	.align		4
.L_1568:
        /*017c*/ 	.byte	0x01, 0x35
	.zero		2


	//----- nvinfo : EIATTR_CUDA_API_VERSION
	.align		4
        /*0180*/ 	.byte	0x04, 0x37
        /*0182*/ 	.short	(.L_1570 - .L_1569)
.L_1569:
        /*0184*/ 	.word	0x00000072
.L_1570:


//--------------------- .nv.info.__nv_static_51__38_cuda_device_runtime_compute_86_cpp1_ii_8b1a5d37__Z16memcpy_3d_deviceIjLi1ELi0ELi1EEvPKhPhT_S3_S3_S3_S3_S3_S3_jjjjjjjjS3_S1_S2_ --------------------------
	.section	.nv.info.__nv_static_51__38_cuda_device_runtime_compute_86_cpp1_ii_8b1a5d37__Z16memcpy_3d_deviceIjLi1ELi0ELi1EEvPKhPhT_S3_S3_S3_S3_S3_S3_jjjjjjjjS3_S1_S2_,"",@"SHT_CUDA_INFO"
	.align	4


	//----- nvinfo : EIATTR_CRS_STACK_SIZE
	.align		4
        /*0000*/ 	.byte	0x04, 0x1e
        /*0002*/ 	.short	(.L_1572 - .L_1571)
.L_1571:
        /*0004*/ 	.word	0x00000000


	//----- nvinfo : EIATTR_EXIT_INSTR_OFFSETS
	.align		4
.L_1572:
        /*0008*/ 	.byte	0x04, 0x1c
        /*000a*/ 	.short	(.L_1574 - .L_1573)


	//   ....[0]....
.L_1573:
        /*000c*/ 	.word	0x00000100


	//   ....[1]....
        /*0010*/ 	.word	0x00000190


	//   ....[2]....
        /*0014*/ 	.word	0x00000250


	//   ....[3]....
        /*0018*/ 	.word	0x00000270


	//   ....[4]....
        /*001c*/ 	.word	0x000002b0


	//   ....[5]....
        /*0020*/ 	.word	0x00000370


	//   ....[6]....
        /*0024*/ 	.word	0x00000400


	//----- nvinfo : EIATTR_MAXREG_COUNT
	.align		4
.L_1574:
        /*0028*/ 	.byte	0x03, 0x1b
        /*002a*/ 	.short	0x0020


	//----- nvinfo : EIATTR_KPARAM_INFO
	.align		4
        /*002c*/ 	.byte	0x04, 0x17
        /*002e*/ 	.short	(.L_1576 - .L_1575)
.L_1575:
        /*0030*/ 	.word	0x00000000
        /*0034*/ 	.short	0x0000
        /*0036*/ 	.short	0x0000
        /*0038*/ 	.byte	0x00, 0xf0, 0x21, 0x00


	//----- nvinfo : EIATTR_KPARAM_INFO
	.align		4
.L_1576:
        /*003c*/ 	.byte	0x04, 0x17
        /*003e*/ 	.short	(.L_1578 - .L_1577)
.L_1577:
        /*0040*/ 	.word	0x00000000
        /*0044*/ 	.short	0x0001
        /*0046*/ 	.short	0x0008
        /*0048*/ 	.byte	0x00, 0xf0, 0x21, 0x00


	//----- nvinfo : EIATTR_KPARAM_INFO
	.align		4
.L_1578:
        /*004c*/ 	.byte	0x04, 0x17
        /*004e*/ 	.short	(.L_1580 - .L_1579)
.L_1579:
        /*0050*/ 	.word	0x00000000
        /*0054*/ 	.short	0x0002
        /*0056*/ 	.short	0x0010
        /*0058*/ 	.byte	0x00, 0xf0, 0x11, 0x00


	//----- nvinfo : EIATTR_KPARAM_INFO
	.align		4
.L_1580:
        /*005c*/ 	.byte	0x04, 0x17
        /*005e*/ 	.short	(.L_1582 - .L_1581)
.L_1581:
        /*0060*/ 	.word	0x00000000
        /*0064*/ 	.short	0x0003
        /*0066*/ 	.short	0x0014
        /*0068*/ 	.byte	0x00, 0xf0, 0x11, 0x00


	//----- nvinfo : EIATTR_KPARAM_INFO
	.align		4
.L_1582:
        /*006c*/ 	.byte	0x04, 0x17
        /*006e*/ 	.short	(.L_1584 - .L_1583)
.L_1583:
        /*0070*/ 	.word	0x00000000
        /*0074*/ 	.short	0x0004
        /*0076*/ 	.short	0x0018
        /*0078*/ 	.byte	0x00, 0xf0, 0x11, 0x00


	//----- nvinfo : EIATTR_KPARAM_INFO
	.align		4
.L_1584:
        /*007c*/ 	.byte	0x04, 0x17
        /*007e*/ 	.short	(.L_1586 - .L_1585)
.L_1585:
        /*0080*/ 	.word	0x00000000
        /*0084*/ 	.short	0x0005
        /*0086*/ 	.short	0x001c
        /*0088*/ 	.byte	0x00, 0xf0, 0x11, 0x00


	//----- nvinfo : EIATTR_KPARAM_INFO
	.align		4
.L_1586:
        /*008c*/ 	.byte	0x04, 0x17
        /*008e*/ 	.short	(.L_1588 - .L_1587)
.L_1587:
        /*0090*/ 	.word	0x00000000
        /*0094*/ 	.short	0x0006
        /*0096*/ 	.short	0x0020
        /*0098*/ 	.byte	0x00, 0xf0, 0x11, 0x00


	//----- nvinfo : EIATTR_KPARAM_INFO
	.align		4
.L_1588:
        /*009c*/ 	.byte	0x04, 0x17
        /*009e*/ 	.short	(.L_1590 - .L_1589)
.L_1589:
        /*00a0*/ 	.word	0x00000000
        /*00a4*/ 	.short	0x0007
        /*00a6*/ 	.short	0x0024
        /*00a8*/ 	.byte	0x00, 0xf0, 0x11, 0x00


	//----- nvinfo : EIATTR_KPARAM_INFO
	.align		4
.L_1590:
        /*00ac*/ 	.byte	0x04, 0x17
        /*00ae*/ 	.short	(.L_1592 - .L_1591)
.L_1591:
        /*00b0*/ 	.word	0x00000000
        /*00b4*/ 	.short	0x0008
        /*00b6*/ 	.short	0x0028
        /*00b8*/ 	.byte	0x00, 0xf0, 0x11, 0x00


	//----- nvinfo : EIATTR_KPARAM_INFO
	.align		4
.L_1592:
        /*00bc*/ 	.byte	0x04, 0x17
        /*00be*/ 	.short	(.L_1594 - .L_1593)
.L_1593:
        /*00c0*/ 	.word	0x00000000
        /*00c4*/ 	.short	0x0009
        /*00c6*/ 	.short	0x002c
        /*00c8*/ 	.byte	0x00, 0xf0, 0x11, 0x00


	//----- nvinfo : EIATTR_KPARAM_INFO
	.align		4
.L_1594:
        /*00cc*/ 	.byte	0x04, 0x17
        /*00ce*/ 	.short	(.L_1596 - .L_1595)
.L_1595:
        /*00d0*/ 	.word	0x00000000
        /*00d4*/ 	.short	0x000a
        /*00d6*/ 	.short	0x0030
        /*00d8*/ 	.byte	0x00, 0xf0, 0x11, 0x00


	//----- nvinfo : EIATTR_KPARAM_INFO
	.align		4
.L_1596:
        /*00dc*/ 	.byte	0x04, 0x17
        /*00de*/ 	.short	(.L_1598 - .L_1597)
.L_1597:
        /*00e0*/ 	.word	0x00000000
        /*00e4*/ 	.short	0x000b
        /*00e6*/ 	.short	0x0034
        /*00e8*/ 	.byte	0x00, 0xf0, 0x11, 0x00


	//----- nvinfo : EIATTR_KPARAM_INFO
	.align		4
.L_1598:
        /*00ec*/ 	.byte	0x04, 0x17
        /*00ee*/ 	.short	(.L_1600 - .L_1599)
.L_1599:
        /*00f0*/ 	.word	0x00000000
        /*00f4*/ 	.short	0x000c
        /*00f6*/ 	.short	0x0038
        /*00f8*/ 	.byte	0x00, 0xf0, 0x11, 0x00


	//----- nvinfo : EIATTR_KPARAM_INFO
	.align		4
.L_1600:
        /*00fc*/ 	.byte	0x04, 0x17
        /*00fe*/ 	.short	(.L_1602 - .L_1601)
.L_1601:
        /*0100*/ 	.word	0x00000000
        /*0104*/ 	.short	0x000d
        /*0106*/ 	.short	0x003c
        /*0108*/ 	.byte	0x00, 0xf0, 0x11, 0x00


	//----- nvinfo : EIATTR_KPARAM_INFO
	.align		4
.L_1602:
        /*010c*/ 	.byte	0x04, 0x17
        /*010e*/ 	.short	(.L_1604 - .L_1603)
.L_1603:
        /*0110*/ 	.word	0x00000000
        /*0114*/ 	.short	0x000e
        /*0116*/ 	.short	0x0040
        /*0118*/ 	.byte	0x00, 0xf0, 0x11, 0x00


	//----- nvinfo : EIATTR_KPARAM_INFO
	.align		4
.L_1604:
        /*011c*/ 	.byte	0x04, 0x17
        /*011e*/ 	.short	(.L_1606 - .L_1605)
.L_1605:
        /*0120*/ 	.word	0x00000000
        /*0124*/ 	.short	0x000f
        /*0126*/ 	.short	0x0044
        /*0128*/ 	.byte	0x00, 0xf0, 0x11, 0x00


	//----- nvinfo : EIATTR_KPARAM_INFO
	.align		4
.L_1606:
        /*012c*/ 	.byte	0x04, 0x17
        /*012e*/ 	.short	(.L_1608 - .L_1607)
.L_1607:
        /*0130*/ 	.word	0x00000000
        /*0134*/ 	.short	0x0010
        /*0136*/ 	.short	0x0048
        /*0138*/ 	.byte	0x00, 0xf0, 0x11, 0x00


	//----- nvinfo : EIATTR_KPARAM_INFO
	.align		4
.L_1608:
        /*013c*/ 	.byte	0x04, 0x17
        /*013e*/ 	.short	(.L_1610 - .L_1609)
.L_1609:
        /*0140*/ 	.word	0x00000000
        /*0144*/ 	.short	0x0011
        /*0146*/ 	.short	0x004c
        /*0148*/ 	.byte	0x00, 0xf0, 0x11, 0x00


	//----- nvinfo : EIATTR_KPARAM_INFO
	.align		4
.L_1610:
        /*014c*/ 	.byte	0x04, 0x17
        /*014e*/ 	.short	(.L_1612 - .L_1611)
.L_1611:
        /*0150*/ 	.word	0x00000000
        /*0154*/ 	.short	0x0012
        /*0156*/ 	.short	0x0050
        /*0158*/ 	.byte	0x00, 0xf0, 0x21, 0x00


	//----- nvinfo : EIATTR_KPARAM_INFO
	.align		4
.L_1612:
        /*015c*/ 	.byte	0x04, 0x17
        /*015e*/ 	.short	(.L_1614 - .L_1613)
.L_1613:
        /*0160*/ 	.word	0x00000000
        /*0164*/ 	.short	0x0013
        /*0166*/ 	.short	0x0058
        /*0168*/ 	.byte	0x00, 0xf0, 0x21, 0x00


	//----- nvinfo : EIATTR_CBANK_PARAM_SIZE
	.align		4
.L_1614:
        /*016c*/ 	.byte	0x03, 0x19
        /*016e*/ 	.short	0x0060


	//----- nvinfo : EIATTR_PARAM_CBANK
	.align		4
        /*0170*/ 	.byte	0x04, 0x0a
        /*0172*/ 	.short	(.L_1616 - .L_1615)
	.align		4
.L_1615:
        /*0174*/ 	.word	index@(.nv.constant0.__nv_static_51__38_cuda_device_runtime_compute_86_cpp1_ii_8b1a5d37__Z16memcpy_3d_deviceIjLi1ELi0ELi1EEvPKhPhT_S3_S3_S3_S3_S3_S3_jjjjjjjjS3_S1_S2_)
        /*0178*/ 	.short	0x0160
        /*017a*/ 	.short	0x0060


	//----- nvinfo : EIATTR_SW2861232_WAR
	.align		4
.L_1616:
        /*017c*/ 	.byte	0x01, 0x35
	.zero		2


	//----- nvinfo : EIATTR_CUDA_API_VERSION
	.align		4
        /*0180*/ 	.byte	0x04, 0x37
        /*0182*/ 	.short	(.L_1618 - .L_1617)
.L_1617:
        /*0184*/ 	.word	0x00000072
.L_1618:


//--------------------- .nv.info.__nv_static_51__38_cuda_device_runtime_compute_86_cpp1_ii_8b1a5d37__Z16memcpy_3d_deviceIjLi1ELi1ELi0EEvPKhPhT_S3_S3_S3_S3_S3_S3_jjjjjjjjS3_S1_S2_ --------------------------
	.section	.nv.info.__nv_static_51__38_cuda_device_runtime_compute_86_cpp1_ii_8b1a5d37__Z16memcpy_3d_deviceIjLi1ELi1ELi0EEvPKhPhT_S3_S3_S3_S3_S3_S3_jjjjjjjjS3_S1_S2_,"",@"SHT_CUDA_INFO"
	.align	4


	//----- nvinfo : EIATTR_CRS_STACK_SIZE
	.align		4
        /*0000*/ 	.byte	0x04, 0x1e
        /*0002*/ 	.short	(.L_1620 - .L_1619)
.L_1619:
        /*0004*/ 	.word	0x00000000


	//----- nvinfo : EIATTR_EXIT_INSTR_OFFSETS
	.align		4
.L_1620:
        /*0008*/ 	.byte	0x04, 0x1c
        /*000a*/ 	.short	(.L_1622 - .L_1621)


	//   ....[0]....
.L_1621:
        /*000c*/ 	.word	0x000000e0


	//   ....[1]....
        /*0010*/ 	.word	0x00000170


	//   ....[2]....
        /*0014*/ 	.word	0x00000230


	//   ....[3]....
        /*0018*/ 	.word	0x00000250


	//   ....[4]....
        /*001c*/ 	.word	0x00000290


	//   ....[5]....
        /*0020*/ 	.word	0x00000350


	//   ....[6]....
        /*0024*/ 	.word	0x000003e0


	//----- nvinfo : EIATTR_MAXREG_COUNT
	.align		4
.L_1622:
        /*0028*/ 	.byte	0x03, 0x1b
        /*002a*/ 	.short	0x0020


	//----- nvinfo : EIATTR_KPARAM_INFO
	.align		4
        /*002c*/ 	.byte	0x04, 0x17
        /*002e*/ 	.short	(.L_1624 - .L_1623)
.L_1623:
        /*0030*/ 	.word	0x00000000
        /*0034*/ 	.short	0x0000
        /*0036*/ 	.short	0x0000
        /*0038*/ 	.byte	0x00, 0xf0, 0x21, 0x00


	//----- nvinfo : EIATTR_KPARAM_INFO
	.align		4
.L_1624:
        /*003c*/ 	.byte	0x04, 0x17
        /*003e*/ 	.short	(.L_1626 - .L_1625)
.L_1625:
        /*0040*/ 	.word	0x00000000
        /*0044*/ 	.short	0x0001
        /*0046*/ 	.short	0x0008
        /*0048*/ 	.byte	0x00, 0xf0, 0x21, 0x00


	//----- nvinfo : EIATTR_KPARAM_INFO
	.align		4
.L_1626:
        /*004c*/ 	.byte	0x04, 0x17
        /*004e*/ 	.short	(.L_1628 - .L_1627)
.L_1627:
        /*0050*/ 	.word	0x00000000
        /*0054*/ 	.short	0x0002
        /*0056*/ 	.short	0x0010
        /*0058*/ 	.byte	0x00, 0xf0, 0x11, 0x00


	//----- nvinfo : EIATTR_KPARAM_INFO
	.align		4
.L_1628:
        /*005c*/ 	.byte	0x04, 0x17
        /*005e*/ 	.short	(.L_1630 - .L_1629)
.L_1629:
        /*0060*/ 	.word	0x00000000
        /*0064*/ 	.short	0x0003
        /*0066*/ 	.short	0x0014
        /*0068*/ 	.byte	0x00, 0xf0, 0x11, 0x00


	//----- nvinfo : EIATTR_KPARAM_INFO
	.align		4
.L_1630:
        /*006c*/ 	.byte	0x04, 0x17
        /*006e*/ 	.short	(.L_1632 - .L_1631)
.L_1631:
        /*0070*/ 	.word	0x00000000
        /*0074*/ 	.short	0x0004
        /*0076*/ 	.short	0x0018
        /*0078*/ 	.byte	0x00, 0xf0, 0x11, 0x00


	//----- nvinfo : EIATTR_KPARAM_INFO
	.align		4
.L_1632:
        /*007c*/ 	.byte	0x04, 0x17
        /*007e*/ 	.short	(.L_1634 - .L_1633)
.L_1633:
        /*0080*/ 	.word	0x00000000
        /*0084*/ 	.short	0x0005
        /*0086*/ 	.short	0x001c
        /*0088*/ 	.byte	0x00, 0xf0, 0x11, 0x00


	//----- nvinfo : EIATTR_KPARAM_INFO
	.align		4
.L_1634:
        /*008c*/ 	.byte	0x04, 0x17
        /*008e*/ 	.short	(.L_1636 - .L_1635)
.L_1635:
        /*0090*/ 	.word	0x00000000
        /*0094*/ 	.short	0x0006
        /*0096*/ 	.short	0x0020
        /*0098*/ 	.byte	0x00, 0xf0, 0x11, 0x00


	//----- nvinfo : EIATTR_KPARAM_INFO
	.align		4
.L_1636:
        /*009c*/ 	.byte	0x04, 0x17
        /*009e*/ 	.short	(.L_1638 - .L_1637)
.L_1637:
        /*00a0*/ 	.word	0x00000000
        /*00a4*/ 	.short	0x0007
        /*00a6*/ 	.short	0x0024
        /*00a8*/ 	.byte	0x00, 0xf0, 0x11, 0x00


	//----- nvinfo : EIATTR_KPARAM_INFO
	.align		4
.L_1638:
        /*00ac*/ 	.byte	0x04, 0x17
        /*00ae*/ 	.short	(.L_1640 - .L_1639)
.L_1639:
        /*00b0*/ 	.word	0x00000000
        /*00b4*/ 	.short	0x0008
        /*00b6*/ 	.short	0x0028
        /*00b8*/ 	.byte	0x00, 0xf0, 0x11, 0x00


	//----- nvinfo : EIATTR_KPARAM_INFO
	.align		4
.L_1640:
        /*00bc*/ 	.byte	0x04, 0x17
        /*00be*/ 	.short	(.L_1642 - .L_1641)
.L_1641:
        /*00c0*/ 	.word	0x00000000
        /*00c4*/ 	.short	0x0009
        /*00c6*/ 	.short	0x002c
        /*00c8*/ 	.byte	0x00, 0xf0, 0x11, 0x00


	//----- nvinfo : EIATTR_KPARAM_INFO
	.align		4
.L_1642:
        /*00cc*/ 	.byte	0x04, 0x17
        /*00ce*/ 	.short	(.L_1644 - .L_1643)
.L_1643:
        /*00d0*/ 	.word	0x00000000
        /*00d4*/ 	.short	0x000a
        /*00d6*/ 	.short	0x0030
        /*00d8*/ 	.byte	0x00, 0xf0, 0x11, 0x00


	//----- nvinfo : EIATTR_KPARAM_INFO
	.align		4
.L_1644:
        /*00dc*/ 	.byte	0x04, 0x17
        /*00de*/ 	.short	(.L_1646 - .L_1645)
.L_1645:
        /*00e0*/ 	.word	0x00000000
        /*00e4*/ 	.short	0x000b
        /*00e6*/ 	.short	0x0034
        /*00e8*/ 	.byte	0x00, 0xf0, 0x11, 0x00


	//----- nvinfo : EIATTR_KPARAM_INFO
	.align		4
.L_1646:
        /*00ec*/ 	.byte	0x04, 0x17
        /*00ee*/ 	.short	(.L_1648 - .L_1647)
.L_1647:
        /*00f0*/ 	.word	0x00000000
        /*00f4*/ 	.short	0x000c
        /*00f6*/ 	.short	0x0038
        /*00f8*/ 	.byte	0x00, 0xf0, 0x11, 0x00


	//----- nvinfo : EIATTR_KPARAM_INFO
	.align		4
.L_1648:
        /*00fc*/ 	.byte	0x04, 0x17
        /*00fe*/ 	.short	(.L_1650 - .L_1649)
.L_1649:
        /*0100*/ 	.word	0x00000000
        /*0104*/ 	.short	0x000d
        /*0106*/ 	.short	0x003c
        /*0108*/ 	.byte	0x00, 0xf0, 0x11, 0x00


	//----- nvinfo : EIATTR_KPARAM_INFO
	.align		4
.L_1650:
        /*010c*/ 	.byte	0x04, 0x17
        /*010e*/ 	.short	(.L_1652 - .L_1651)
.L_1651:
        /*0110*/ 	.word	0x00000000
        /*0114*/ 	.short	0x000e
        /*0116*/ 	.short	0x0040
        /*0118*/ 	.byte	0x00, 0xf0, 0x11, 0x00


	//----- nvinfo : EIATTR_KPARAM_INFO
	.align		4
.L_1652:
        /*011c*/ 	.byte	0x04, 0x17
        /*011e*/ 	.short	(.L_1654 - .L_1653)
.L_1653:
        /*0120*/ 	.word	0x00000000
        /*0124*/ 	.short	0x000f
        /*0126*/ 	.short	0x0044
        /*0128*/ 	.byte	0x00, 0xf0, 0x11, 0x00


	//----- nvinfo : EIATTR_KPARAM_INFO
	.align		4
.L_1654:
        /*012c*/ 	.byte	0x04, 0x17
        /*012e*/ 	.short	(.L_1656 - .L_1655)
.L_1655:
        /*0130*/ 	.word	0x00000000
        /*0134*/ 	.short	0x0010
        /*0136*/ 	.short	0x0048
        /*0138*/ 	.byte	0x00, 0xf0, 0x11, 0x00


	//----- nvinfo : EIATTR_KPARAM_INFO
	.align		4
.L_1656:
        /*013c*/ 	.byte	0x04, 0x17
        /*013e*/ 	.short	(.L_1658 - .L_1657)
.L_1657:
        /*0140*/ 	.word	0x00000000
        /*0144*/ 	.short	0x0011
        /*0146*/ 	.short	0x004c
        /*0148*/ 	.byte	0x00, 0xf0, 0x11, 0x00


	//----- nvinfo : EIATTR_KPARAM_INFO
	.align		4
.L_1658:
        /*014c*/ 	.byte	0x04, 0x17
        /*014e*/ 	.short	(.L_1660 - .L_1659)
.L_1659:
        /*0150*/ 	.word	0x00000000
        /*0154*/ 	.short	0x0012
        /*0156*/ 	.short	0x0050
        /*0158*/ 	.byte	0x00, 0xf0, 0x21, 0x00


	//----- nvinfo : EIATTR_KPARAM_INFO
	.align		4
.L_1660:
        /*015c*/ 	.byte	0x04, 0x17
        /*015e*/ 	.short	(.L_1662 - .L_1661)
.L_1661:
        /*0160*/ 	.word	0x00000000
        /*0164*/ 	.short	0x0013
        /*0166*/ 	.short	0x0058
        /*0168*/ 	.byte	0x00, 0xf0, 0x21, 0x00


	//----- nvinfo : EIATTR_CBANK_PARAM_SIZE
	.align		4
.L_1662:
        /*016c*/ 	.byte	0x03, 0x19
        /*016e*/ 	.short	0x0060


	//----- nvinfo : EIATTR_PARAM_CBANK
	.align		4
        /*0170*/ 	.byte	0x04, 0x0a
        /*0172*/ 	.short	(.L_1664 - .L_1663)
	.align		4
.L_1663:
        /*0174*/ 	.word	index@(.nv.constant0.__nv_static_51__38_cuda_device_runtime_compute_86_cpp1_ii_8b1a5d37__Z16memcpy_3d_deviceIjLi1ELi1ELi0EEvPKhPhT_S3_S3_S3_S3_S3_S3_jjjjjjjjS3_S1_S2_)
        /*0178*/ 	.short	0x0160
        /*017a*/ 	.short	0x0060


	//----- nvinfo : EIATTR_SW2861232_WAR
	.align		4
.L_1664:
        /*017c*/ 	.byte	0x01, 0x35
	.zero		2


	//----- nvinfo : EIATTR_CUDA_API_VERSION
	.align		4
        /*0180*/ 	.byte	0x04, 0x37
        /*0182*/ 	.short	(.L_1666 - .L_1665)
.L_1665:
        /*0184*/ 	.word	0x00000072
.L_1666:


//--------------------- .nv.info.__nv_static_51__38_cuda_device_runtime_compute_86_cpp1_ii_8b1a5d37__Z16memcpy_3d_deviceIjLi1ELi1ELi1EEvPKhPhT_S3_S3_S3_S3_S3_S3_jjjjjjjjS3_S1_S2_ --------------------------
	.section	.nv.info.__nv_static_51__38_cuda_device_runtime_compute_86_cpp1_ii_8b1a5d37__Z16memcpy_3d_deviceIjLi1ELi1ELi1EEvPKhPhT_S3_S3_S3_S3_S3_S3_jjjjjjjjS3_S1_S2_,"",@"SHT_CUDA_INFO"
	.align	4


	//----- nvinfo : EIATTR_CRS_STACK_SIZE
	.align		4
        /*0000*/ 	.byte	0x04, 0x1e
        /*0002*/ 	.short	(.L_1668 - .L_1667)
.L_1667:
        /*0004*/ 	.word	0x00000000


	//----- nvinfo : EIATTR_EXIT_INSTR_OFFSETS
	.align		4
.L_1668:
        /*0008*/ 	.byte	0x04, 0x1c
        /*000a*/ 	.short	(.L_1670 - .L_1669)


	//   ....[0]....
.L_1669:
        /*000c*/ 	.word	0x000000e0


	//   ....[1]....
        /*0010*/ 	.word	0x00000170


	//   ....[2]....
        /*0014*/ 	.word	0x00000230


	//   ....[3]....
        /*0018*/ 	.word	0x00000250


	//   ....[4]....
        /*001c*/ 	.word	0x00000290


	//   ....[5]....
        /*0020*/ 	.word	0x00000350


	//   ....[6]....
        /*0024*/ 	.word	0x000003e0


	//----- nvinfo : EIATTR_MAXREG_COUNT
	.align		4
.L_1670:
        /*0028*/ 	.byte	0x03, 0x1b
        /*002a*/ 	.short	0x0020


	//----- nvinfo : EIATTR_KPARAM_INFO
	.align		4
        /*002c*/ 	.byte	0x04, 0x17
        /*002e*/ 	.short	(.L_1672 - .L_1671)
.L_1671:
        /*0030*/ 	.word	0x00000000
        /*0034*/ 	.short	0x0000
        /*0036*/ 	.short	0x0000
        /*0038*/ 	.byte	0x00, 0xf0, 0x21, 0x00


	//----- nvinfo : EIATTR_KPARAM_INFO
	.align		4
.L_1672:
        /*003c*/ 	.byte	0x04, 0x17
        /*003e*/ 	.short	(.L_1674 - .L_1673)
.L_1673:
        /*0040*/ 	.word	0x00000000
        /*0044*/ 	.short	0x0001
        /*0046*/ 	.short	0x0008
        /*0048*/ 	.byte	0x00, 0xf0, 0x21, 0x00


	//----- nvinfo : EIATTR_KPARAM_INFO
	.align		4
.L_1674:
        /*004c*/ 	.byte	0x04, 0x17
        /*004e*/ 	.short	(.L_1676 - .L_1675)
.L_1675:
        /*0050*/ 	.word	0x00000000
        /*0054*/ 	.short	0x0002
        /*0056*/ 	.short	0x0010
        /*0058*/ 	.byte	0x00, 0xf0, 0x11, 0x00


	//----- nvinfo : EIATTR_KPARAM_INFO
	.align		4
.L_1676:
        /*005c*/ 	.byte	0x04, 0x17
        /*005e*/ 	.short	(.L_1678 - .L_1677)
.L_1677:
        /*0060*/ 	.word	0x00000000
        /*0064*/ 	.short	0x0003
        /*0066*/ 	.short	0x0014
        /*0068*/ 	.byte	0x00, 0xf0, 0x11, 0x00


	//----- nvinfo : EIATTR_KPARAM_INFO
	.align		4
.L_1678:
        /*006c*/ 	.byte	0x04, 0x17
        /*006e*/ 	.short	(.L_1680 - .L_1679)
.L_1679:
        /*0070*/ 	.word	0x00000000
        /*0074*/ 	.short	0x0004
        /*0076*/ 	.short	0x0018
        /*0078*/ 	.byte	0x00, 0xf0, 0x11, 0x00


	//----- nvinfo : EIATTR_KPARAM_INFO
	.align		4
.L_1680:
        /*007c*/ 	.byte	0x04, 0x17
        /*007e*/ 	.short	(.L_1682 - .L_1681)
.L_1681:
        /*0080*/ 	.word	0x00000000
        /*0084*/ 	.short	0x0005
        /*0086*/ 	.short	0x001c
        /*0088*/ 	.byte	0x00, 0xf0, 0x11, 0x00


	//----- nvinfo : EIATTR_KPARAM_INFO
	.align		4
.L_1682:
        /*008c*/ 	.byte	0x04, 0x17
        /*008e*/ 	.short	(.L_1684 - .L_1683)
.L_1683:
        /*0090*/ 	.word	0x00000000
        /*0094*/ 	.short	0x0006
        /*0096*/ 	.short	0x0020
        /*0098*/ 	.byte	0x00, 0xf0, 0x11, 0x00


	//----- nvinfo : EIATTR_KPARAM_INFO
	.align		4
.L_1684:
        /*009c*/ 	.byte	0x04, 0x17
        /*009e*/ 	.short	(.L_1686 - .L_1685)
.L_1685:
        /*00a0*/ 	.word	0x00000000
        /*00a4*/ 	.short	0x0007
        /*00a6*/ 	.short	0x0024
        /*00a8*/ 	.byte	0x00, 0xf0, 0x11, 0x00


	//----- nvinfo : EIATTR_KPARAM_INFO
	.align		4
.L_1686:
        /*00ac*/ 	.byte	0x04, 0x17
        /*00ae*/ 	.short	(.L_1688 - .L_1687)
.L_1687:
        /*00b0*/ 	.word	0x00000000
        /*00b4*/ 	.short	0x0008
        /*00b6*/ 	.short	0x0028
        /*00b8*/ 	.byte	0x00, 0xf0, 0x11, 0x00


	//----- nvinfo : EIATTR_KPARAM_INFO
	.align		4
.L_1688:
        /*00bc*/ 	.byte	0x04, 0x17
        /*00be*/ 	.short	(.L_1690 - .L_1689)
.L_1689:
        /*00c0*/ 	.word	0x00000000
        /*00c4*/ 	.short	0x0009
        /*00c6*/ 	.short	0x002c
        /*00c8*/ 	.byte	0x00, 0xf0, 0x11, 0x00


	//----- nvinfo : EIATTR_KPARAM_INFO
	.align		4
.L_1690:
        /*00cc*/ 	.byte	0x04, 0x17
        /*00ce*/ 	.short	(.L_1692 - .L_1691)
.L_1691:
        /*00d0*/ 	.word	0x00000000
        /*00d4*/ 	.short	0x000a
        /*00d6*/ 	.short	0x0030
        /*00d8*/ 	.byte	0x00, 0xf0, 0x11, 0x00


	//----- nvinfo : EIATTR_KPARAM_INFO
	.align		4
.L_1692:
        /*00dc*/ 	.byte	0x04, 0x17
        /*00de*/ 	.short	(.L_1694 - .L_1693)
.L_1693:
        /*00e0*/ 	.word	0x00000000
        /*00e4*/ 	.short	0x000b
        /*00e6*/ 	.short	0x0034
        /*00e8*/ 	.byte	0x00, 0xf0, 0x11, 0x00


	//----- nvinfo : EIATTR_KPARAM_INFO
	.align		4
.L_1694:
        /*00ec*/ 	.byte	0x04, 0x17
        /*00ee*/ 	.short	(.L_1696 - .L_1695)
.L_1695:
        /*00f0*/ 	.word	0x00000000
        /*00f4*/ 	.short	0x000c
        /*00f6*/ 	.short	0x0038
        /*00f8*/ 	.byte	0x00, 0xf0, 0x11, 0x00


	//----- nvinfo : EIATTR_KPARAM_INFO
	.align		4
.L_1696:
        /*00fc*/ 	.byte	0x04, 0x17
        /*00fe*/ 	.short	(.L_1698 - .L_1697)
.L_1697:
        /*0100*/ 	.word	0x00000000
        /*0104*/ 	.short	0x000d
        /*0106*/ 	.short	0x003c
        /*0108*/ 	.byte	0x00, 0xf0, 0x11, 0x00


	//----- nvinfo : EIATTR_KPARAM_INFO
	.align		4
.L_1698:
        /*010c*/ 	.byte	0x04, 0x17
        /*010e*/ 	.short	(.L_1700 - .L_1699)
.L_1699:
        /*0110*/ 	.word	0x00000000
        /*0114*/ 	.short	0x000e
        /*0116*/ 	.short	0x0040
        /*0118*/ 	.byte	0x00, 0xf0, 0x11, 0x00


	//----- nvinfo : EIATTR_KPARAM_INFO
	.align		4
.L_1700:
        /*011c*/ 	.byte	0x04, 0x17
        /*011e*/ 	.short	(.L_1702 - .L_1701)
.L_1701:
        /*0120*/ 	.word	0x00000000
        /*0124*/ 	.short	0x000f
        /*0126*/ 	.short	0x0044
        /*0128*/ 	.byte	0x00, 0xf0, 0x11, 0x00


	//----- nvinfo : EIATTR_KPARAM_INFO
	.align		4
.L_1702:
        /*012c*/ 	.byte	0x04, 0x17
        /*012e*/ 	.short	(.L_1704 - .L_1703)
.L_1703:
        /*0130*/ 	.word	0x00000000
        /*0134*/ 	.short	0x0010
        /*0136*/ 	.short	0x0048
        /*0138*/ 	.byte	0x00, 0xf0, 0x11, 0x00


	//----- nvinfo : EIATTR_KPARAM_INFO
	.align		4
.L_1704:
        /*013c*/ 	.byte	0x04, 0x17
        /*013e*/ 	.short	(.L_1706 - .L_1705)
.L_1705:
        /*0140*/ 	.word	0x00000000
        /*0144*/ 	.short	0x0011
        /*0146*/ 	.short	0x004c
        /*0148*/ 	.byte	0x00, 0xf0, 0x11, 0x00


	//----- nvinfo : EIATTR_KPARAM_INFO
	.align		4
.L_1706:
        /*014c*/ 	.byte	0x04, 0x17
        /*014e*/ 	.short	(.L_1708 - .L_1707)
.L_1707:
        /*0150*/ 	.word	0x00000000
        /*0154*/ 	.short	0x0012
        /*0156*/ 	.short	0x0050
        /*0158*/ 	.byte	0x00, 0xf0, 0x21, 0x00


	//----- nvinfo : EIATTR_KPARAM_INFO
	.align		4
.L_1708:
        /*015c*/ 	.byte	0x04, 0x17
        /*015e*/ 	.short	(.L_1710 - .L_1709)
.L_1709:
        /*0160*/ 	.word	0x00000000
        /*0164*/ 	.short	0x0013
        /*0166*/ 	.short	0x0058
        /*0168*/ 	.byte	0x00, 0xf0, 0x21, 0x00


	//----- nvinfo : EIATTR_CBANK_PARAM_SIZE
	.align		4
.L_1710:
        /*016c*/ 	.byte	0x03, 0x19
        /*016e*/ 	.short	0x0060


	//----- nvinfo : EIATTR_PARAM_CBANK
	.align		4
        /*0170*/ 	.byte	0x04, 0x0a
        /*0172*/ 	.short	(.L_1712 - .L_1711)
	.align		4
.L_1711:
        /*0174*/ 	.word	index@(.nv.constant0.__nv_static_51__38_cuda_device_runtime_compute_86_cpp1_ii_8b1a5d37__Z16memcpy_3d_deviceIjLi1ELi1ELi1EEvPKhPhT_S3_S3_S3_S3_S3_S3_jjjjjjjjS3_S1_S2_)
        /*0178*/ 	.short	0x0160
        /*017a*/ 	.short	0x0060


	//----- nvinfo : EIATTR_SW2861232_WAR
	.align		4
.L_1712:
        /*017c*/ 	.byte	0x01, 0x35
	.zero		2


	//----- nvinfo : EIATTR_CUDA_API_VERSION
	.align		4
        /*0180*/ 	.byte	0x04, 0x37
        /*0182*/ 	.short	(.L_1714 - .L_1713)
.L_1713:
        /*0184*/ 	.word	0x00000072
.L_1714:


//--------------------- .nv.info.__nv_static_51__38_cuda_device_runtime_compute_86_cpp1_ii_8b1a5d37__Z16memcpy_3d_deviceIyLi0ELi0ELi0EEvPKhPhT_S3_S3_S3_S3_S3_S3_jjjjjjjjS3_S1_S2_ --------------------------
	.section	.nv.info.__nv_static_51__38_cuda_device_runtime_compute_86_cpp1_ii_8b1a5d37__Z16memcpy_3d_deviceIyLi0ELi0ELi0EEvPKhPhT_S3_S3_S3_S3_S3_S3_jjjjjjjjS3_S1_S2_,"",@"SHT_CUDA_INFO"
	.align	4


	//----- nvinfo : EIATTR_CRS_STACK_SIZE
	.align		4
        /*0000*/ 	.byte	0x04, 0x1e
        /*0002*/ 	.short	(.L_1716 - .L_1715)
.L_1715:
        /*0004*/ 	.word	0x00000000


	//----- nvinfo : EIATTR_EXIT_INSTR_OFFSETS
	.align		4
.L_1716:
        /*0008*/ 	.byte	0x04, 0x1c
        /*000a*/ 	.short	(.L_1718 - .L_1717)


	//   ....[0]....
.L_1717:
        /*000c*/ 	.word	0x00000100


	//   ....[1]....
        /*0010*/ 	.word	0x000006c0


	//   ....[2]....
        /*0014*/ 	.word	0x00000750


	//   ....[3]....
        /*0018*/ 	.word	0x00000810


	//   ....[4]....
        /*001c*/ 	.word	0x00000830


	//   ....[5]....
        /*0020*/ 	.word	0x00000870


	//   ....[6]....
        /*0024*/ 	.word	0x000009b0


	//   ....[7]....
        /*0028*/ 	.word	0x00000ab0


	//----- nvinfo : EIATTR_MAXREG_COUNT
	.align		4
.L_1718:
        /*002c*/ 	.byte	0x03, 0x1b
        /*002e*/ 	.short	0x0020


	//----- nvinfo : EIATTR_KPARAM_INFO
	.align		4
        /*0030*/ 	.byte	0x04, 0x17
        /*0032*/ 	.short	(.L_1720 - .L_1719)
.L_1719:
        /*0034*/ 	.word	0x00000000
        /*0038*/ 	.short	0x0000
        /*003a*/ 	.short	0x0000
        /*003c*/ 	.byte	0x00, 0xf0, 0x21, 0x00


	//----- nvinfo : EIATTR_KPARAM_INFO
	.align		4
.L_1720:
        /*0040*/ 	.byte	0x04, 0x17
        /*0042*/ 	.short	(.L_1722 - .L_1721)
.L_1721:
        /*0044*/ 	.word	0x00000000
        /*0048*/ 	.short	0x0001
        /*004a*/ 	.short	0x0008
        /*004c*/ 	.byte	0x00, 0xf0, 0x21, 0x00


	//----- nvinfo : EIATTR_KPARAM_INFO
	.align		4
.L_1722:
        /*0050*/ 	.byte	0x04, 0x17
        /*0052*/ 	.short	(.L_1724 - .L_1723)
.L_1723:
        /*0054*/ 	.word	0x00000000
        /*0058*/ 	.short	0x0002
        /*005a*/ 	.short	0x0010
        /*005c*/ 	.byte	0x00, 0xf0, 0x21, 0x00


	//----- nvinfo : EIATTR_KPARAM_INFO
	.align		4
.L_1724:
        /*0060*/ 	.byte	0x04, 0x17
        /*0062*/ 	.short	(.L_1726 - .L_1725)
.L_1725:
        /*0064*/ 	.word	0x00000000
        /*0068*/ 	.short	0x0003
        /*006a*/ 	.short	0x0018
        /*006c*/ 	.byte	0x00, 0xf0, 0x21, 0x00


	//----- nvinfo : EIATTR_KPARAM_INFO
	.align		4
.L_1726:
        /*0070*/ 	.byte	0x04, 0x17
        /*0072*/ 	.short	(.L_1728 - .L_1727)
.L_1727:
        /*0074*/ 	.word	0x00000000
        /*0078*/ 	.short	0x0004
        /*007a*/ 	.short	0x0020
        /*007c*/ 	.byte	0x00, 0xf0, 0x21, 0x00


	//----- nvinfo : EIATTR_KPARAM_INFO
	.align		4
.L_1728:
        /*0080*/ 	.byte	0x04, 0x17
        /*0082*/ 	.short	(.L_1730 - .L_1729)
.L_1729:
        /*0084*/ 	.word	0x00000000
        /*0088*/ 	.short	0x0005
        /*008a*/ 	.short	0x0028
        /*008c*/ 	.byte	0x00, 0xf0, 0x21, 0x00


	//----- nvinfo : EIATTR_KPARAM_INFO
	.align		4
.L_1730:
        /*0090*/ 	.byte	0x04, 0x17
        /*0092*/ 	.short	(.L_1732 - .L_1731)
.L_1731:
        /*0094*/ 	.word	0x00000000
        /*0098*/ 	.short	0x0006
        /*009a*/ 	.short	0x0030
        /*009c*/ 	.byte	0x00, 0xf0, 0x21, 0x00


	//----- nvinfo : EIATTR_KPARAM_INFO
	.align		4
.L_1732:
        /*00a0*/ 	.byte	0x04, 0x17
        /*00a2*/ 	.short	(.L_1734 - .L_1733)
.L_1733:
        /*00a4*/ 	.word	0x00000000
        /*00a8*/ 	.short	0x0007
        /*00aa*/ 	.short	0x0038
        /*00ac*/ 	.byte	0x00, 0xf0, 0x21, 0x00


	//----- nvinfo : EIATTR_KPARAM_INFO
	.align		4
.L_1734:
        /*00b0*/ 	.byte	0x04, 0x17
        /*00b2*/ 	.short	(.L_1736 - .L_1735)
.L_1735:
        /*00b4*/ 	.word	0x00000000
        /*00b8*/ 	.short	0x0008
        /*00ba*/ 	.short	0x0040
        /*00bc*/ 	.byte	0x00, 0xf0, 0x21, 0x00


	//----- nvinfo : EIATTR_KPARAM_INFO
	.align		4
.L_1736:
        /*00c0*/ 	.byte	0x04, 0x17
        /*00c2*/ 	.short	(.L_1738 - .L_1737)
.L_1737:
        /*00c4*/ 	.word	0x00000000
        /*00c8*/ 	.short	0x0009
        /*00ca*/ 	.short	0x0048
        /*00cc*/ 	.byte	0x00, 0xf0, 0x11, 0x00


	//----- nvinfo : EIATTR_KPARAM_INFO
	.align		4
.L_1738:
        /*00d0*/ 	.byte	0x04, 0x17
        /*00d2*/ 	.short	(.L_1740 - .L_1739)
.L_1739:
        /*00d4*/ 	.word	0x00000000
        /*00d8*/ 	.short	0x000a
        /*00da*/ 	.short	0x004c
        /*00dc*/ 	.byte	0x00, 0xf0, 0x11, 0x00


	//----- nvinfo : EIATTR_KPARAM_INFO
	.align		4
.L_1740:
        /*00e0*/ 	.byte	0x04, 0x17
        /*00e2*/ 	.short	(.L_1742 - .L_1741)
.L_1741:
        /*00e4*/ 	.word	0x00000000
        /*00e8*/ 	.short	0x000b
        /*00ea*/ 	.short	0x0050
        /*00ec*/ 	.byte	0x00, 0xf0, 0x11, 0x00


	//----- nvinfo : EIATTR_KPARAM_INFO
	.align		4
.L_1742:
        /*00f0*/ 	.byte	0x04, 0x17
        /*00f2*/ 	.short	(.L_1744 - .L_1743)
.L_1743:
        /*00f4*/ 	.word	0x00000000
        /*00f8*/ 	.short	0x000c
        /*00fa*/ 	.short	0x0054
        /*00fc*/ 	.byte	0x00, 0xf0, 0x11, 0x00


	//----- nvinfo : EIATTR_KPARAM_INFO
	.align		4
.L_1744:
        /*0100*/ 	.byte	0x04, 0x17
        /*0102*/ 	.short	(.L_1746 - .L_1745)
.L_1745:
        /*0104*/ 	.word	0x00000000
        /*0108*/ 	.short	0x000d
        /*010a*/ 	.short	0x0058
        /*010c*/ 	.byte	0x00, 0xf0, 0x11, 0x00


	//----- nvinfo : EIATTR_KPARAM_INFO
	.align		4
.L_1746:
        /*0110*/ 	.byte	0x04, 0x17
        /*0112*/ 	.short	(.L_1748 - .L_1747)
.L_1747:
        /*0114*/ 	.word	0x00000000
        /*0118*/ 	.short	0x000e
        /*011a*/ 	.short	0x005c
        /*011c*/ 	.byte	0x00, 0xf0, 0x11, 0x00


	//----- nvinfo : EIATTR_KPARAM_INFO
	.align		4
.L_1748:
        /*0120*/ 	.byte	0x04, 0x17
        /*0122*/ 	.short	(.L_1750 - .L_1749)
.L_1749:
        /*0124*/ 	.word	0x00000000
        /*0128*/ 	.short	0x000f
        /*012a*/ 	.short	0x0060
        /*012c*/ 	.byte	0x00, 0xf0, 0x11, 0x00


	//----- nvinfo : EIATTR_KPARAM_INFO
	.align		4
.L_1750:
        /*0130*/ 	.byte	0x04, 0x17
        /*0132*/ 	.short	(.L_1752 - .L_1751)
.L_1751:
        /*0134*/ 	.word	0x00000000
        /*0138*/ 	.short	0x0010
        /*013a*/ 	.short	0x0064
        /*013c*/ 	.byte	0x00, 0xf0, 0x11, 0x00


	//----- nvinfo : EIATTR_KPARAM_INFO
	.align		4
.L_1752:
        /*0140*/ 	.byte	0x04, 0x17
        /*0142*/ 	.short	(.L_1754 - .L_1753)
.L_1753:
        /*0144*/ 	.word	0x00000000
        /*0148*/ 	.short	0x0011
        /*014a*/ 	.short	0x0068
        /*014c*/ 	.byte	0x00, 0xf0, 0x21, 0x00


	//----- nvinfo : EIATTR_KPARAM_INFO
	.align		4
.L_1754:
        /*0150*/ 	.byte	0x04, 0x17
        /*0152*/ 	.short	(.L_1756 - .L_1755)
.L_1755:
        /*0154*/ 	.word	0x00000000
        /*0158*/ 	.short	0x0012
        /*015a*/ 	.short	0x0070
        /*015c*/ 	.byte	0x00, 0xf0, 0x21, 0x00


	//----- nvinfo : EIATTR_KPARAM_INFO
	.align		4
.L_1756:
        /*0160*/ 	.byte	0x04, 0x17
        /*0162*/ 	.short	(.L_1758 - .L_1757)
.L_1757:
        /*0164*/ 	.word	0x00000000
        /*0168*/ 	.short	0x0013
        /*016a*/ 	.short	0x0078
        /*016c*/ 	.byte	0x00, 0xf0, 0x21, 0x00


	//----- nvinfo : EIATTR_CBANK_PARAM_SIZE
	.align		4
.L_1758:
        /*0170*/ 	.byte	0x03, 0x19
        /*0172*/ 	.short	0x0080


	//----- nvinfo : EIATTR_PARAM_CBANK
	.align		4
        /*0174*/ 	.byte	0x04, 0x0a
        /*0176*/ 	.short	(.L_1760 - .L_1759)
	.align		4
.L_1759:
        /*0178*/ 	.word	index@(.nv.constant0.__nv_static_51__38_cuda_device_runtime_compute_86_cpp1_ii_8b1a5d37__Z16memcpy_3d_deviceIyLi0ELi0ELi0EEvPKhPhT_S3_S3_S3_S3_S3_S3_jjjjjjjjS3_S1_S2_)
        /*017c*/ 	.short	0x0160
        /*017e*/ 	.short	0x0080


	//----- nvinfo : EIATTR_SW2861232_WAR
	.align		4
.L_1760:
        /*0180*/ 	.byte	0x01, 0x35
	.zero		2


	//----- nvinfo : EIATTR_CUDA_API_VERSION
	.align		4
        /*0184*/ 	.byte	0x04, 0x37
        /*0186*/ 	.short	(.L_1762 - .L_1761)
.L_1761:
        /*0188*/ 	.word	0x00000072
.L_1762:


//--------------------- .nv.info.__nv_static_51__38_cuda_device_runtime_compute_86_cpp1_ii_8b1a5d37__Z16memcpy_3d_deviceIyLi0ELi0ELi1EEvPKhPhT_S3_S3_S3_S3_S3_S3_jjjjjjjjS3_S1_S2_ --------------------------
	.section	.nv.info.__nv_static_51__38_cuda_device_runtime_compute_86_cpp1_ii_8b1a5d37__Z16memcpy_3d_deviceIyLi0ELi0ELi1EEvPKhPhT_S3_S3_S3_S3_S3_S3_jjjjjjjjS3_S1_S2_,"",@"SHT_CUDA_INFO"
	.align	4


	//----- nvinfo : EIATTR_CRS_STACK_SIZE
	.align		4
        /*0000*/ 	.byte	0x04, 0x1e
        /*0002*/ 	.short	(.L_1764 - .L_1763)
.L_1763:
        /*0004*/ 	.word	0x00000000


	//----- nvinfo : EIATTR_EXIT_INSTR_OFFSETS
	.align		4
.L_1764:
        /*0008*/ 	.byte	0x04, 0x1c
        /*000a*/ 	.short	(.L_1766 - .L_1765)


	//   ....[0]....
.L_1765:
        /*000c*/ 	.word	0x00000100


	//   ....[1]....
        /*0010*/ 	.word	0x00000380


	//   ....[2]....
        /*0014*/ 	.word	0x00000410


	//   ....[3]....
        /*0018*/ 	.word	0x000004d0


	//   ....[4]....
        /*001c*/ 	.word	0x000004f0


	//   ....[5]....
        /*0020*/ 	.word	0x00000530


	//   ....[6]....
        /*0024*/ 	.word	0x00000670


	//   ....[7]....
        /*0028*/ 	.word	0x00000780


	//----- nvinfo : EIATTR_MAXREG_COUNT
	.align		4
.L_1766:
        /*002c*/ 	.byte	0x03, 0x1b
        /*002e*/ 	.short	0x0020


	//----- nvinfo : EIATTR_KPARAM_INFO
	.align		4
        /*0030*/ 	.byte	0x04, 0x17
        /*0032*/ 	.short	(.L_1768 - .L_1767)
.L_1767:
        /*0034*/ 	.word	0x00000000
        /*0038*/ 	.short	0x0000
        /*003a*/ 	.short	0x0000
        /*003c*/ 	.byte	0x00, 0xf0, 0x21, 0x00


	//----- nvinfo : EIATTR_KPARAM_INFO
	.align		4
.L_1768:
        /*0040*/ 	.byte	0x04, 0x17
        /*0042*/ 	.short	(.L_1770 - .L_1769)
.L_1769:
        /*0044*/ 	.word	0x00000000
        /*0048*/ 	.short	0x0001
        /*004a*/ 	.short	0x0008
        /*004c*/ 	.byte	0x00, 0xf0, 0x21, 0x00


	//----- nvinfo : EIATTR_KPARAM_INFO
	.align		4
.L_1770:
        /*0050*/ 	.byte	0x04, 0x17
        /*0052*/ 	.short	(.L_1772 - .L_1771)
.L_1771:
        /*0054*/ 	.word	0x00000000
        /*0058*/ 	.short	0x0002
        /*005a*/ 	.short	0x0010
        /*005c*/ 	.byte	0x00, 0xf0, 0x21, 0x00


	//----- nvinfo : EIATTR_KPARAM_INFO
	.align		4
.L_1772:
        /*0060*/ 	.byte	0x04, 0x17
        /*0062*/ 	.short	(.L_1774 - .L_1773)
.L_1773:
        /*0064*/ 	.word	0x00000000
        /*0068*/ 	.short	0x0003
        /*006a*/ 	.short	0x0018
        /*006c*/ 	.byte	0x00, 0xf0, 0x21, 0x00


	//----- nvinfo : EIATTR_KPARAM_INFO
	.align		4
.L_1774:
        /*0070*/ 	.byte	0x04, 0x17
        /*0072*/ 	.short	(.L_1776 - .L_1775)
.L_1775:
        /*0074*/ 	.word	0x00000000
        /*0078*/ 	.short	0x0004
        /*007a*/ 	.short	0x0020
        /*007c*/ 	.byte	0x00, 0xf0, 0x21, 0x00


	//----- nvinfo : EIATTR_KPARAM_INFO
	.align		4
.L_1776:
        /*0080*/ 	.byte	0x04, 0x17
        /*0082*/ 	.short	(.L_1778 - .L_1777)
.L_1777:
        /*0084*/ 	.word	0x00000000
        /*0088*/ 	.short	0x0005
        /*008a*/ 	.short	0x0028
        /*008c*/ 	.byte	0x00, 0xf0, 0x21, 0x00


	//----- nvinfo : EIATTR_KPARAM_INFO
	.align		4
.L_1778:
        /*0090*/ 	.byte	0x04, 0x17
        /*0092*/ 	.short	(.L_1780 - .L_1779)
.L_1779:
        /*0094*/ 	.word	0x00000000
        /*0098*/ 	.short	0x0006
        /*009a*/ 	.short	0x0030
        /*009c*/ 	.byte	0x00, 0xf0, 0x21, 0x00


	//----- nvinfo : EIATTR_KPARAM_INFO
	.align		4
.L_1780:
        /*00a0*/ 	.byte	0x04, 0x17
        /*00a2*/ 	.short	(.L_1782 - .L_1781)
.L_1781:
        /*00a4*/ 	.word	0x00000000
        /*00a8*/ 	.short	0x0007
        /*00aa*/ 	.short	0x0038
        /*00ac*/ 	.byte	0x00, 0xf0, 0x21, 0x00


	//----- nvinfo : EIATTR_KPARAM_INFO
	.align		4
.L_1782:
        /*00b0*/ 	.byte	0x04, 0x17
        /*00b2*/ 	.short	(.L_1784 - .L_1783)
.L_1783:
        /*00b4*/ 	.word	0x00000000
        /*00b8*/ 	.short	0x0008
        /*00ba*/ 	.short	0x0040
        /*00bc*/ 	.byte	0x00, 0xf0, 0x21, 0x00


	//----- nvinfo : EIATTR_KPARAM_INFO
	.align		4
.L_1784:
        /*00c0*/ 	.byte	0x04, 0x17
        /*00c2*/ 	.short	(.L_1786 - .L_1785)
.L_1785:
        /*00c4*/ 	.word	0x00000000
        /*00c8*/ 	.short	0x0009
        /*00ca*/ 	.short	0x0048
        /*00cc*/ 	.byte	0x00, 0xf0, 0x11, 0x00


	//----- nvinfo : EIATTR_KPARAM_INFO
	.align		4
.L_1786:
        /*00d0*/ 	.byte	0x04, 0x17
        /*00d2*/ 	.short	(.L_1788 - .L_1787)
.L_1787:
        /*00d4*/ 	.word	0x00000000
        /*00d8*/ 	.short	0x000a
        /*00da*/ 	.short	0x004c
        /*00dc*/ 	.byte	0x00, 0xf0, 0x11, 0x00


	//----- nvinfo : EIATTR_KPARAM_INFO
	.align		4
.L_1788:
        /*00e0*/ 	.byte	0x04, 0x17
        /*00e2*/ 	.short	(.L_1790 - .L_1789)
.L_1789:
        /*00e4*/ 	.word	0x00000000
        /*00e8*/ 	.short	0x000b
        /*00ea*/ 	.short	0x0050
        /*00ec*/ 	.byte	0x00, 0xf0, 0x11, 0x00


	//----- nvinfo : EIATTR_KPARAM_INFO
	.align		4
.L_1790:
        /*00f0*/ 	.byte	0x04, 0x17
        /*00f2*/ 	.short	(.L_1792 - .L_1791)
.L_1791:
        /*00f4*/ 	.word	0x00000000
        /*00f8*/ 	.short	0x000c
        /*00fa*/ 	.short	0x0054
        /*00fc*/ 	.byte	0x00, 0xf0, 0x11, 0x00


	//----- nvinfo : EIATTR_KPARAM_INFO
	.align		4
.L_1792:
        /*0100*/ 	.byte	0x04, 0x17
        /*0102*/ 	.short	(.L_1794 - .L_1793)
.L_1793:
        /*0104*/ 	.word	0x00000000
        /*0108*/ 	.short	0x000d
        /*010a*/ 	.short	0x0058
        /*010c*/ 	.byte	0x00, 0xf0, 0x11, 0x00


	//----- nvinfo : EIATTR_KPARAM_INFO
	.align		4
.L_1794:
        /*0110*/ 	.byte	0x04, 0x17
        /*0112*/ 	.short	(.L_1796 - .L_1795)
.L_1795:
        /*0114*/ 	.word	0x00000000
        /*0118*/ 	.short	0x000e
        /*011a*/ 	.short	0x005c
        /*011c*/ 	.byte	0x00, 0xf0, 0x11, 0x00


	//----- nvinfo : EIATTR_KPARAM_INFO
	.align		4
.L_1796:
        /*0120*/ 	.byte	0x04, 0x17
        /*0122*/ 	.short	(.L_1798 - .L_1797)
.L_1797:
        /*0124*/ 	.word	0x00000000
        /*0128*/ 	.short	0x000f
        /*012a*/ 	.short	0x0060
        /*012c*/ 	.byte	0x00, 0xf0, 0x11, 0x00


	//----- nvinfo : EIATTR_KPARAM_INFO
	.align		4
.L_1798:
        /*0130*/ 	.byte	0x04, 0x17
        /*0132*/ 	.short	(.L_1800 - .L_1799)
.L_1799:
        /*0134*/ 	.word	0x00000000
        /*0138*/ 	.short	0x0010
        /*013a*/ 	.short	0x0064
        /*013c*/ 	.byte	0x00, 0xf0, 0x11, 0x00


	//----- nvinfo : EIATTR_KPARAM_INFO
	.align		4
.L_1800:
        /*0140*/ 	.byte	0x04, 0x17
        /*0142*/ 	.short	(.L_1802 - .L_1801)
.L_1801:
        /*0144*/ 	.word	0x00000000
        /*0148*/ 	.short	0x0011
        /*014a*/ 	.short	0x0068
        /*014c*/ 	.byte	0x00, 0xf0, 0x21, 0x00


	//----- nvinfo : EIATTR_KPARAM_INFO
	.align		4
.L_1802:
        /*0150*/ 	.byte	0x04, 0x17
        /*0152*/ 	.short	(.L_1804 - .L_1803)
.L_1803:
        /*0154*/ 	.word	0x00000000
        /*0158*/ 	.short	0x0012
        /*015a*/ 	.short	0x0070
        /*015c*/ 	.byte	0x00, 0xf0, 0x21, 0x00


	//----- nvinfo : EIATTR_KPARAM_INFO
	.align		4
.L_1804:
        /*0160*/ 	.byte	0x04, 0x17
        /*0162*/ 	.short	(.L_1806 - .L_1805)
.L_1805:
        /*0164*/ 	.word	0x00000000
        /*0168*/ 	.short	0x0013
        /*016a*/ 	.short	0x0078
        /*016c*/ 	.byte	0x00, 0xf0, 0x21, 0x00


	//----- nvinfo : EIATTR_CBANK_PARAM_SIZE
	.align		4
.L_1806:
        /*0170*/ 	.byte	0x03, 0x19
        /*0172*/ 	.short	0x0080


	//----- nvinfo : EIATTR_PARAM_CBANK
	.align		4
        /*0174*/ 	.byte	0x04, 0x0a
        /*0176*/ 	.short	(.L_1808 - .L_1807)
	.align		4
.L_1807:
        /*0178*/ 	.word	index@(.nv.constant0.__nv_static_51__38_cuda_device_runtime_compute_86_cpp1_ii_8b1a5d37__Z16memcpy_3d_deviceIyLi0ELi0ELi1EEvPKhPhT_S3_S3_S3_S3_S3_S3_jjjjjjjjS3_S1_S2_)
        /*017c*/ 	.short	0x0160
        /*017e*/ 	.short	0x0080


	//----- nvinfo : EIATTR_SW2861232_WAR
	.align		4
.L_1808:
        /*0180*/ 	.byte	0x01, 0x35
	.zero		2


	//----- nvinfo : EIATTR_CUDA_API_VERSION
	.align		4
        /*0184*/ 	.byte	0x04, 0x37
        /*0186*/ 	.short	(.L_1810 - .L_1809)
.L_1809:
        /*0188*/ 	.word	0x00000072
.L_1810:


//--------------------- .nv.info.__nv_static_51__38_cuda_device_runtime_compute_86_cpp1_ii_8b1a5d37__Z16memcpy_3d_deviceIyLi0ELi1ELi0EEvPKhPhT_S3_S3_S3_S3_S3_S3_jjjjjjjjS3_S1_S2_ --------------------------
	.section	.nv.info.__nv_static_51__38_cuda_device_runtime_compute_86_cpp1_ii_8b1a5d37__Z16memcpy_3d_deviceIyLi0ELi1ELi0EEvPKhPhT_S3_S3_S3_S3_S3_S3_jjjjjjjjS3_S1_S2_,"",@"SHT_CUDA_INFO"
	.align	4


	//----- nvinfo : EIATTR_CRS_STACK_SIZE
	.align		4
        /*0000*/ 	.byte	0x04, 0x1e
        /*0002*/ 	.short	(.L_1812 - .L_1811)
.L_1811:
        /*0004*/ 	.word	0x00000000


	//----- nvinfo : EIATTR_CTAIDZ_USED
	.align		4
.L_1812:
        /*0008*/ 	.byte	0x01, 0x04
	.zero		2


	//----- nvinfo : EIATTR_EXIT_INSTR_OFFSETS
	.align		4
        /*000c*/ 	.byte	0x04, 0x1c
        /*000e*/ 	.short	(.L_1814 - .L_1813)


	//   ....[0]....
.L_1813:
        /*0010*/ 	.word	0x00000540


	//   ....[1]....
        /*0014*/ 	.word	0x000005d0


	//   ....[2]....
        /*0018*/ 	.word	0x00000690


	//   ....[3]....
        /*001c*/ 	.word	0x000006b0


	//   ....[4]....
        /*0020*/ 	.word	0x000006f0


	//   ....[5]....
        /*0024*/ 	.word	0x00000830


	//   ....[6]....
        /*0028*/ 	.word	0x00000930


	//----- nvinfo : EIATTR_MAXREG_COUNT
	.align		4
.L_1814:
        /*002c*/ 	.byte	0x03, 0x1b
        /*002e*/ 	.short	0x0020


	//----- nvinfo : EIATTR_KPARAM_INFO
	.align		4
        /*0030*/ 	.byte	0x04, 0x17
        /*0032*/ 	.short	(.L_1816 - .L_1815)
.L_1815:
        /*0034*/ 	.word	0x00000000
        /*0038*/ 	.short	0x0000
        /*003a*/ 	.short	0x0000
        /*003c*/ 	.byte	0x00, 0xf0, 0x21, 0x00


	//----- nvinfo : EIATTR_KPARAM_INFO
	.align		4
.L_1816:
        /*0040*/ 	.byte	0x04, 0x17
        /*0042*/ 	.short	(.L_1818 - .L_1817)
.L_1817:
        /*0044*/ 	.word	0x00000000
        /*0048*/ 	.short	0x0001
        /*004a*/ 	.short	0x0008
        /*004c*/ 	.byte	0x00, 0xf0, 0x21, 0x00


	//----- nvinfo : EIATTR_KPARAM_INFO
	.align		4
.L_1818:
        /*0050*/ 	.byte	0x04, 0x17
        /*0052*/ 	.short	(.L_1820 - .L_1819)
.L_1819:
        /*0054*/ 	.word	0x00000000
        /*0058*/ 	.short	0x0002
        /*005a*/ 	.short	0x0010
        /*005c*/ 	.byte	0x00, 0xf0, 0x21, 0x00


	//----- nvinfo : EIATTR_KPARAM_INFO
	.align		4
.L_1820:
        /*0060*/ 	.byte	0x04, 0x17
        /*0062*/ 	.short	(.L_1822 - .L_1821)
.L_1821:
        /*0064*/ 	.word	0x00000000
        /*0068*/ 	.short	0x0003
        /*006a*/ 	.short	0x0018
        /*006c*/ 	.byte	0x00, 0xf0, 0x21, 0x00


	//----- nvinfo : EIATTR_KPARAM_INFO
	.align		4
.L_1822:
        /*0070*/ 	.byte	0x04, 0x17
        /*0072*/ 	.short	(.L_1824 - .L_1823)
.L_1823:
        /*0074*/ 	.word	0x00000000
        /*0078*/ 	.short	0x0004
        /*007a*/ 	.short	0x0020
        /*007c*/ 	.byte	0x00, 0xf0, 0x21, 0x00


	//----- nvinfo : EIATTR_KPARAM_INFO
	.align		4
.L_1824:
        /*0080*/ 	.byte	0x04, 0x17
        /*0082*/ 	.short	(.L_1826 - .L_1825)
.L_1825:
        /*0084*/ 	.word	0x00000000
        /*0088*/ 	.short	0x0005
        /*008a*/ 	.short	0x0028
        /*008c*/ 	.byte	0x00, 0xf0, 0x21, 0x00


	//----- nvinfo : EIATTR_KPARAM_INFO
	.align		4
.L_1826:
        /*0090*/ 	.byte	0x04, 0x17
        /*0092*/ 	.short	(.L_1828 - .L_1827)
.L_1827:
        /*0094*/ 	.word	0x00000000
        /*0098*/ 	.short	0x0006
        /*009a*/ 	.short	0x0030
        /*009c*/ 	.byte	0x00, 0xf0, 0x21, 0x00


	//----- nvinfo : EIATTR_KPARAM_INFO
	.align		4
.L_1828:
        /*00a0*/ 	.byte	0x04, 0x17
        /*00a2*/ 	.short	(.L_1830 - .L_1829)
.L_1829:
        /*00a4*/ 	.word	0x00000000
        /*00a8*/ 	.short	0x0007
        /*00aa*/ 	.short	0x0038
        /*00ac*/ 	.byte	0x00, 0xf0, 0x21, 0x00


	//----- nvinfo : EIATTR_KPARAM_INFO
	.align		4
.L_1830:
        /*00b0*/ 	.byte	0x04, 0x17
        /*00b2*/ 	.short	(.L_1832 - .L_1831)
.L_1831:
        /*00b4*/ 	.word	0x00000000
        /*00b8*/ 	.short	0x0008
        /*00ba*/ 	.short	0x0040
        /*00bc*/ 	.byte	0x00, 0xf0, 0x21, 0x00


	//----- nvinfo : EIATTR_KPARAM_INFO
	.align		4
.L_1832:
        /*00c0*/ 	.byte	0x04, 0x17
        /*00c2*/ 	.short	(.L_1834 - .L_1833)
.L_1833:
        /*00c4*/ 	.word	0x00000000
        /*00c8*/ 	.short	0x0009
        /*00ca*/ 	.short	0x0048
        /*00cc*/ 	.byte	0x00, 0xf0, 0x11, 0x00


	//----- nvinfo : EIATTR_KPARAM_INFO
	.align		4
.L_1834:
        /*00d0*/ 	.byte	0x04, 0x17
        /*00d2*/ 	.short	(.L_1836 - .L_1835)
.L_1835:
        /*00d4*/ 	.word	0x00000000
        /*00d8*/ 	.short	0x000a
        /*00da*/ 	.short	0x004c
        /*00dc*/ 	.byte	0x00, 0xf0, 0x11, 0x00


	//----- nvinfo : EIATTR_KPARAM_INFO
	.align		4
.L_1836:
        /*00e0*/ 	.byte	0x04, 0x17
        /*00e2*/ 	.short	(.L_1838 - .L_1837)
.L_1837:
        /*00e4*/ 	.word	0x00000000
        /*00e8*/ 	.short	0x000b
        /*00ea*/ 	.short	0x0050
        /*00ec*/ 	.byte	0x00, 0xf0, 0x11, 0x00


	//----- nvinfo : EIATTR_KPARAM_INFO
	.align		4
.L_1838:
        /*00f0*/ 	.byte	0x04, 0x17
        /*00f2*/ 	.short	(.L_1840 - .L_1839)
.L_1839:
        /*00f4*/ 	.word	0x00000000
        /*00f8*/ 	.short	0x000c
        /*00fa*/ 	.short	0x0054
        /*00fc*/ 	.byte	0x00, 0xf0, 0x11, 0x00


	//----- nvinfo : EIATTR_KPARAM_INFO
	.align		4
.L_1840:
        /*0100*/ 	.byte	0x04, 0x17
        /*0102*/ 	.short	(.L_1842 - .L_1841)
.L_1841:
        /*0104*/ 	.word	0x00000000
        /*0108*/ 	.short	0x000d
        /*010a*/ 	.short	0x0058
        /*010c*/ 	.byte	0x00, 0xf0, 0x11, 0x00


	//----- nvinfo : EIATTR_KPARAM_INFO
	.align		4
.L_1842:
        /*0110*/ 	.byte	0x04, 0x17
        /*0112*/ 	.short	(.L_1844 - .L_1843)
.L_1843:
        /*0114*/ 	.word	0x00000000
        /*0118*/ 	.short	0x000e
        /*011a*/ 	.short	0x005c
        /*011c*/ 	.byte	0x00, 0xf0, 0x11, 0x00


	//----- nvinfo : EIATTR_KPARAM_INFO
	.align		4
.L_1844:
        /*0120*/ 	.byte	0x04, 0x17
        /*0122*/ 	.short	(.L_1846 - .L_1845)
.L_1845:
        /*0124*/ 	.word	0x00000000
        /*0128*/ 	.short	0x000f
        /*012a*/ 	.short	0x0060
        /*012c*/ 	.byte	0x00, 0xf0, 0x11, 0x00


	//----- nvinfo : EIATTR_KPARAM_INFO
	.align		4
.L_1846:
        /*0130*/ 	.byte	0x04, 0x17
        /*0132*/ 	.short	(.L_1848 - .L_1847)
.L_1847:
        /*0134*/ 	.word	0x00000000
        /*0138*/ 	.short	0x0010
        /*013a*/ 	.short	0x0064
        /*013c*/ 	.byte	0x00, 0xf0, 0x11, 0x00


	//----- nvinfo : EIATTR_KPARAM_INFO
	.align		4
.L_1848:
        /*0140*/ 	.byte	0x04, 0x17
        /*0142*/ 	.short	(.L_1850 - .L_1849)
.L_1849:
        /*0144*/ 	.word	0x00000000
        /*0148*/ 	.short	0x0011
        /*014a*/ 	.short	0x0068
        /*014c*/ 	.byte	0x00, 0xf0, 0x21, 0x00


	//----- nvinfo : EIATTR_KPARAM_INFO
	.align		4
.L_1850:
        /*0150*/ 	.byte	0x04, 0x17
        /*0152*/ 	.short	(.L_1852 - .L_1851)
.L_1851:
        /*0154*/ 	.word	0x00000000
        /*0158*/ 	.short	0x0012
        /*015a*/ 	.short	0x0070
        /*015c*/ 	.byte	0x00, 0xf0, 0x21, 0x00


	//----- nvinfo : EIATTR_KPARAM_INFO
	.align		4
.L_1852:
        /*0160*/ 	.byte	0x04, 0x17
        /*0162*/ 	.short	(.L_1854 - .L_1853)
.L_1853:
        /*0164*/ 	.word	0x00000000
        /*0168*/ 	.short	0x0013
        /*016a*/ 	.short	0x0078
        /*016c*/ 	.byte	0x00, 0xf0, 0x21, 0x00


	//----- nvinfo : EIATTR_CBANK_PARAM_SIZE
	.align		4
.L_1854:
        /*0170*/ 	.byte	0x03, 0x19
        /*0172*/ 	.short	0x0080


	//----- nvinfo : EIATTR_PARAM_CBANK
	.align		4
        /*0174*/ 	.byte	0x04, 0x0a
        /*0176*/ 	.short	(.L_1856 - .L_1855)
	.align		4
.L_1855:
        /*0178*/ 	.word	index@(.nv.constant0.__nv_static_51__38_cuda_device_runtime_compute_86_cpp1_ii_8b1a5d37__Z16memcpy_3d_deviceIyLi0ELi1ELi0EEvPKhPhT_S3_S3_S3_S3_S3_S3_jjjjjjjjS3_S1_S2_)
        /*017c*/ 	.short	0x0160
        /*017e*/ 	.short	0x0080


	//----- nvinfo : EIATTR_SW2861232_WAR
	.align		4
.L_1856:
        /*0180*/ 	.byte	0x01, 0x35
	.zero		2


	//----- nvinfo : EIATTR_CUDA_API_VERSION
	.align		4
        /*0184*/ 	.byte	0x04, 0x37
        /*0186*/ 	.short	(.L_1858 - .L_1857)
.L_1857:
        /*0188*/ 	.word	0x00000072
.L_1858:


//--------------------- .nv.info.__nv_static_51__38_cuda_device_runtime_compute_86_cpp1_ii_8b1a5d37__Z16memcpy_3d_deviceIyLi0ELi1ELi1EEvPKhPhT_S3_S3_S3_S3_S3_S3_jjjjjjjjS3_S1_S2_ --------------------------
	.section	.nv.info.__nv_static_51__38_cuda_device_runtime_compute_86_cpp1_ii_8b1a5d37__Z16memcpy_3d_deviceIyLi0ELi1ELi1EEvPKhPhT_S3_S3_S3_S3_S3_S3_jjjjjjjjS3_S1_S2_,"",@"SHT_CUDA_INFO"
	.align	4


	//----- nvinfo : EIATTR_CRS_STACK_SIZE
	.align		4
        /*0000*/ 	.byte	0x04, 0x1e
        /*0002*/ 	.short	(.L_1860 - .L_1859)
.L_1859:
        /*0004*/ 	.word	0x00000000


	//----- nvinfo : EIATTR_CTAIDZ_USED
	.align		4
.L_1860:
        /*0008*/ 	.byte	0x01, 0x04
	.zero		2


	//----- nvinfo : EIATTR_EXIT_INSTR_OFFSETS
	.align		4
        /*000c*/ 	.byte	0x04, 0x1c
        /*000e*/ 	.short	(.L_1862 - .L_1861)


	//   ....[0]....
.L_1861:
        /*0010*/ 	.word	0x000001f0


	//   ....[1]....
        /*0014*/ 	.word	0x00000280


	//   ....[2]....
        /*0018*/ 	.word	0x00000340


	//   ....[3]....
        /*001c*/ 	.word	0x00000360


	//   ....[4]....
        /*0020*/ 	.word	0x000003a0


	//   ....[5]....
        /*0024*/ 	.word	0x000004e0


	//   ....[6]....
        /*0028*/ 	.word	0x000005f0


	//----- nvinfo : EIATTR_MAXREG_COUNT
	.align		4
.L_1862:
        /*002c*/ 	.byte	0x03, 0x1b
        /*002e*/ 	.short	0x0020


	//----- nvinfo : EIATTR_KPARAM_INFO
	.align		4
        /*0030*/ 	.byte	0x04, 0x17
        /*0032*/ 	.short	(.L_1864 - .L_1863)
.L_1863:
        /*0034*/ 	.word	0x00000000
        /*0038*/ 	.short	0x0000
        /*003a*/ 	.short	0x0000
        /*003c*/ 	.byte	0x00, 0xf0, 0x21, 0x00


	//----- nvinfo : EIATTR_KPARAM_INFO
	.align		4
.L_1864:
        /*0040*/ 	.byte	0x04, 0x17
        /*0042*/ 	.short	(.L_1866 - .L_1865)
.L_1865:
        /*0044*/ 	.word	0x00000000
        /*0048*/ 	.short	0x0001
        /*004a*/ 	.short	0x0008
        /*004c*/ 	.byte	0x00, 0xf0, 0x21, 0x00


	//----- nvinfo : EIATTR_KPARAM_INFO
	.align		4
.L_1866:
        /*0050*/ 	.byte	0x04, 0x17
        /*0052*/ 	.short	(.L_1868 - .L_1867)
.L_1867:
        /*0054*/ 	.word	0x00000000
        /*0058*/ 	.short	0x0002
        /*005a*/ 	.short	0x0010
        /*005c*/ 	.byte	0x00, 0xf0, 0x21, 0x00


	//----- nvinfo : EIATTR_KPARAM_INFO
	.align		4
.L_1868:
        /*0060*/ 	.byte	0x04, 0x17
        /*0062*/ 	.short	(.L_1870 - .L_1869)
.L_1869:
        /*0064*/ 	.word	0x00000000
        /*0068*/ 	.short	0x0003
        /*006a*/ 	.short	0x0018
        /*006c*/ 	.byte	0x00, 0xf0, 0x21, 0x00


	//----- nvinfo : EIATTR_KPARAM_INFO
	.align		4
.L_1870:
        /*0070*/ 	.byte	0x04, 0x17
        /*0072*/ 	.short	(.L_1872 - .L_1871)
.L_1871:
        /*0074*/ 	.word	0x00000000
        /*0078*/ 	.short	0x0004
        /*007a*/ 	.short	0x0020
        /*007c*/ 	.byte	0x00, 0xf0, 0x21, 0x00


	//----- nvinfo : EIATTR_KPARAM_INFO
	.align		4
.L_1872:
        /*0080*/ 	.byte	0x04, 0x17
        /*0082*/ 	.short	(.L_1874 - .L_1873)
.L_1873:
        /*0084*/ 	.word	0x00000000
        /*0088*/ 	.short	0x0005
        /*008a*/ 	.short	0x0028
        /*008c*/ 	.byte	0x00, 0xf0, 0x21, 0x00


	//----- nvinfo : EIATTR_KPARAM_INFO
	.align		4
.L_1874:
        /*0090*/ 	.byte	0x04, 0x17
        /*0092*/ 	.short	(.L_1876 - .L_1875)
.L_1875:
        /*0094*/ 	.word	0x00000000
        /*0098*/ 	.short	0x0006
        /*009a*/ 	.short	0x0030
        /*009c*/ 	.byte	0x00, 0xf0, 0x21, 0x00


	//----- nvinfo : EIATTR_KPARAM_INFO
	.align		4
.L_1876:
        /*00a0*/ 	.byte	0x04, 0x17
        /*00a2*/ 	.short	(.L_1878 - .L_1877)
.L_1877:
        /*00a4*/ 	.word	0x00000000
        /*00a8*/ 	.short	0x0007
        /*00aa*/ 	.short	0x0038
        /*00ac*/ 	.byte	0x00, 0xf0, 0x21, 0x00


	//----- nvinfo : EIATTR_KPARAM_INFO
	.align		4
.L_1878:
        /*00b0*/ 	.byte	0x04, 0x17
        /*00b2*/ 	.short	(.L_1880 - .L_1879)
.L_1879:
        /*00b4*/ 	.word	0x00000000
        /*00b8*/ 	.short	0x0008
        /*00ba*/ 	.short	0x0040
        /*00bc*/ 	.byte	0x00, 0xf0, 0x21, 0x00


	//----- nvinfo : EIATTR_KPARAM_INFO
	.align		4
.L_1880:
        /*00c0*/ 	.byte	0x04, 0x17
        /*00c2*/ 	.short	(.L_1882 - .L_1881)
.L_1881:
        /*00c4*/ 	.word	0x00000000
        /*00c8*/ 	.short	0x0009
        /*00ca*/ 	.short	0x0048
        /*00cc*/ 	.byte	0x00, 0xf0, 0x11, 0x00


	//----- nvinfo : EIATTR_KPARAM_INFO
	.align		4
.L_1882:
        /*00d0*/ 	.byte	0x04, 0x17
        /*00d2*/ 	.short	(.L_1884 - .L_1883)
.L_1883:
        /*00d4*/ 	.word	0x00000000
        /*00d8*/ 	.short	0x000a
        /*00da*/ 	.short	0x004c
        /*00dc*/ 	.byte	0x00, 0xf0, 0x11, 0x00


	//----- nvinfo : EIATTR_KPARAM_INFO
	.align		4
.L_1884:
        /*00e0*/ 	.byte	0x04, 0x17
        /*00e2*/ 	.short	(.L_1886 - .L_1885)
.L_1885:
        /*00e4*/ 	.word	0x00000000
        /*00e8*/ 	.short	0x000b
        /*00ea*/ 	.short	0x0050
        /*00ec*/ 	.byte	0x00, 0xf0, 0x11, 0x00


	//----- nvinfo : EIATTR_KPARAM_INFO
	.align		4
.L_1886:
        /*00f0*/ 	.byte	0x04, 0x17
        /*00f2*/ 	.short	(.L_1888 - .L_1887)
.L_1887:
        /*00f4*/ 	.word	0x00000000
        /*00f8*/ 	.short	0x000c
        /*00fa*/ 	.short	0x0054
        /*00fc*/ 	.byte	0x00, 0xf0, 0x11, 0x00


	//----- nvinfo : EIATTR_KPARAM_INFO
	.align		4
.L_1888:
        /*0100*/ 	.byte	0x04, 0x17
        /*0102*/ 	.short	(.L_1890 - .L_1889)
.L_1889:
        /*0104*/ 	.word	0x00000000
        /*0108*/ 	.short	0x000d
        /*010a*/ 	.short	0x0058
        /*010c*/ 	.byte	0x00, 0xf0, 0x11, 0x00


	//----- nvinfo : EIATTR_KPARAM_INFO
	.align		4
.L_1890:
        /*0110*/ 	.byte	0x04, 0x17
        /*0112*/ 	.short	(.L_1892 - .L_1891)
.L_1891:
        /*0114*/ 	.word	0x00000000
        /*0118*/ 	.short	0x000e
        /*011a*/ 	.short	0x005c
        /*011c*/ 	.byte	0x00, 0xf0, 0x11, 0x00


	//----- nvinfo : EIATTR_KPARAM_INFO
	.align		4
.L_1892:
        /*0120*/ 	.byte	0x04, 0x17
        /*0122*/ 	.short	(.L_1894 - .L_1893)
.L_1893:
        /*0124*/ 	.word	0x00000000
        /*0128*/ 	.short	0x000f
        /*012a*/ 	.short	0x0060
        /*012c*/ 	.byte	0x00, 0xf0, 0x11, 0x00


	//----- nvinfo : EIATTR_KPARAM_INFO
	.align		4
.L_1894:
        /*0130*/ 	.byte	0x04, 0x17
        /*0132*/ 	.short	(.L_1896 - .L_1895)
.L_1895:
        /*0134*/ 	.word	0x00000000
        /*0138*/ 	.short	0x0010
        /*013a*/ 	.short	0x0064
        /*013c*/ 	.byte	0x00, 0xf0, 0x11, 0x00


	//----- nvinfo : EIATTR_KPARAM_INFO
	.align		4
.L_1896:
        /*0140*/ 	.byte	0x04, 0x17
        /*0142*/ 	.short	(.L_1898 - .L_1897)
.L_1897:
        /*0144*/ 	.word	0x00000000
        /*0148*/ 	.short	0x0011
        /*014a*/ 	.short	0x0068
        /*014c*/ 	.byte	0x00, 0xf0, 0x21, 0x00


	//----- nvinfo : EIATTR_KPARAM_INFO
	.align		4
.L_1898:
        /*0150*/ 	.byte	0x04, 0x17
        /*0152*/ 	.short	(.L_1900 - .L_1899)
.L_1899:
        /*0154*/ 	.word	0x00000000
        /*0158*/ 	.short	0x0012
        /*015a*/ 	.short	0x0070
        /*015c*/ 	.byte	0x00, 0xf0, 0x21, 0x00


	//----- nvinfo : EIATTR_KPARAM_INFO
	.align		4
.L_1900:
        /*0160*/ 	.byte	0x04, 0x17
        /*0162*/ 	.short	(.L_1902 - .L_1901)
.L_1901:
        /*0164*/ 	.word	0x00000000
        /*0168*/ 	.short	0x0013
        /*016a*/ 	.short	0x0078
        /*016c*/ 	.byte	0x00, 0xf0, 0x21, 0x00


	//----- nvinfo : EIATTR_CBANK_PARAM_SIZE
	.align		4
.L_1902:
        /*0170*/ 	.byte	0x03, 0x19
        /*0172*/ 	.short	0x0080


	//----- nvinfo : EIATTR_PARAM_CBANK
	.align		4
        /*0174*/ 	.byte	0x04, 0x0a
        /*0176*/ 	.short	(.L_1904 - .L_1903)
	.align		4
.L_1903:
        /*0178*/ 	.word	index@(.nv.constant0.__nv_static_51__38_cuda_device_runtime_compute_86_cpp1_ii_8b1a5d37__Z16memcpy_3d_deviceIyLi0ELi1ELi1EEvPKhPhT_S3_S3_S3_S3_S3_S3_jjjjjjjjS3_S1_S2_)
        /*017c*/ 	.short	0x0160
        /*017e*/ 	.short	0x0080


	//----- nvinfo : EIATTR_SW2861232_WAR
	.align		4
.L_1904:
        /*0180*/ 	.byte	0x01, 0x35
	.zero		2


	//----- nvinfo : EIATTR_CUDA_API_VERSION
	.align		4
        /*0184*/ 	.byte	0x04, 0x37
        /*0186*/ 	.short	(.L_1906 - .L_1905)
.L_1905:
        /*0188*/ 	.word	0x00000072
.L_1906:


//--------------------- .nv.info.__nv_static_51__38_cuda_device_runtime_compute_86_cpp1_ii_8b1a5d37__Z16memcpy_3d_deviceIyLi1ELi0ELi0EEvPKhPhT_S3_S3_S3_S3_S3_S3_jjjjjjjjS3_S1_S2_ --------------------------
	.section	.nv.info.__nv_static_51__38_cuda_device_runtime_compute_86_cpp1_ii_8b1a5d37__Z16memcpy_3d_deviceIyLi1ELi0ELi0EEvPKhPhT_S3_S3_S3_S3_S3_S3_jjjjjjjjS3_S1_S2_,"",@"SHT_CUDA_INFO"
	.align	4


	//----- nvinfo : EIATTR_CRS_STACK_SIZE
	.align		4
        /*0000*/ 	.byte	0x04, 0x1e
        /*0002*/ 	.short	(.L_1908 - .L_1907)
.L_1907:
        /*0004*/ 	.word	0x00000000


	//----- nvinfo : EIATTR_EXIT_INSTR_OFFSETS
	.align		4
.L_1908:
        /*0008*/ 	.byte	0x04, 0x1c
        /*000a*/ 	.short	(.L_1910 - .L_1909)


	//   ....[0]....
.L_1909:
        /*000c*/ 	.word	0x00000100


	//   ....[1]....
        /*0010*/ 	.word	0x00000190


	//   ....[2]....
        /*0014*/ 	.word	0x00000250


	//   ....[3]....
        /*0018*/ 	.word	0x00000270


	//   ....[4]....
        /*001c*/ 	.word	0x000002b0


	//   ....[5]....
        /*0020*/ 	.word	0x00000370


	//   ....[6]....
        /*0024*/ 	.word	0x00000420


	//----- nvinfo : EIATTR_MAXREG_COUNT
	.align		4
.L_1910:
        /*0028*/ 	.byte	0x03, 0x1b
        /*002a*/ 	.short	0x0020


	//----- nvinfo : EIATTR_KPARAM_INFO
	.align		4
        /*002c*/ 	.byte	0x04, 0x17
        /*002e*/ 	.short	(.L_1912 - .L_1911)
.L_1911:
        /*0030*/ 	.word	0x00000000
        /*0034*/ 	.short	0x0000
        /*0036*/ 	.short	0x0000
        /*0038*/ 	.byte	0x00, 0xf0, 0x21, 0x00


	//----- nvinfo : EIATTR_KPARAM_INFO
	.align		4
.L_1912:
        /*003c*/ 	.byte	0x04, 0x17
        /*003e*/ 	.short	(.L_1914 - .L_1913)
.L_1913:
        /*0040*/ 	.word	0x00000000
        /*0044*/ 	.short	0x0001
        /*0046*/ 	.short	0x0008
        /*0048*/ 	.byte	0x00, 0xf0, 0x21, 0x00


	//----- nvinfo : EIATTR_KPARAM_INFO
	.align		4
.L_1914:
        /*004c*/ 	.byte	0x04, 0x17
        /*004e*/ 	.short	(.L_1916 - .L_1915)
.L_1915:
        /*0050*/ 	.word	0x00000000
        /*0054*/ 	.short	0x0002
        /*0056*/ 	.short	0x0010
        /*0058*/ 	.byte	0x00, 0xf0, 0x21, 0x00


	//----- nvinfo : EIATTR_KPARAM_INFO
	.align		4
.L_1916:
        /*005c*/ 	.byte	0x04, 0x17
        /*005e*/ 	.short	(.L_1918 - .L_1917)
.L_1917:
        /*0060*/ 	.word	0x00000000
        /*0064*/ 	.short	0x0003
        /*0066*/ 	.short	0x0018
        /*0068*/ 	.byte	0x00, 0xf0, 0x21, 0x00


	//----- nvinfo : EIATTR_KPARAM_INFO
	.align		4
.L_1918:
        /*006c*/ 	.byte	0x04, 0x17
        /*006e*/ 	.short	(.L_1920 - .L_1919)
.L_1919:
        /*0070*/ 	.word	0x00000000
        /*0074*/ 	.short	0x0004
        /*0076*/ 	.short	0x0020
        /*0078*/ 	.byte	0x00, 0xf0, 0x21, 0x00


	//----- nvinfo : EIATTR_KPARAM_INFO
	.align		4
.L_1920:
        /*007c*/ 	.byte	0x04, 0x17
        /*007e*/ 	.short	(.L_1922 - .L_1921)
.L_1921:
        /*0080*/ 	.word	0x00000000
        /*0084*/ 	.short	0x0005
        /*0086*/ 	.short	0x0028
        /*0088*/ 	.byte	0x00, 0xf0, 0x21, 0x00


	//----- nvinfo : EIATTR_KPARAM_INFO
	.align		4
.L_1922:
        /*008c*/ 	.byte	0x04, 0x17
        /*008e*/ 	.short	(.L_1924 - .L_1923)
.L_1923:
        /*0090*/ 	.word	0x00000000
        /*0094*/ 	.short	0x0006
        /*0096*/ 	.short	0x0030
        /*0098*/ 	.byte	0x00, 0xf0, 0x21, 0x00


	//----- nvinfo : EIATTR_KPARAM_INFO
	.align		4
.L_1924:
        /*009c*/ 	.byte	0x04, 0x17
        /*009e*/ 	.short	(.L_1926 - .L_1925)
.L_1925:
        /*00a0*/ 	.word	0x00000000
        /*00a4*/ 	.short	0x0007
        /*00a6*/ 	.short	0x0038
        /*00a8*/ 	.byte	0x00, 0xf0, 0x21, 0x00


	//----- nvinfo : EIATTR_KPARAM_INFO
	.align		4
.L_1926:
        /*00ac*/ 	.byte	0x04, 0x17
        /*00ae*/ 	.short	(.L_1928 - .L_1927)
.L_1927:
        /*00b0*/ 	.word	0x00000000
        /*00b4*/ 	.short	0x0008
        /*00b6*/ 	.short	0x0040
        /*00b8*/ 	.byte	0x00, 0xf0, 0x21, 0x00


	//----- nvinfo : EIATTR_KPARAM_INFO
	.align		4
.L_1928:
        /*00bc*/ 	.byte	0x04, 0x17
        /*00be*/ 	.short	(.L_1930 - .L_1929)
.L_1929:
        /*00c0*/ 	.word	0x00000000
        /*00c4*/ 	.short	0x0009
        /*00c6*/ 	.short	0x0048
        /*00c8*/ 	.byte	0x00, 0xf0, 0x11, 0x00


	//----- nvinfo : EIATTR_KPARAM_INFO
	.align		4
.L_1930:
        /*00cc*/ 	.byte	0x04, 0x17
        /*00ce*/ 	.short	(.L_1932 - .L_1931)
.L_1931:
        /*00d0*/ 	.word	0x00000000
        /*00d4*/ 	.short	0x000a
        /*00d6*/ 	.short	0x004c
        /*00d8*/ 	.byte	0x00, 0xf0, 0x11, 0x00


	//----- nvinfo : EIATTR_KPARAM_INFO
	.align		4
.L_1932:
        /*00dc*/ 	.byte	0x04, 0x17
        /*00de*/ 	.short	(.L_1934 - .L_1933)
.L_1933:
        /*00e0*/ 	.word	0x00000000
        /*00e4*/ 	.short	0x000b
        /*00e6*/ 	.short	0x0050
        /*00e8*/ 	.byte	0x00, 0xf0, 0x11, 0x00


	//----- nvinfo : EIATTR_KPARAM_INFO
	.align		4
.L_1934:
        /*00ec*/ 	.byte	0x04, 0x17
        /*00ee*/ 	.short	(.L_1936 - .L_1935)
.L_1935:
        /*00f0*/ 	.word	0x00000000
        /*00f4*/ 	.short	0x000c
        /*00f6*/ 	.short	0x0054
        /*00f8*/ 	.byte	0x00, 0xf0, 0x11, 0x00


	//----- nvinfo : EIATTR_KPARAM_INFO
	.align		4
.L_1936:
        /*00fc*/ 	.byte	0x04, 0x17
        /*00fe*/ 	.short	(.L_1938 - .L_1937)
.L_1937:
        /*0100*/ 	.word	0x00000000
        /*0104*/ 	.short	0x000d
        /*0106*/ 	.short	0x0058
        /*0108*/ 	.byte	0x00, 0xf0, 0x11, 0x00


	//----- nvinfo : EIATTR_KPARAM_INFO
	.align		4
.L_1938:
        /*010c*/ 	.byte	0x04, 0x17
        /*010e*/ 	.short	(.L_1940 - .L_1939)
.L_1939:
        /*0110*/ 	.word	0x00000000
        /*0114*/ 	.short	0x000e
        /*0116*/ 	.short	0x005c
        /*0118*/ 	.byte	0x00, 0xf0, 0x11, 0x00


	//----- nvinfo : EIATTR_KPARAM_INFO
	.align		4
.L_1940:
        /*011c*/ 	.byte	0x04, 0x17
        /*011e*/ 	.short	(.L_1942 - .L_1941)
.L_1941:
        /*0120*/ 	.word	0x00000000
        /*0124*/ 	.short	0x000f
        /*0126*/ 	.short	0x0060
        /*0128*/ 	.byte	0x00, 0xf0, 0x11, 0x00


	//----- nvinfo : EIATTR_KPARAM_INFO
	.align		4
.L_1942:
        /*012c*/ 	.byte	0x04, 0x17
        /*012e*/ 	.short	(.L_1944 - .L_1943)
.L_1943:
        /*0130*/ 	.word	0x00000000
        /*0134*/ 	.short	0x0010
        /*0136*/ 	.short	0x0064
        /*0138*/ 	.byte	0x00, 0xf0, 0x11, 0x00


	//----- nvinfo : EIATTR_KPARAM_INFO
	.align		4
.L_1944:
        /*013c*/ 	.byte	0x04, 0x17
        /*013e*/ 	.short	(.L_1946 - .L_1945)
.L_1945:
        /*0140*/ 	.word	0x00000000
        /*0144*/ 	.short	0x0011
        /*0146*/ 	.short	0x0068
        /*0148*/ 	.byte	0x00, 0xf0, 0x21, 0x00


	//----- nvinfo : EIATTR_KPARAM_INFO
	.align		4
.L_1946:
        /*014c*/ 	.byte	0x04, 0x17
        /*014e*/ 	.short	(.L_1948 - .L_1947)
.L_1947:
        /*0150*/ 	.word	0x00000000
        /*0154*/ 	.short	0x0012
        /*0156*/ 	.short	0x0070
        /*0158*/ 	.byte	0x00, 0xf0, 0x21, 0x00


	//----- nvinfo : EIATTR_KPARAM_INFO
	.align		4
.L_1948:
        /*015c*/ 	.byte	0x04, 0x17
        /*015e*/ 	.short	(.L_1950 - .L_1949)
.L_1949:
        /*0160*/ 	.word	0x00000000
        /*0164*/ 	.short	0x0013
        /*0166*/ 	.short	0x0078
        /*0168*/ 	.byte	0x00, 0xf0, 0x21, 0x00


	//----- nvinfo : EIATTR_CBANK_PARAM_SIZE
	.align		4
.L_1950:
        /*016c*/ 	.byte	0x03, 0x19
        /*016e*/ 	.short	0x0080


	//----- nvinfo : EIATTR_PARAM_CBANK
	.align		4
        /*0170*/ 	.byte	0x04, 0x0a
        /*0172*/ 	.short	(.L_1952 - .L_1951)
	.align		4
.L_1951:
        /*0174*/ 	.word	index@(.nv.constant0.__nv_static_51__38_cuda_device_runtime_compute_86_cpp1_ii_8b1a5d37__Z16memcpy_3d_deviceIyLi1ELi0ELi0EEvPKhPhT_S3_S3_S3_S3_S3_S3_jjjjjjjjS3_S1_S2_)
        /*0178*/ 	.short	0x0160
        /*017a*/ 	.short	0x0080


	//----- nvinfo : EIATTR_SW2861232_WAR
	.align		4
.L_1952:
        /*017c*/ 	.byte	0x01, 0x35
	.zero		2


	//----- nvinfo : EIATTR_CUDA_API_VERSION
	.align		4
        /*0180*/ 	.byte	0x04, 0x37
        /*0182*/ 	.short	(.L_1954 - .L_1953)
.L_1953:
        /*0184*/ 	.word	0x00000072
.L_1954:


//--------------------- .nv.info.__nv_static_51__38_cuda_device_runtime_compute_86_cpp1_ii_8b1a5d37__Z16memcpy_3d_deviceIyLi1ELi0ELi1EEvPKhPhT_S3_S3_S3_S3_S3_S3_jjjjjjjjS3_S1_S2_ --------------------------
	.section	.nv.info.__nv_static_51__38_cuda_device_runtime_compute_86_cpp1_ii_8b1a5d37__Z16memcpy_3d_deviceIyLi1ELi0ELi1EEvPKhPhT_S3_S3_S3_S3_S3_S3_jjjjjjjjS3_S1_S2_,"",@"SHT_CUDA_INFO"
	.align	4


	//----- nvinfo : EIATTR_CRS_STACK_SIZE
	.align		4
        /*0000*/ 	.byte	0x04, 0x1e
        /*0002*/ 	.short	(.L_1956 - .L_1955)
.L_1955:
        /*0004*/ 	.word	0x00000000


	//----- nvinfo : EIATTR_EXIT_INSTR_OFFSETS
	.align		4
.L_1956:
        /*0008*/ 	.byte	0x04, 0x1c
        /*000a*/ 	.short	(.L_1958 - .L_1957)


	//   ....[0]....
.L_1957:
        /*000c*/ 	.word	0x00000100


	//   ....[1]....
        /*0010*/ 	.word	0x00000190


	//   ....[2]....
        /*0014*/ 	.word	0x00000250


	//   ....[3]....
        /*0018*/ 	.word	0x00000270


	//   ....[4]....
        /*001c*/ 	.word	0x000002b0


	//   ....[5]....
        /*0020*/ 	.word	0x00000370


	//   ....[6]....
        /*0024*/ 	.word	0x00000420


	//----- nvinfo : EIATTR_MAXREG_COUNT
	.align		4
.L_1958:
        /*0028*/ 	.byte	0x03, 0x1b
        /*002a*/ 	.short	0x0020


	//----- nvinfo : EIATTR_KPARAM_INFO
	.align		4
        /*002c*/ 	.byte	0x04, 0x17
        /*002e*/ 	.short	(.L_1960 - .L_1959)
.L_1959:
        /*0030*/ 	.word	0x00000000
        /*0034*/ 	.short	0x0000
        /*0036*/ 	.short	0x0000
        /*0038*/ 	.byte	0x00, 0xf0, 0x21, 0x00


	//----- nvinfo : EIATTR_KPARAM_INFO
	.align		4
.L_1960:
        /*003c*/ 	.byte	0x04, 0x17
        /*003e*/ 	.short	(.L_1962 - .L_1961)
.L_1961:
        /*0040*/ 	.word	0x00000000
        /*0044*/ 	.short	0x0001
        /*0046*/ 	.short	0x0008
        /*0048*/ 	.byte	0x00, 0xf0, 0x21, 0x00


	//----- nvinfo : EIATTR_KPARAM_INFO
	.align		4
.L_1962:
        /*004c*/ 	.byte	0x04, 0x17
        /*004e*/ 	.short	(.L_1964 - .L_1963)
.L_1963:
        /*0050*/ 	.word	0x00000000
        /*0054*/ 	.short	0x0002
        /*0056*/ 	.short	0x0010
        /*0058*/ 	.byte	0x00, 0xf0, 0x21, 0x00


	//----- nvinfo : EIATTR_KPARAM_INFO
	.align		4
.L_1964:
        /*005c*/ 	.byte	0x04, 0x17
        /*005e*/ 	.short	(.L_1966 - .L_1965)
.L_1965:
        /*0060*/ 	.word	0x00000000
        /*0064*/ 	.short	0x0003
        /*0066*/ 	.short	0x0018
        /*0068*/ 	.byte	0x00, 0xf0, 0x21, 0x00


	//----- nvinfo : EIATTR_KPARAM_INFO
	.align		4
.L_1966:
        /*006c*/ 	.byte	0x04, 0x17
        /*006e*/ 	.short	(.L_1968 - .L_1967)
.L_1967:
        /*0070*/ 	.word	0x00000000
        /*0074*/ 	.short	0x0004
        /*0076*/ 	.short	0x0020
        /*0078*/ 	.byte	0x00, 0xf0, 0x21, 0x00


	//----- nvinfo : EIATTR_KPARAM_INFO
	.align		4
.L_1968:
        /*007c*/ 	.byte	0x04, 0x17
        /*007e*/ 	.short	(.L_1970 - .L_1969)
.L_1969:
        /*0080*/ 	.word	0x00000000
        /*0084*/ 	.short	0x0005
        /*0086*/ 	.short	0x0028
        /*0088*/ 	.byte	0x00, 0xf0, 0x21, 0x00


	//----- nvinfo : EIATTR_KPARAM_INFO
	.align		4
.L_1970:
        /*008c*/ 	.byte	0x04, 0x17
        /*008e*/ 	.short	(.L_1972 - .L_1971)
.L_1971:
        /*0090*/ 	.word	0x00000000
        /*0094*/ 	.short	0x0006
        /*0096*/ 	.short	0x0030
        /*0098*/ 	.byte	0x00, 0xf0, 0x21, 0x00


	//----- nvinfo : EIATTR_KPARAM_INFO
	.align		4
.L_1972:
        /*009c*/ 	.byte	0x04, 0x17
        /*009e*/ 	.short	(.L_1974 - .L_1973)
.L_1973:
        /*00a0*/ 	.word	0x00000000
        /*00a4*/ 	.short	0x0007
        /*00a6*/ 	.short	0x0038
        /*00a8*/ 	.byte	0x00, 0xf0, 0x21, 0x00


	//----- nvinfo : EIATTR_KPARAM_INFO
	.align		4
.L_1974:
        /*00ac*/ 	.byte	0x04, 0x17
        /*00ae*/ 	.short	(.L_1976 - .L_1975)
.L_1975:
        /*00b0*/ 	.word	0x00000000
        /*00b4*/ 	.short	0x0008
        /*00b6*/ 	.short	0x0040
        /*00b8*/ 	.byte	0x00, 0xf0, 0x21, 0x00


	//----- nvinfo : EIATTR_KPARAM_INFO
	.align		4
.L_1976:
        /*00bc*/ 	.byte	0x04, 0x17
        /*00be*/ 	.short	(.L_1978 - .L_1977)
.L_1977:
        /*00c0*/ 	.word	0x00000000
        /*00c4*/ 	.short	0x0009
        /*00c6*/ 	.short	0x0048
        /*00c8*/ 	.byte	0x00, 0xf0, 0x11, 0x00


	//----- nvinfo : EIATTR_KPARAM_INFO
	.align		4
.L_1978:
        /*00cc*/ 	.byte	0x04, 0x17
        /*00ce*/ 	.short	(.L_1980 - .L_1979)
.L_1979:
        /*00d0*/ 	.word	0x00000000
        /*00d4*/ 	.short	0x000a
        /*00d6*/ 	.short	0x004c
        /*00d8*/ 	.byte	0x00, 0xf0, 0x11, 0x00


	//----- nvinfo : EIATTR_KPARAM_INFO
	.align		4
.L_1980:
        /*00dc*/ 	.byte	0x04, 0x17
        /*00de*/ 	.short	(.L_1982 - .L_1981)
.L_1981:
        /*00e0*/ 	.word	0x00000000
        /*00e4*/ 	.short	0x000b
        /*00e6*/ 	.short	0x0050
        /*00e8*/ 	.byte	0x00, 0xf0, 0x11, 0x00


	//----- nvinfo : EIATTR_KPARAM_INFO
	.align		4
.L_1982:
        /*00ec*/ 	.byte	0x04, 0x17
        /*00ee*/ 	.short	(.L_1984 - .L_1983)
.L_1983:
        /*00f0*/ 	.word	0x00000000
        /*00f4*/ 	.short	0x000c
        /*00f6*/ 	.short	0x0054
        /*00f8*/ 	.byte	0x00, 0xf0, 0x11, 0x00


	//----- nvinfo : EIATTR_KPARAM_INFO
	.align		4
.L_1984:
        /*00fc*/ 	.byte	0x04, 0x17
        /*00fe*/ 	.short	(.L_1986 - .L_1985)
.L_1985:
        /*0100*/ 	.word	0x00000000
        /*0104*/ 	.short	0x000d
        /*0106*/ 	.short	0x0058
        /*0108*/ 	.byte	0x00, 0xf0, 0x11, 0x00


	//----- nvinfo : EIATTR_KPARAM_INFO
	.align		4
.L_1986:
        /*010c*/ 	.byte	0x04, 0x17
        /*010e*/ 	.short	(.L_1988 - .L_1987)
.L_1987:
        /*0110*/ 	.word	0x00000000
        /*0114*/ 	.short	0x000e
        /*0116*/ 	.short	0x005c
        /*0118*/ 	.byte	0x00, 0xf0, 0x11, 0x00


	//----- nvinfo : EIATTR_KPARAM_INFO
	.align		4
.L_1988:
        /*011c*/ 	.byte	0x04, 0x17
        /*011e*/ 	.short	(.L_1990 - .L_1989)
.L_1989:
        /*0120*/ 	.word	0x00000000
        /*0124*/ 	.short	0x000f
        /*0126*/ 	.short	0x0060
        /*0128*/ 	.byte	0x00, 0xf0, 0x11, 0x00


	//----- nvinfo : EIATTR_KPARAM_INFO
	.align		4
.L_1990:
        /*012c*/ 	.byte	0x04, 0x17
        /*012e*/ 	.short	(.L_1992 - .L_1991)
.L_1991:
        /*0130*/ 	.word	0x00000000
        /*0134*/ 	.short	0x0010
        /*0136*/ 	.short	0x0064
        /*0138*/ 	.byte	0x00, 0xf0, 0x11, 0x00


	//----- nvinfo : EIATTR_KPARAM_INFO
	.align		4
.L_1992:
        /*013c*/ 	.byte	0x04, 0x17
        /*013e*/ 	.short	(.L_1994 - .L_1993)
.L_1993:
        /*0140*/ 	.word	0x00000000
        /*0144*/ 	.short	0x0011
        /*0146*/ 	.short	0x0068
        /*0148*/ 	.byte	0x00, 0xf0, 0x21, 0x00


	//----- nvinfo : EIATTR_KPARAM_INFO
	.align		4
.L_1994:
        /*014c*/ 	.byte	0x04, 0x17
        /*014e*/ 	.short	(.L_1996 - .L_1995)
.L_1995:
        /*0150*/ 	.word	0x00000000
        /*0154*/ 	.short	0x0012
        /*0156*/ 	.short	0x0070
        /*0158*/ 	.byte	0x00, 0xf0, 0x21, 0x00


	//----- nvinfo : EIATTR_KPARAM_INFO
	.align		4
.L_1996:
        /*015c*/ 	.byte	0x04, 0x17
        /*015e*/ 	.short	(.L_1998 - .L_1997)
.L_1997:
        /*0160*/ 	.word	0x00000000
        /*0164*/ 	.short	0x0013
        /*0166*/ 	.short	0x0078
        /*0168*/ 	.byte	0x00, 0xf0, 0x21, 0x00


	//----- nvinfo : EIATTR_CBANK_PARAM_SIZE
	.align		4
.L_1998:
        /*016c*/ 	.byte	0x03, 0x19
        /*016e*/ 	.short	0x0080


	//----- nvinfo : EIATTR_PARAM_CBANK
	.align		4
        /*0170*/ 	.byte	0x04, 0x0a
        /*0172*/ 	.short	(.L_2000 - .L_1999)
	.align		4
.L_1999:
        /*0174*/ 	.word	index@(.nv.constant0.__nv_static_51__38_cuda_device_runtime_compute_86_cpp1_ii_8b1a5d37__Z16memcpy_3d_deviceIyLi1ELi0ELi1EEvPKhPhT_S3_S3_S3_S3_S3_S3_jjjjjjjjS3_S1_S2_)
        /*0178*/ 	.short	0x0160
        /*017a*/ 	.short	0x0080


	//----- nvinfo : EIATTR_SW2861232_WAR
	.align		4
.L_2000:
        /*017c*/ 	.byte	0x01, 0x35
	.zero		2


	//----- nvinfo : EIATTR_CUDA_API_VERSION
	.align		4
        /*0180*/ 	.byte	0x04, 0x37
        /*0182*/ 	.short	(.L_2002 - .L_2001)
.L_2001:
        /*0184*/ 	.word	0x00000072
.L_2002:


//--------------------- .nv.info.__nv_static_51__38_cuda_device_runtime_compute_86_cpp1_ii_8b1a5d37__Z16memcpy_3d_deviceIyLi1ELi1ELi0EEvPKhPhT_S3_S3_S3_S3_S3_S3_jjjjjjjjS3_S1_S2_ --------------------------
	.section	.nv.info.__nv_static_51__38_cuda_device_runtime_compute_86_cpp1_ii_8b1a5d37__Z16memcpy_3d_deviceIyLi1ELi1ELi0EEvPKhPhT_S3_S3_S3_S3_S3_S3_jjjjjjjjS3_S1_S2_,"",@"SHT_CUDA_INFO"
	.align	4


	//----- nvinfo : EIATTR_CRS_STACK_SIZE
	.align		4
        /*0000*/ 	.byte	0x04, 0x1e
        /*0002*/ 	.short	(.L_2004 - .L_2003)
.L_2003:
        /*0004*/ 	.word	0x00000000


	//----- nvinfo : EIATTR_EXIT_INSTR_OFFSETS
	.align		4
.L_2004:
        /*0008*/ 	.byte	0x04, 0x1c
        /*000a*/ 	.short	(.L_2006 - .L_2005)


	//   ....[0]....
.L_2005:
        /*000c*/ 	.word	0x000000e0


	//   ....[1]....
        /*0010*/ 	.word	0x00000170


	//   ....[2]....
        /*0014*/ 	.word	0x00000230


	//   ....[3]....
        /*0018*/ 	.word	0x00000250


	//   ....[4]....
        /*001c*/ 	.word	0x00000290


	//   ....[5]....
        /*0020*/ 	.word	0x00000350


	//   ....[6]....
        /*0024*/ 	.word	0x00000400


	//----- nvinfo : EIATTR_MAXREG_COUNT
	.align		4
.L_2006:
        /*0028*/ 	.byte	0x03, 0x1b
        /*002a*/ 	.short	0x0020


	//----- nvinfo : EIATTR_KPARAM_INFO
	.align		4
        /*002c*/ 	.byte	0x04, 0x17
        /*002e*/ 	.short	(.L_2008 - .L_2007)
.L_2007:
        /*0030*/ 	.word	0x00000000
        /*0034*/ 	.short	0x0000
        /*0036*/ 	.short	0x0000
        /*0038*/ 	.byte	0x00, 0xf0, 0x21, 0x00


	//----- nvinfo : EIATTR_KPARAM_INFO
	.align		4
.L_2008:
        /*003c*/ 	.byte	0x04, 0x17
        /*003e*/ 	.short	(.L_2010 - .L_2009)
.L_2009:
        /*0040*/ 	.word	0x00000000
        /*0044*/ 	.short	0x0001
        /*0046*/ 	.short	0x0008
        /*0048*/ 	.byte	0x00, 0xf0, 0x21, 0x00


	//----- nvinfo : EIATTR_KPARAM_INFO
	.align		4
.L_2010:
        /*004c*/ 	.byte	0x04, 0x17
        /*004e*/ 	.short	(.L_2012 - .L_2011)
.L_2011:
        /*0050*/ 	.word	0x00000000
        /*0054*/ 	.short	0x0002
        /*0056*/ 	.short	0x0010
        /*0058*/ 	.byte	0x00, 0xf0, 0x21, 0x00


	//----- nvinfo : EIATTR_KPARAM_INFO
	.align		4
.L_2012:
        /*005c*/ 	.byte	0x04, 0x17
        /*005e*/ 	.short	(.L_2014 - .L_2013)
.L_2013:
        /*0060*/ 	.word	0x00000000
        /*0064*/ 	.short	0x0003
        /*0066*/ 	.short	0x0018
        /*0068*/ 	.byte	0x00, 0xf0, 0x21, 0x00


	//----- nvinfo : EIATTR_KPARAM_INFO
	.align		4
.L_2014:
        /*006c*/ 	.byte	0x04, 0x17
        /*006e*/ 	.short	(.L_2016 - .L_2015)
.L_2015:
        /*0070*/ 	.word	0x00000000
        /*0074*/ 	.short	0x0004
        /*0076*/ 	.short	0x0020
        /*0078*/ 	.byte	0x00, 0xf0, 0x21, 0x00


	//----- nvinfo : EIATTR_KPARAM_INFO
	.align		4
.L_2016:
        /*007c*/ 	.byte	0x04, 0x17
        /*007e*/ 	.short	(.L_2018 - .L_2017)
.L_2017:
        /*0080*/ 	.word	0x00000000
        /*0084*/ 	.short	0x0005
        /*0086*/ 	.short	0x0028
        /*0088*/ 	.byte	0x00, 0xf0, 0x21, 0x00


	//----- nvinfo : EIATTR_KPARAM_INFO
	.align		4
.L_2018:
        /*008c*/ 	.byte	0x04, 0x17
        /*008e*/ 	.short	(.L_2020 - .L_2019)
.L_2019:
        /*0090*/ 	.word	0x00000000
        /*0094*/ 	.short	0x0006
        /*0096*/ 	.short	0x0030
        /*0098*/ 	.byte	0x00, 0xf0, 0x21, 0x00


	//----- nvinfo : EIATTR_KPARAM_INFO
	.align		4
.L_2020:
        /*009c*/ 	.byte	0x04, 0x17
        /*009e*/ 	.short	(.L_2022 - .L_2021)
.L_2021:
        /*00a0*/ 	.word	0x00000000
        /*00a4*/ 	.short	0x0007
        /*00a6*/ 	.short	0x0038
        /*00a8*/ 	.byte	0x00, 0xf0, 0x21, 0x00


	//----- nvinfo : EIATTR_KPARAM_INFO
	.align		4
.L_2022:
        /*00ac*/ 	.byte	0x04, 0x17
        /*00ae*/ 	.short	(.L_2024 - .L_2023)
.L_2023:
        /*00b0*/ 	.word	0x00000000
        /*00b4*/ 	.short	0x0008
        /*00b6*/ 	.short	0x0040
        /*00b8*/ 	.byte	0x00, 0xf0, 0x21, 0x00


	//----- nvinfo : EIATTR_KPARAM_INFO
	.align		4
.L_2024:
        /*00bc*/ 	.byte	0x04, 0x17
        /*00be*/ 	.short	(.L_2026 - .L_2025)
.L_2025:
        /*00c0*/ 	.word	0x00000000
        /*00c4*/ 	.short	0x0009
        /*00c6*/ 	.short	0x0048
        /*00c8*/ 	.byte	0x00, 0xf0, 0x11, 0x00


	//----- nvinfo : EIATTR_KPARAM_INFO
	.align		4
.L_2026:
        /*00cc*/ 	.byte	0x04, 0x17
        /*00ce*/ 	.short	(.L_2028 - .L_2027)
.L_2027:
        /*00d0*/ 	.word	0x00000000
        /*00d4*/ 	.short	0x000a
        /*00d6*/ 	.short	0x004c
        /*00d8*/ 	.byte	0x00, 0xf0, 0x11, 0x00


	//----- nvinfo : EIATTR_KPARAM_INFO
	.align		4
.L_2028:
        /*00dc*/ 	.byte	0x04, 0x17
        /*00de*/ 	.short	(.L_2030 - .L_2029)
.L_2029:
        /*00e0*/ 	.word	0x00000000
        /*00e4*/ 	.short	0x000b
        /*00e6*/ 	.short	0x0050
        /*00e8*/ 	.byte	0x00, 0xf0, 0x11, 0x00


	//----- nvinfo : EIATTR_KPARAM_INFO
	.align		4
.L_2030:
        /*00ec*/ 	.byte	0x04, 0x17
        /*00ee*/ 	.short	(.L_2032 - .L_2031)
.L_2031:
        /*00f0*/ 	.word	0x00000000
        /*00f4*/ 	.short	0x000c
        /*00f6*/ 	.short	0x0054
        /*00f8*/ 	.byte	0x00, 0xf0, 0x11, 0x00


	//----- nvinfo : EIATTR_KPARAM_INFO
	.align		4
.L_2032:
        /*00fc*/ 	.byte	0x04, 0x17
        /*00fe*/ 	.short	(.L_2034 - .L_2033)
.L_2033:
        /*0100*/ 	.word	0x00000000
        /*0104*/ 	.short	0x000d
        /*0106*/ 	.short	0x0058
        /*0108*/ 	.byte	0x00, 0xf0, 0x11, 0x00


	//----- nvinfo : EIATTR_KPARAM_INFO
	.align		4
.L_2034:
        /*010c*/ 	.byte	0x04, 0x17
        /*010e*/ 	.short	(.L_2036 - .L_2035)
.L_2035:
        /*0110*/ 	.word	0x00000000
        /*0114*/ 	.short	0x000e
        /*0116*/ 	.short	0x005c
        /*0118*/ 	.byte	0x00, 0xf0, 0x11, 0x00


	//----- nvinfo : EIATTR_KPARAM_INFO
	.align		4
.L_2036:
        /*011c*/ 	.byte	0x04, 0x17
        /*011e*/ 	.short	(.L_2038 - .L_2037)
.L_2037:
        /*0120*/ 	.word	0x00000000
        /*0124*/ 	.short	0x000f
        /*0126*/ 	.short	0x0060
        /*0128*/ 	.byte	0x00, 0xf0, 0x11, 0x00


	//----- nvinfo : EIATTR_KPARAM_INFO
	.align		4
.L_2038:
        /*012c*/ 	.byte	0x04, 0x17
        /*012e*/ 	.short	(.L_2040 - .L_2039)
.L_2039:
        /*0130*/ 	.word	0x00000000
        /*0134*/ 	.short	0x0010
        /*0136*/ 	.short	0x0064
        /*0138*/ 	.byte	0x00, 0xf0, 0x11, 0x00


	//----- nvinfo : EIATTR_KPARAM_INFO
	.align		4
.L_2040:
        /*013c*/ 	.byte	0x04, 0x17
        /*013e*/ 	.short	(.L_2042 - .L_2041)
.L_2041:
        /*0140*/ 	.word	0x00000000
        /*0144*/ 	.short	0x0011
        /*0146*/ 	.short	0x0068
        /*0148*/ 	.byte	0x00, 0xf0, 0x21, 0x00


	//----- nvinfo : EIATTR_KPARAM_INFO
	.align		4
.L_2042:
        /*014c*/ 	.byte	0x04, 0x17
        /*014e*/ 	.short	(.L_2044 - .L_2043)
.L_2043:
        /*0150*/ 	.word	0x00000000
        /*0154*/ 	.short	0x0012
        /*0156*/ 	.short	0x0070
        /*0158*/ 	.byte	0x00, 0xf0, 0x21, 0x00


	//----- nvinfo : EIATTR_KPARAM_INFO
	.align		4
.L_2044:
        /*015c*/ 	.byte	0x04, 0x17
        /*015e*/ 	.short	(.L_2046 - .L_2045)
.L_2045:
        /*0160*/ 	.word	0x00000000
        /*0164*/ 	.short	0x0013
        /*0166*/ 	.short	0x0078
        /*0168*/ 	.byte	0x00, 0xf0, 0x21, 0x00


	//----- nvinfo : EIATTR_CBANK_PARAM_SIZE
	.align		4
.L_2046:
        /*016c*/ 	.byte	0x03, 0x19
        /*016e*/ 	.short	0x0080


	//----- nvinfo : EIATTR_PARAM_CBANK
	.align		4
        /*0170*/ 	.byte	0x04, 0x0a
        /*0172*/ 	.short	(.L_2048 - .L_2047)
	.align		4
.L_2047:
        /*0174*/ 	.word	index@(.nv.constant0.__nv_static_51__38_cuda_device_runtime_compute_86_cpp1_ii_8b1a5d37__Z16memcpy_3d_deviceIyLi1ELi1ELi0EEvPKhPhT_S3_S3_S3_S3_S3_S3_jjjjjjjjS3_S1_S2_)
        /*0178*/ 	.short	0x0160
        /*017a*/ 	.short	0x0080


	//----- nvinfo : EIATTR_SW2861232_WAR
	.align		4
.L_2048:
        /*017c*/ 	.byte	0x01, 0x35
	.zero		2


	//----- nvinfo : EIATTR_CUDA_API_VERSION
	.align		4
        /*0180*/ 	.byte	0x04, 0x37
        /*0182*/ 	.short	(.L_2050 - .L_2049)
.L_2049:
        /*0184*/ 	.word	0x00000072
.L_2050:


//--------------------- .nv.info.__nv_static_51__38_cuda_device_runtime_compute_86_cpp1_ii_8b1a5d37__Z16memcpy_3d_deviceIyLi1ELi1ELi1EEvPKhPhT_S3_S3_S3_S3_S3_S3_jjjjjjjjS3_S1_S2_ --------------------------
	.section	.nv.info.__nv_static_51__38_cuda_device_runtime_compute_86_cpp1_ii_8b1a5d37__Z16memcpy_3d_deviceIyLi1ELi1ELi1EEvPKhPhT_S3_S3_S3_S3_S3_S3_jjjjjjjjS3_S1_S2_,"",@"SHT_CUDA_INFO"
	.align	4


	//----- nvinfo : EIATTR_CRS_STACK_SIZE
	.align		4
        /*0000*/ 	.byte	0x04, 0x1e
        /*0002*/ 	.short	(.L_2052 - .L_2051)
.L_2051:
        /*0004*/ 	.word	0x00000000


	//----- nvinfo : EIATTR_EXIT_INSTR_OFFSETS
	.align		4
.L_2052:
        /*0008*/ 	.byte	0x04, 0x1c
        /*000a*/ 	.short	(.L_2054 - .L_2053)


	//   ....[0]....
.L_2053:
        /*000c*/ 	.word	0x000000e0


	//   ....[1]....
        /*0010*/ 	.word	0x00000170


	//   ....[2]....
        /*0014*/ 	.word	0x00000230


	//   ....[3]....
        /*0018*/ 	.word	0x00000250


	//   ....[4]....
        /*001c*/ 	.word	0x00000290


	//   ....[5]....
        /*0020*/ 	.word	0x00000350


	//   ....[6]....
        /*0024*/ 	.word	0x00000400


	//----- nvinfo : EIATTR_MAXREG_COUNT
	.align		4
.L_2054:
        /*0028*/ 	.byte	0x03, 0x1b
        /*002a*/ 	.short	0x0020


	//----- nvinfo : EIATTR_KPARAM_INFO
	.align		4
        /*002c*/ 	.byte	0x04, 0x17
        /*002e*/ 	.short	(.L_2056 - .L_2055)
.L_2055:
        /*0030*/ 	.word	0x00000000
        /*0034*/ 	.short	0x0000
        /*0036*/ 	.short	0x0000
        /*0038*/ 	.byte	0x00, 0xf0, 0x21, 0x00


	//----- nvinfo : EIATTR_KPARAM_INFO
	.align		4
.L_2056:
        /*003c*/ 	.byte	0x04, 0x17
        /*003e*/ 	.short	(.L_2058 - .L_2057)
.L_2057:
        /*0040*/ 	.word	0x00000000
        /*0044*/ 	.short	0x0001
        /*0046*/ 	.short	0x0008
        /*0048*/ 	.byte	0x00, 0xf0, 0x21, 0x00


	//----- nvinfo : EIATTR_KPARAM_INFO
	.align		4
.L_2058:
        /*004c*/ 	.byte	0x04, 0x17
        /*004e*/ 	.short	(.L_2060 - .L_2059)
.L_2059:
        /*0050*/ 	.word	0x00000000
        /*0054*/ 	.short	0x0002
        /*0056*/ 	.short	0x0010
        /*0058*/ 	.byte	0x00, 0xf0, 0x21, 0x00


	//----- nvinfo : EIATTR_KPARAM_INFO
	.align		4
.L_2060:
        /*005c*/ 	.byte	0x04, 0x17
        /*005e*/ 	.short	(.L_2062 - .L_2061)
.L_2061:
        /*0060*/ 	.word	0x00000000
        /*0064*/ 	.short	0x0003
        /*0066*/ 	.short	0x0018
        /*0068*/ 	.byte	0x00, 0xf0, 0x21, 0x00


	//----- nvinfo : EIATTR_KPARAM_INFO
	.align		4
.L_2062:
        /*006c*/ 	.byte	0x04, 0x17
        /*006e*/ 	.short	(.L_2064 - .L_2063)
.L_2063:
        /*0070*/ 	.word	0x00000000
        /*0074*/ 	.short	0x0004
        /*0076*/ 	.short	0x0020
        /*0078*/ 	.byte	0x00, 0xf0, 0x21, 0x00


	//----- nvinfo : EIATTR_KPARAM_INFO
	.align		4
.L_2064:
        /*007c*/ 	.byte	0x04, 0x17
        /*007e*/ 	.short	(.L_2066 - .L_2065)
.L_2065:
        /*0080*/ 	.word	0x00000000
        /*0084*/ 	.short	0x0005
        /*0086*/ 	.short	0x0028
        /*0088*/ 	.byte	0x00, 0xf0, 0x21, 0x00


	//----- nvinfo : EIATTR_KPARAM_INFO
	.align		4
.L_2066:
        /*008c*/ 	.byte	0x04, 0x17
        /*008e*/ 	.short	(.L_2068 - .L_2067)
.L_2067:
        /*0090*/ 	.word	0x00000000
        /*0094*/ 	.short	0x0006
        /*0096*/ 	.short	0x0030
        /*0098*/ 	.byte	0x00, 0xf0, 0x21, 0x00


	//----- nvinfo : EIATTR_KPARAM_INFO
	.align		4
.L_2068:
        /*009c*/ 	.byte	0x04, 0x17
        /*009e*/ 	.short	(.L_2070 - .L_2069)
.L_2069:
        /*00a0*/ 	.word	0x00000000
        /*00a4*/ 	.short	0x0007
        /*00a6*/ 	.short	0x0038
        /*00a8*/ 	.byte	0x00, 0xf0, 0x21, 0x00


	//----- nvinfo : EIATTR_KPARAM_INFO
	.align		4
.L_2070:
        /*00ac*/ 	.byte	0x04, 0x17
        /*00ae*/ 	.short	(.L_2072 - .L_2071)
.L_2071:
        /*00b0*/ 	.word	0x00000000
        /*00b4*/ 	.short	0x0008
        /*00b6*/ 	.short	0x0040
        /*00b8*/ 	.byte	0x00, 0xf0, 0x21, 0x00


	//----- nvinfo : EIATTR_KPARAM_INFO
	.align		4
.L_2072:
        /*00bc*/ 	.byte	0x04, 0x17
        /*00be*/ 	.short	(.L_2074 - .L_2073)
.L_2073:
        /*00c0*/ 	.word	0x00000000
        /*00c4*/ 	.short	0x0009
        /*00c6*/ 	.short	0x0048
        /*00c8*/ 	.byte	0x00, 0xf0, 0x11, 0x00


	//----- nvinfo : EIATTR_KPARAM_INFO
	.align		4
.L_2074:
        /*00cc*/ 	.byte	0x04, 0x17
        /*00ce*/ 	.short	(.L_2076 - .L_2075)
.L_2075:
        /*00d0*/ 	.word	0x00000000
        /*00d4*/ 	.short	0x000a
        /*00d6*/ 	.short	0x004c
        /*00d8*/ 	.byte	0x00, 0xf0, 0x11, 0x00


	//----- nvinfo : EIATTR_KPARAM_INFO
	.align		4
.L_2076:
        /*00dc*/ 	.byte	0x04, 0x17
        /*00de*/ 	.short	(.L_2078 - .L_2077)
.L_2077:
        /*00e0*/ 	.word	0x00000000
        /*00e4*/ 	.short	0x000b
        /*00e6*/ 	.short	0x0050
        /*00e8*/ 	.byte	0x00, 0xf0, 0x11, 0x00


	//----- nvinfo : EIATTR_KPARAM_INFO
	.align		4
.L_2078:
        /*00ec*/ 	.byte	0x04, 0x17
        /*00ee*/ 	.short	(.L_2080 - .L_2079)
.L_2079:
        /*00f0*/ 	.word	0x00000000
        /*00f4*/ 	.short	0x000c
        /*00f6*/ 	.short	0x0054
        /*00f8*/ 	.byte	0x00, 0xf0, 0x11, 0x00


	//----- nvinfo : EIATTR_KPARAM_INFO
	.align		4
.L_2080:
        /*00fc*/ 	.byte	0x04, 0x17
        /*00fe*/ 	.short	(.L_2082 - .L_2081)
.L_2081:
        /*0100*/ 	.word	0x00000000
        /*0104*/ 	.short	0x000d
        /*0106*/ 	.short	0x0058
        /*0108*/ 	.byte	0x00, 0xf0, 0x11, 0x00


	//----- nvinfo : EIATTR_KPARAM_INFO
	.align		4
.L_2082:
        /*010c*/ 	.byte	0x04, 0x17
        /*010e*/ 	.short	(.L_2084 - .L_2083)
.L_2083:
        /*0110*/ 	.word	0x00000000
        /*0114*/ 	.short	0x000e
        /*0116*/ 	.short	0x005c
        /*0118*/ 	.byte	0x00, 0xf0, 0x11, 0x00


	//----- nvinfo : EIATTR_KPARAM_INFO
	.align		4
.L_2084:
        /*011c*/ 	.byte	0x04, 0x17
        /*011e*/ 	.short	(.L_2086 - .L_2085)
.L_2085:
        /*0120*/ 	.word	0x00000000
        /*0124*/ 	.short	0x000f
        /*0126*/ 	.short	0x0060
        /*0128*/ 	.byte	0x00, 0xf0, 0x11, 0x00


	//----- nvinfo : EIATTR_KPARAM_INFO
	.align		4
.L_2086:
        /*012c*/ 	.byte	0x04, 0x17
        /*012e*/ 	.short	(.L_2088 - .L_2087)
.L_2087:
        /*0130*/ 	.word	0x00000000
        /*0134*/ 	.short	0x0010
        /*0136*/ 	.short	0x0064
        /*0138*/ 	.byte	0x00, 0xf0, 0x11, 0x00


	//----- nvinfo : EIATTR_KPARAM_INFO
	.align		4
.L_2088:
        /*013c*/ 	.byte	0x04, 0x17
        /*013e*/ 	.short	(.L_2090 - .L_2089)
.L_2089:
        /*0140*/ 	.word	0x00000000
        /*0144*/ 	.short	0x0011
        /*0146*/ 	.short	0x0068
        /*0148*/ 	.byte	0x00, 0xf0, 0x21, 0x00


	//----- nvinfo : EIATTR_KPARAM_INFO
	.align		4
.L_2090:
        /*014c*/ 	.byte	0x04, 0x17
        /*014e*/ 	.short	(.L_2092 - .L_2091)
.L_2091:
        /*0150*/ 	.word	0x00000000
        /*0154*/ 	.short	0x0012
        /*0156*/ 	.short	0x0070
        /*0158*/ 	.byte	0x00, 0xf0, 0x21, 0x00


	//----- nvinfo : EIATTR_KPARAM_INFO
	.align		4
.L_2092:
        /*015c*/ 	.byte	0x04, 0x17
        /*015e*/ 	.short	(.L_2094 - .L_2093)
.L_2093:
        /*0160*/ 	.word	0x00000000
        /*0164*/ 	.short	0x0013
        /*0166*/ 	.short	0x0078
        /*0168*/ 	.byte	0x00, 0xf0, 0x21, 0x00


	//----- nvinfo : EIATTR_CBANK_PARAM_SIZE
	.align		4
.L_2094:
        /*016c*/ 	.byte	0x03, 0x19
        /*016e*/ 	.short	0x0080


	//----- nvinfo : EIATTR_PARAM_CBANK
	.align		4
        /*0170*/ 	.byte	0x04, 0x0a
        /*0172*/ 	.short	(.L_2096 - .L_2095)
	.align		4
.L_2095:
        /*0174*/ 	.word	index@(.nv.constant0.__nv_static_51__38_cuda_device_runtime_compute_86_cpp1_ii_8b1a5d37__Z16memcpy_3d_deviceIyLi1ELi1ELi1EEvPKhPhT_S3_S3_S3_S3_S3_S3_jjjjjjjjS3_S1_S2_)
        /*0178*/ 	.short	0x0160
        /*017a*/ 	.short	0x0080


	//----- nvinfo : EIATTR_SW2861232_WAR
	.align		4
.L_2096:
        /*017c*/ 	.byte	0x01, 0x35
	.zero		2


	//----- nvinfo : EIATTR_CUDA_API_VERSION
	.align		4
        /*0180*/ 	.byte	0x04, 0x37
        /*0182*/ 	.short	(.L_2098 - .L_2097)
.L_2097:
        /*0184*/ 	.word	0x00000072
.L_2098:


//--------------------- .nv.info._ZN60_INTERNAL_38_cuda_device_runtime_compute_86_cpp1_ii_8b1a5d3719cnprtTranslateErrorE13CNPerror_enum --------------------------
	.section	.nv.info._ZN60_INTERNAL_38_cuda_device_runtime_compute_86_cpp1_ii_8b1a5d3719cnprtTranslateErrorE13CNPerror_enum,"",@"SHT_CUDA_INFO"
	.align	4


	//----- nvinfo : EIATTR_CRS_STACK_SIZE
	.align		4
        /*0000*/ 	.byte	0x04, 0x1e
        /*0002*/ 	.short	(.L_2100 - .L_2099)
.L_2099:
        /*0004*/ 	.word	0x00000000


	//----- nvinfo : EIATTR_EXTERNS
	.align		4
.L_2100:
        /*0008*/ 	.byte	0x04, 0x0f
        /*000a*/ 	.short	(.L_2102 - .L_2101)


	//   ....[0]....
	.align		4
.L_2101:
        /*000c*/ 	.word	index@(__nv_static_51__38_cuda_device_runtime_compute_86_cpp1_ii_8b1a5d37__Z16memset_3d_deviceIjLi0ELi0ELi0EEvPhhjT_S1_S1_S1_S1_jjjjjjjS1_S0_)


	//   ....[1]....
	.align		4
        /*0010*/ 	.word	index@(__nv_static_51__38_cuda_device_runtime_compute_86_cpp1_ii_8b1a5d37__Z16memset_3d_deviceIjLi0ELi0ELi1EEvPhhjT_S1_S1_S1_S1_jjjjjjjS1_S0_)


	//   ....[2]....
	.align		4
        /*0014*/ 	.word	index@(__nv_static_51__38_cuda_device_runtime_compute_86_cpp1_ii_8b1a5d37__Z16memset_3d_deviceIjLi0ELi1ELi0EEvPhhjT_S1_S1_S1_S1_jjjjjjjS1_S0_)


	//   ....[3]....
	.align		4
        /*0018*/ 	.word	index@(__nv_static_51__38_cuda_device_runtime_compute_86_cpp1_ii_8b1a5d37__Z16memset_3d_deviceIjLi0ELi1ELi1EEvPhhjT_S1_S1_S1_S1_jjjjjjjS1_S0_)


	//   ....[4]....
	.align		4
        /*001c*/ 	.word	index@(__nv_static_51__38_cuda_device_runtime_compute_86_cpp1_ii_8b1a5d37__Z16memset_3d_deviceIjLi1ELi0ELi0EEvPhhjT_S1_S1_S1_S1_jjjjjjjS1_S0_)


	//   ....[5]....
	.align		4
        /*0020*/ 	.word	index@(__nv_static_51__38_cuda_device_runtime_compute_86_cpp1_ii_8b1a5d37__Z16memset_3d_deviceIjLi1ELi0ELi1EEvPhhjT_S1_S1_S1_S1_jjjjjjjS1_S0_)


	//   ....[6]....
	.align		4
        /*0024*/ 	.word	index@(__nv_static_51__38_cuda_device_runtime_compute_86_cpp1_ii_8b1a5d37__Z16memset_3d_deviceIjLi1ELi1ELi0EEvPhhjT_S1_S1_S1_S1_jjjjjjjS1_S0_)


	//   ....[7]....
	.align		4
        /*0028*/ 	.word	index@(__nv_static_51__38_cuda_device_runtime_compute_86_cpp1_ii_8b1a5d37__Z16memset_3d_deviceIjLi1ELi1ELi1EEvPhhjT_S1_S1_S1_S1_jjjjjjjS1_S0_)


	//   ....[8]....
	.align		4
        /*002c*/ 	.word	index@(__nv_static_51__38_cuda_device_runtime_compute_86_cpp1_ii_8b1a5d37__Z16memset_3d_deviceIyLi0ELi0ELi0EEvPhhjT_S1_S1_S1_S1_jjjjjjjS1_S0_)


	//   ....[9]....
	.align		4
        /*0030*/ 	.word	index@(__nv_static_51__38_cuda_device_runtime_compute_86_cpp1_ii_8b1a5d37__Z16memset_3d_deviceIyLi0ELi0ELi1EEvPhhjT_S1_S1_S1_S1_jjjjjjjS1_S0_)


	//   ....[10]....
	.align		4
        /*0034*/ 	.word	index@(__nv_static_51__38_cuda_device_runtime_compute_86_cpp1_ii_8b1a5d37__Z16memset_3d_deviceIyLi0ELi1ELi0EEvPhhjT_S1_S1_S1_S1_jjjjjjjS1_S0_)


	//   ....[11]....
	.align		4
        /*0038*/ 	.word	index@(__nv_static_51__38_cuda_device_runtime_compute_86_cpp1_ii_8b1a5d37__Z16memset_3d_deviceIyLi0ELi1ELi1EEvPhhjT_S1_S1_S1_S1_jjjjjjjS1_S0_)


	//   ....[12]....
	.align		4
        /*003c*/ 	.word	index@(__nv_static_51__38_cuda_device_runtime_compute_86_cpp1_ii_8b1a5d37__Z16memset_3d_deviceIyLi1ELi0ELi0EEvPhhjT_S1_S1_S1_S1_jjjjjjjS1_S0_)


	//   ....[13]....
	.align		4
        /*0040*/ 	.word	index@(__nv_static_51__38_cuda_device_runtime_compute_86_cpp1_ii_8b1a5d37__Z16memset_3d_deviceIyLi1ELi0ELi1EEvPhhjT_S1_S1_S1_S1_jjjjjjjS1_S0_)


	//   ....[14]....
	.align		4
        /*0044*/ 	.word	index@(__nv_static_51__38_cuda_device_runtime_compute_86_cpp1_ii_8b1a5d37__Z16memset_3d_deviceIyLi1ELi1ELi0EEvPhhjT_S1_S1_S1_S1_jjjjjjjS1_S0_)


	//   ....[15]....
	.align		4
        /*0048*/ 	.word	index@(__nv_static_51__38_cuda_device_runtime_compute_86_cpp1_ii_8b1a5d37__Z16memset_3d_deviceIyLi1ELi1ELi1EEvPhhjT_S1_S1_S1_S1_jjjjjjjS1_S0_)


	//   ....[16]....
	.align		4
        /*004c*/ 	.word	index@(__nv_static_51__38_cuda_device_runtime_compute_86_cpp1_ii_8b1a5d37__Z16memcpy_3d_deviceIjLi0ELi0ELi0EEvPKhPhT_S3_S3_S3_S3_S3_S3_jjjjjjjjS3_S1_S2_)


	//   ....[17]....
	.align		4
        /*0050*/ 	.word	index@(__nv_static_51__38_cuda_device_runtime_compute_86_cpp1_ii_8b1a5d37__Z16memcpy_3d_deviceIjLi0ELi0ELi1EEvPKhPhT_S3_S3_S3_S3_S3_S3_jjjjjjjjS3_S1_S2_)


	//   ....[18]....
	.align		4
        /*0054*/ 	.word	index@(__nv_static_51__38_cuda_device_runtime_compute_86_cpp1_ii_8b1a5d37__Z16memcpy_3d_deviceIjLi0ELi1ELi0EEvPKhPhT_S3_S3_S3_S3_S3_S3_jjjjjjjjS3_S1_S2_)


	//   ....[19]....
	.align		4
        /*0058*/ 	.word	index@(__nv_static_51__38_cuda_device_runtime_compute_86_cpp1_ii_8b1a5d37__Z16memcpy_3d_deviceIjLi0ELi1ELi1EEvPKhPhT_S3_S3_S3_S3_S3_S3_jjjjjjjjS3_S1_S2_)


	//   ....[20]....
	.align		4
        /*005c*/ 	.word	index@(__nv_static_51__38_cuda_device_runtime_compute_86_cpp1_ii_8b1a5d37__Z16memcpy_3d_deviceIjLi1ELi0ELi0EEvPKhPhT_S3_S3_S3_S3_S3_S3_jjjjjjjjS3_S1_S2_)


	//   ....[21]....
	.align		4
        /*0060*/ 	.word	index@(__nv_static_51__38_cuda_device_runtime_compute_86_cpp1_ii_8b1a5d37__Z16memcpy_3d_deviceIjLi1ELi0ELi1EEvPKhPhT_S3_S3_S3_S3_S3_S3_jjjjjjjjS3_S1_S2_)


	//   ....[22]....
	.align		4
        /*0064*/ 	.word	index@(__nv_static_51__38_cuda_device_runtime_compute_86_cpp1_ii_8b1a5d37__Z16memcpy_3d_deviceIjLi1ELi1ELi0EEvPKhPhT_S3_S3_S3_S3_S3_S3_jjjjjjjjS3_S1_S2_)


	//   ....[23]....
	.align		4
        /*0068*/ 	.word	index@(__nv_static_51__38_cuda_device_runtime_compute_86_cpp1_ii_8b1a5d37__Z16memcpy_3d_deviceIjLi1ELi1ELi1EEvPKhPhT_S3_S3_S3_S3_S3_S3_jjjjjjjjS3_S1_S2_)


	//   ....[24]....
	.align		4
        /*006c*/ 	.word	index@(__nv_static_51__38_cuda_device_runtime_compute_86_cpp1_ii_8b1a5d37__Z16memcpy_3d_deviceIyLi0ELi0ELi0EEvPKhPhT_S3_S3_S3_S3_S3_S3_jjjjjjjjS3_S1_S2_)


	//   ....[25]....
	.align		4
        /*0070*/ 	.word	index@(__nv_static_51__38_cuda_device_runtime_compute_86_cpp1_ii_8b1a5d37__Z16memcpy_3d_deviceIyLi0ELi0ELi1EEvPKhPhT_S3_S3_S3_S3_S3_S3_jjjjjjjjS3_S1_S2_)


	//   ....[26]....
	.align		4
        /*0074*/ 	.word	index@(__nv_static_51__38_cuda_device_runtime_compute_86_cpp1_ii_8b1a5d37__Z16memcpy_3d_deviceIyLi0ELi1ELi0EEvPKhPhT_S3_S3_S3_S3_S3_S3_jjjjjjjjS3_S1_S2_)


	//   ....[27]....
	.align		4
        /*0078*/ 	.word	index@(__nv_static_51__38_cuda_device_runtime_compute_86_cpp1_ii_8b1a5d37__Z16memcpy_3d_deviceIyLi0ELi1ELi1EEvPKhPhT_S3_S3_S3_S3_S3_S3_jjjjjjjjS3_S1_S2_)


	//   ....[28]....
	.align		4
        /*007c*/ 	.word	index@(__nv_static_51__38_cuda_device_runtime_compute_86_cpp1_ii_8b1a5d37__Z16memcpy_3d_deviceIyLi1ELi0ELi0EEvPKhPhT_S3_S3_S3_S3_S3_S3_jjjjjjjjS3_S1_S2_)


	//   ....[29]....
	.align		4
        /*0080*/ 	.word	index@(__nv_static_51__38_cuda_device_runtime_compute_86_cpp1_ii_8b1a5d37__Z16memcpy_3d_deviceIyLi1ELi0ELi1EEvPKhPhT_S3_S3_S3_S3_S3_S3_jjjjjjjjS3_S1_S2_)


	//   ....[30]....
	.align		4
        /*0084*/ 	.word	index@(__nv_static_51__38_cuda_device_runtime_compute_86_cpp1_ii_8b1a5d37__Z16memcpy_3d_deviceIyLi1ELi1ELi0EEvPKhPhT_S3_S3_S3_S3_S3_S3_jjjjjjjjS3_S1_S2_)


	//   ....[31]....
	.align		4
        /*0088*/ 	.word	index@(__nv_static_51__38_cuda_device_runtime_compute_86_cpp1_ii_8b1a5d37__Z16memcpy_3d_deviceIyLi1ELi1ELi1EEvPKhPhT_S3_S3_S3_S3_S3_S3_jjjjjjjjS3_S1_S2_)


	//----- nvinfo : EIATTR_SW2861232_WAR
	.align		4
.L_2102:
        /*008c*/ 	.byte	0x01, 0x35
	.zero		2


	//----- nvinfo : EIATTR_CUDA_API_VERSION
	.align		4
        /*0090*/ 	.byte	0x04, 0x37
        /*0092*/ 	.short	(.L_2104 - .L_2103)
.L_2103:
        /*0094*/ 	.word	0x00000072
.L_2104:


//--------------------- .nv.info.cudaDeviceSynchronize --------------------------
	.section	.nv.info.cudaDeviceSynchronize,"",@"SHT_CUDA_INFO"
	.align	4


	//----- nvinfo : EIATTR_CRS_STACK_SIZE
	.align		4
        /*0000*/ 	.byte	0x04, 0x1e
        /*0002*/ 	.short	(.L_2106 - .L_2105)
.L_2105:
        /*0004*/ 	.word	0x00000000


	//----- nvinfo : EIATTR_EXTERNS
	.align		4
.L_2106:
        /*0008*/ 	.byte	0x04, 0x0f
        /*000a*/ 	.short	(.L_2108 - .L_2107)


	//   ....[0]....
	.align		4
.L_2107:
        /*000c*/ 	.word	index@(cnpSetLastError)


	//   ....[1]....
	.align		4
        /*0010*/ 	.word	index@(cnpCtxSynchronize)


	//----- nvinfo : EIATTR_SW2861232_WAR
	.align		4
.L_2108:
        /*0014*/ 	.byte	0x01, 0x35
	.zero		2


	//----- nvinfo : EIATTR_CUDA_API_VERSION
	.align		4
        /*0018*/ 	.byte	0x04, 0x37
        /*001a*/ 	.short	(.L_2110 - .L_2109)
.L_2109:
        /*001c*/ 	.word	0x00000072
.L_2110:


//--------------------- .nv.info.cudaLaunchDeviceV2 --------------------------
	.section	.nv.info.cudaLaunchDeviceV2,"",@"SHT_CUDA_INFO"
	.align	4


	//----- nvinfo : EIATTR_CRS_STACK_SIZE
	.align		4
        /*0000*/ 	.byte	0x04, 0x1e
        /*0002*/ 	.short	(.L_2112 - .L_2111)
.L_2111:
        /*0004*/ 	.word	0x00000000


	//----- nvinfo : EIATTR_EXTERNS
	.align		4
.L_2112:
        /*0008*/ 	.byte	0x04, 0x0f
        /*000a*/ 	.short	(.L_2114 - .L_2113)


	//   ....[0]....
	.align		4
.L_2113:
        /*000c*/ 	.word	index@(cnpSetLastError)


	//   ....[1]....
	.align		4
        /*0010*/ 	.word	index@(cnpLaunchDeviceV2)


	//----- nvinfo : EIATTR_SW2861232_WAR
	.align		4
.L_2114:
        /*0014*/ 	.byte	0x01, 0x35
	.zero		2


	//----- nvinfo : EIATTR_CUDA_API_VERSION
	.align		4
        /*0018*/ 	.byte	0x04, 0x37
        /*001a*/ 	.short	(.L_2116 - .L_2115)
.L_2115:
        /*001c*/ 	.word	0x00000072
.L_2116:


//--------------------- .nv.info.cudaGetParameterBufferV2 --------------------------
	.section	.nv.info.cudaGetParameterBufferV2,"",@"SHT_CUDA_INFO"
	.align	4


	//----- nvinfo : EIATTR_EXTERNS
	.align		4
        /*0000*/ 	.byte	0x04, 0x0f
        /*0002*/ 	.short	(.L_2118 - .L_2117)


	//   ....[0]....
	.align		4
.L_2117:
        /*0004*/ 	.word	index@(cnpGetParameterBufferV2)


	//----- nvinfo : EIATTR_SW2861232_WAR
	.align		4
.L_2118:
        /*0008*/ 	.byte	0x01, 0x35
	.zero		2


	//----- nvinfo : EIATTR_CUDA_API_VERSION
	.align		4
        /*000c*/ 	.byte	0x04, 0x37
        /*000e*/ 	.short	(.L_2120 - .L_2119)
.L_2119:
        /*0010*/ 	.word	0x00000072
.L_2120:


//--------------------- .nv.rel.action            --------------------------
	.section	.nv.rel.action,"",@"SHT_CUDA_RELOCINFO"
	.align	8
	.sectionentsize	8
        /* <DEDUP_REMOVED lines=14> */


//--------------------- .nv.constant0.applyBitmapKernel --------------------------
	.section	.nv.constant0.applyBitmapKernel,"a",@progbits
	.align	4
.nv.constant0.applyBitmapKernel:
	.zero		392


//--------------------- .nv.constant0.gapFillerKernel --------------------------
	.section	.nv.constant0.gapFillerKernel,"a",@progbits
	.align	4
.nv.constant0.gapFillerKernel:
	.zero		396


//--------------------- .nv.constant0.gapFillerWorkerKernel --------------------------
	.section	.nv.constant0.gapFillerWorkerKernel,"a",@progbits
	.align	4
.nv.constant0.gapFillerWorkerKernel:
	.zero		384


//--------------------- .nv.constant0.flowKeyKernel --------------------------
	.section	.nv.constant0.flowKeyKernel,"a",@progbits
	.align	4
.nv.constant0.flowKeyKernel:
	.zero		412


//--------------------- .nv.constant0.flowKeyWorkerKernel --------------------------
	.section	.nv.constant0.flowKeyWorkerKernel,"a",@progbits
	.align	4
.nv.constant0.flowKeyWorkerKernel:
	.zero		400


//--------------------- .nv.constant0.noiseReductionKernel --------------------------
	.section	.nv.constant0.noiseReductionKernel,"a",@progbits
	.align	4
.nv.constant0.noiseReductionKernel:
	.zero		396


//--------------------- .nv.constant0.noiseReductionWorkerKernel --------------------------
	.section	.nv.constant0.noiseReductionWorkerKernel,"a",@progbits
	.align	4
.nv.constant0.noiseReductionWorkerKernel:
	.zero		384


//--------------------- .nv.constant0.initialComparisonKernel --------------------------
	.section	.nv.constant0.initialComparisonKernel,"a",@progbits
	.align	4
.nv.constant0.initialComparisonKernel:
	.zero		400


//--------------------- .nv.constant0.__nv_static_51__38_cuda_device_runtime_compute_86_cpp1_ii_8b1a5d37__Z16memcpy_3d_deviceIyLi1ELi1ELi1EEvPKhPhT_S3_S3_S3_S3_S3_S3_jjjjjjjjS3_S1_S2_ --------------------------
	.section	.nv.constant0.__nv_static_51__38_cuda_device_runtime_compute_86_cpp1_ii_8b1a5d37__Z16memcpy_3d_deviceIyLi1ELi1ELi1EEvPKhPhT_S3_S3_S3_S3_S3_S3_jjjjjjjjS3_S1_S2_,"a",@progbits
	.align	4
.nv.constant0.__nv_static_51__38_cuda_device_runtime_compute_86_cpp1_ii_8b1a5d37__Z16memcpy_3d_deviceIyLi1ELi1ELi1EEvPKhPhT_S3_S3_S3_S3_S3_S3_jjjjjjjjS3_S1_S2_:
	.zero		480


//--------------------- .nv.constant0.__nv_static_51__38_cuda_device_runtime_compute_86_cpp1_ii_8b1a5d37__Z16memcpy_3d_deviceIyLi1ELi1ELi0EEvPKhPhT_S3_S3_S3_S3_S3_S3_jjjjjjjjS3_S1_S2_ --------------------------
	.section	.nv.constant0.__nv_static_51__38_cuda_device_runtime_compute_86_cpp1_ii_8b1a5d37__Z16memcpy_3d_deviceIyLi1ELi1ELi0EEvPKhPhT_S3_S3_S3_S3_S3_S3_jjjjjjjjS3_S1_S2_,"a",@progbits
	.align	4
.nv.constant0.__nv_static_51__38_cuda_device_runtime_compute_86_cpp1_ii_8b1a5d37__Z16memcpy_3d_deviceIyLi1ELi1ELi0EEvPKhPhT_S3_S3_S3_S3_S3_S3_jjjjjjjjS3_S1_S2_:
	.zero		480


//--------------------- .nv.constant0.__nv_static_51__38_cuda_device_runtime_compute_86_cpp1_ii_8b1a5d37__Z16memcpy_3d_deviceIyLi1ELi0ELi1EEvPKhPhT_S3_S3_S3_S3_S3_S3_jjjjjjjjS3_S1_S2_ --------------------------
	.section	.nv.constant0.__nv_static_51__38_cuda_device_runtime_compute_86_cpp1_ii_8b1a5d37__Z16memcpy_3d_deviceIyLi1ELi0ELi1EEvPKhPhT_S3_S3_S3_S3_S3_S3_jjjjjjjjS3_S1_S2_,"a",@progbits
	.align	4
.nv.constant0.__nv_static_51__38_cuda_device_runtime_compute_86_cpp1_ii_8b1a5d37__Z16memcpy_3d_deviceIyLi1ELi0ELi1EEvPKhPhT_S3_S3_S3_S3_S3_S3_jjjjjjjjS3_S1_S2_:
	.zero		480


//--------------------- .nv.constant0.__nv_static_51__38_cuda_device_runtime_compute_86_cpp1_ii_8b1a5d37__Z16memcpy_3d_deviceIyLi1ELi0ELi0EEvPKhPhT_S3_S3_S3_S3_S3_S3_jjjjjjjjS3_S1_S2_ --------------------------
	.section	.nv.constant0.__nv_static_51__38_cuda_device_runtime_compute_86_cpp1_ii_8b1a5d37__Z16memcpy_3d_deviceIyLi1ELi0ELi0EEvPKhPhT_S3_S3_S3_S3_S3_S3_jjjjjjjjS3_S1_S2_,"a",@progbits
	.align	4
.nv.constant0.__nv_static_51__38_cuda_device_runtime_compute_86_cpp1_ii_8b1a5d37__Z16memcpy_3d_deviceIyLi1ELi0ELi0EEvPKhPhT_S3_S3_S3_S3_S3_S3_jjjjjjjjS3_S1_S2_:
	.zero		480


//--------------------- .nv.constant0.__nv_static_51__38_cuda_device_runtime_compute_86_cpp1_ii_8b1a5d37__Z16memcpy_3d_deviceIyLi0ELi1ELi1EEvPKhPhT_S3_S3_S3_S3_S3_S3_jjjjjjjjS3_S1_S2_ --------------------------
	.section	.nv.constant0.__nv_static_51__38_cuda_device_runtime_compute_86_cpp1_ii_8b1a5d37__Z16memcpy_3d_deviceIyLi0ELi1ELi1EEvPKhPhT_S3_S3_S3_S3_S3_S3_jjjjjjjjS3_S1_S2_,"a",@progbits
	.align	4
.nv.constant0.__nv_static_51__38_cuda_device_runtime_compute_86_cpp1_ii_8b1a5d37__Z16memcpy_3d_deviceIyLi0ELi1ELi1EEvPKhPhT_S3_S3_S3_S3_S3_S3_jjjjjjjjS3_S1_S2_:
	.zero		480


//--------------------- .nv.constant0.__nv_static_51__38_cuda_device_runtime_compute_86_cpp1_ii_8b1a5d37__Z16memcpy_3d_deviceIyLi0ELi1ELi0EEvPKhPhT_S3_S3_S3_S3_S3_S3_jjjjjjjjS3_S1_S2_ --------------------------
	.section	.nv.constant0.__nv_static_51__38_cuda_device_runtime_compute_86_cpp1_ii_8b1a5d37__Z16memcpy_3d_deviceIyLi0ELi1ELi0EEvPKhPhT_S3_S3_S3_S3_S3_S3_jjjjjjjjS3_S1_S2_,"a",@progbits
	.align	4
.nv.constant0.__nv_static_51__38_cuda_device_runtime_compute_86_cpp1_ii_8b1a5d37__Z16memcpy_3d_deviceIyLi0ELi1ELi0EEvPKhPhT_S3_S3_S3_S3_S3_S3_jjjjjjjjS3_S1_S2_:
	.zero		480


//--------------------- .nv.constant0.__nv_static_51__38_cuda_device_runtime_compute_86_cpp1_ii_8b1a5d37__Z16memcpy_3d_deviceIyLi0ELi0ELi1EEvPKhPhT_S3_S3_S3_S3_S3_S3_jjjjjjjjS3_S1_S2_ --------------------------
	.section	.nv.constant0.__nv_static_51__38_cuda_device_runtime_compute_86_cpp1_ii_8b1a5d37__Z16memcpy_3d_deviceIyLi0ELi0ELi1EEvPKhPhT_S3_S3_S3_S3_S3_S3_jjjjjjjjS3_S1_S2_,"a",@progbits
	.align	4
.nv.constant0.__nv_static_51__38_cuda_device_runtime_compute_86_cpp1_ii_8b1a5d37__Z16memcpy_3d_deviceIyLi0ELi0ELi1EEvPKhPhT_S3_S3_S3_S3_S3_S3_jjjjjjjjS3_S1_S2_:
	.zero		480


//--------------------- .nv.constant0.__nv_static_51__38_cuda_device_runtime_compute_86_cpp1_ii_8b1a5d37__Z16memcpy_3d_deviceIyLi0ELi0ELi0EEvPKhPhT_S3_S3_S3_S3_S3_S3_jjjjjjjjS3_S1_S2_ --------------------------
	.section	.nv.constant0.__nv_static_51__38_cuda_device_runtime_compute_86_cpp1_ii_8b1a5d37__Z16memcpy_3d_deviceIyLi0ELi0ELi0EEvPKhPhT_S3_S3_S3_S3_S3_S3_jjjjjjjjS3_S1_S2_,"a",@progbits
	.align	4
.nv.constant0.__nv_static_51__38_cuda_device_runtime_compute_86_cpp1_ii_8b1a5d37__Z16memcpy_3d_deviceIyLi0ELi0ELi0EEvPKhPhT_S3_S3_S3_S3_S3_S3_jjjjjjjjS3_S1_S2_:
	.zero		480


//--------------------- .nv.constant0.__nv_static_51__38_cuda_device_runtime_compute_86_cpp1_ii_8b1a5d37__Z16memcpy_3d_deviceIjLi1ELi1ELi1EEvPKhPhT_S3_S3_S3_S3_S3_S3_jjjjjjjjS3_S1_S2_ --------------------------
	.section	.nv.constant0.__nv_static_51__38_cuda_device_runtime_compute_86_cpp1_ii_8b1a5d37__Z16memcpy_3d_deviceIjLi1ELi1ELi1EEvPKhPhT_S3_S3_S3_S3_S3_S3_jjjjjjjjS3_S1_S2_,"a",@progbits
	.align	4
.nv.constant0.__nv_static_51__38_cuda_device_runtime_compute_86_cpp1_ii_8b1a5d37__Z16memcpy_3d_deviceIjLi1ELi1ELi1EEvPKhPhT_S3_S3_S3_S3_S3_S3_jjjjjjjjS3_S1_S2_:
	.zero		448


//--------------------- .nv.constant0.__nv_static_51__38_cuda_device_runtime_compute_86_cpp1_ii_8b1a5d37__Z16memcpy_3d_deviceIjLi1ELi1ELi0EEvPKhPhT_S3_S3_S3_S3_S3_S3_jjjjjjjjS3_S1_S2_ --------------------------
	.section	.nv.constant0.__nv_static_51__38_cuda_device_runtime_compute_86_cpp1_ii_8b1a5d37__Z16memcpy_3d_deviceIjLi1ELi1ELi0EEvPKhPhT_S3_S3_S3_S3_S3_S3_jjjjjjjjS3_S1_S2_,"a",@progbits
	.align	4
.nv.constant0.__nv_static_51__38_cuda_device_runtime_compute_86_cpp1_ii_8b1a5d37__Z16memcpy_3d_deviceIjLi1ELi1ELi0EEvPKhPhT_S3_S3_S3_S3_S3_S3_jjjjjjjjS3_S1_S2_:
	.zero		448


//--------------------- .nv.constant0.__nv_static_51__38_cuda_device_runtime_compute_86_cpp1_ii_8b1a5d37__Z16memcpy_3d_deviceIjLi1ELi0ELi1EEvPKhPhT_S3_S3_S3_S3_S3_S3_jjjjjjjjS3_S1_S2_ --------------------------
	.section	.nv.constant0.__nv_static_51__38_cuda_device_runtime_compute_86_cpp1_ii_8b1a5d37__Z16memcpy_3d_deviceIjLi1ELi0ELi1EEvPKhPhT_S3_S3_S3_S3_S3_S3_jjjjjjjjS3_S1_S2_,"a",@progbits
	.align	4
.nv.constant0.__nv_static_51__38_cuda_device_runtime_compute_86_cpp1_ii_8b1a5d37__Z16memcpy_3d_deviceIjLi1ELi0ELi1EEvPKhPhT_S3_S3_S3_S3_S3_S3_jjjjjjjjS3_S1_S2_:
	.zero		448


//--------------------- .nv.constant0.__nv_static_51__38_cuda_device_runtime_compute_86_cpp1_ii_8b1a5d37__Z16memcpy_3d_deviceIjLi1ELi0ELi0EEvPKhPhT_S3_S3_S3_S3_S3_S3_jjjjjjjjS3_S1_S2_ --------------------------
	.section	.nv.constant0.__nv_static_51__38_cuda_device_runtime_compute_86_cpp1_ii_8b1a5d37__Z16memcpy_3d_deviceIjLi1ELi0ELi0EEvPKhPhT_S3_S3_S3_S3_S3_S3_jjjjjjjjS3_S1_S2_,"a",@progbits
	.align	4
.nv.constant0.__nv_static_51__38_cuda_device_runtime_compute_86_cpp1_ii_8b1a5d37__Z16memcpy_3d_deviceIjLi1ELi0ELi0EEvPKhPhT_S3_S3_S3_S3_S3_S3_jjjjjjjjS3_S1_S2_:
	.zero		448


//--------------------- .nv.constant0.__nv_static_51__38_cuda_device_runtime_compute_86_cpp1_ii_8b1a5d37__Z16memcpy_3d_deviceIjLi0ELi1ELi1EEvPKhPhT_S3_S3_S3_S3_S3_S3_jjjjjjjjS3_S1_S2_ --------------------------
	.section	.nv.constant0.__nv_static_51__38_cuda_device_runtime_compute_86_cpp1_ii_8b1a5d37__Z16memcpy_3d_deviceIjLi0ELi1ELi1EEvPKhPhT_S3_S3_S3_S3_S3_S3_jjjjjjjjS3_S1_S2_,"a",@progbits
	.align	4
.nv.constant0.__nv_static_51__38_cuda_device_runtime_compute_86_cpp1_ii_8b1a5d37__Z16memcpy_3d_deviceIjLi0ELi1ELi1EEvPKhPhT_S3_S3_S3_S3_S3_S3_jjjjjjjjS3_S1_S2_:
	.zero		448


//--------------------- .nv.constant0.__nv_static_51__38_cuda_device_runtime_compute_86_cpp1_ii_8b1a5d37__Z16memcpy_3d_deviceIjLi0ELi1ELi0EEvPKhPhT_S3_S3_S3_S3_S3_S3_jjjjjjjjS3_S1_S2_ --------------------------
	.section	.nv.constant0.__nv_static_51__38_cuda_device_runtime_compute_86_cpp1_ii_8b1a5d37__Z16memcpy_3d_deviceIjLi0ELi1ELi0EEvPKhPhT_S3_S3_S3_S3_S3_S3_jjjjjjjjS3_S1_S2_,"a",@progbits
	.align	4
.nv.constant0.__nv_static_51__38_cuda_device_runtime_compute_86_cpp1_ii_8b1a5d37__Z16memcpy_3d_deviceIjLi0ELi1ELi0EEvPKhPhT_S3_S3_S3_S3_S3_S3_jjjjjjjjS3_S1_S2_:
	.zero		448


//--------------------- .nv.constant0.__nv_static_51__38_cuda_device_runtime_compute_86_cpp1_ii_8b1a5d37__Z16memcpy_3d_deviceIjLi0ELi0ELi1EEvPKhPhT_S3_S3_S3_S3_S3_S3_jjjjjjjjS3_S1_S2_ --------------------------
	.section	.nv.constant0.__nv_static_51__38_cuda_device_runtime_compute_86_cpp1_ii_8b1a5d37__Z16memcpy_3d_deviceIjLi0ELi0ELi1EEvPKhPhT_S3_S3_S3_S3_S3_S3_jjjjjjjjS3_S1_S2_,"a",@progbits
	.align	4
.nv.constant0.__nv_static_51__38_cuda_device_runtime_compute_86_cpp1_ii_8b1a5d37__Z16memcpy_3d_deviceIjLi0ELi0ELi1EEvPKhPhT_S3_S3_S3_S3_S3_S3_jjjjjjjjS3_S1_S2_:
	.zero		448


//--------------------- .nv.constant0.__nv_static_51__38_cuda_device_runtime_compute_86_cpp1_ii_8b1a5d37__Z16memcpy_3d_deviceIjLi0ELi0ELi0EEvPKhPhT_S3_S3_S3_S3_S3_S3_jjjjjjjjS3_S1_S2_ --------------------------
	.section	.nv.constant0.__nv_static_51__38_cuda_device_runtime_compute_86_cpp1_ii_8b1a5d37__Z16memcpy_3d_deviceIjLi0ELi0ELi0EEvPKhPhT_S3_S3_S3_S3_S3_S3_jjjjjjjjS3_S1_S2_,"a",@progbits
	.align	4
.nv.constant0.__nv_static_51__38_cuda_device_runtime_compute_86_cpp1_ii_8b1a5d37__Z16memcpy_3d_deviceIjLi0ELi0ELi0EEvPKhPhT_S3_S3_S3_S3_S3_S3_jjjjjjjjS3_S1_S2_:
	.zero		448


//--------------------- .nv.constant0.__nv_static_51__38_cuda_device_runtime_compute_86_cpp1_ii_8b1a5d37__Z16memset_3d_deviceIyLi1ELi1ELi1EEvPhhjT_S1_S1_S1_S1_jjjjjjjS1_S0_ --------------------------
	.section	.nv.constant0.__nv_static_51__38_cuda_device_runtime_compute_86_cpp1_ii_8b1a5d37__Z16memset_3d_deviceIyLi1ELi1ELi1EEvPhhjT_S1_S1_S1_S1_jjjjjjjS1_S0_,"a",@progbits
	.align	4
.nv.constant0.__nv_static_51__38_cuda_device_runtime_compute_86_cpp1_ii_8b1a5d37__Z16memset_3d_deviceIyLi1ELi1ELi1EEvPhhjT_S1_S1_S1_S1_jjjjjjjS1_S0_:
	.zero		456


//--------------------- .nv.constant0.__nv_static_51__38_cuda_device_runtime_compute_86_cpp1_ii_8b1a5d37__Z16memset_3d_deviceIyLi1ELi1ELi0EEvPhhjT_S1_S1_S1_S1_jjjjjjjS1_S0_ --------------------------
	.section	.nv.constant0.__nv_static_51__38_cuda_device_runtime_compute_86_cpp1_ii_8b1a5d37__Z16memset_3d_deviceIyLi1ELi1ELi0EEvPhhjT_S1_S1_S1_S1_jjjjjjjS1_S0_,"a",@progbits
	.align	4
.nv.constant0.__nv_static_51__38_cuda_device_runtime_compute_86_cpp1_ii_8b1a5d37__Z16memset_3d_deviceIyLi1ELi1ELi0EEvPhhjT_S1_S1_S1_S1_jjjjjjjS1_S0_:
	.zero		456


//--------------------- .nv.constant0.__nv_static_51__38_cuda_device_runtime_compute_86_cpp1_ii_8b1a5d37__Z16memset_3d_deviceIyLi1ELi0ELi1EEvPhhjT_S1_S1_S1_S1_jjjjjjjS1_S0_ --------------------------
	.section	.nv.constant0.__nv_static_51__38_cuda_device_runtime_compute_86_cpp1_ii_8b1a5d37__Z16memset_3d_deviceIyLi1ELi0ELi1EEvPhhjT_S1_S1_S1_S1_jjjjjjjS1_S0_,"a",@progbits
	.align	4
.nv.constant0.__nv_static_51__38_cuda_device_runtime_compute_86_cpp1_ii_8b1a5d37__Z16memset_3d_deviceIyLi1ELi0ELi1EEvPhhjT_S1_S1_S1_S1_jjjjjjjS1_S0_:
	.zero		456


//--------------------- .nv.constant0.__nv_static_51__38_cuda_device_runtime_compute_86_cpp1_ii_8b1a5d37__Z16memset_3d_deviceIyLi1ELi0ELi0EEvPhhjT_S1_S1_S1_S1_jjjjjjjS1_S0_ --------------------------
	.section	.nv.constant0.__nv_static_51__38_cuda_device_runtime_compute_86_cpp1_ii_8b1a5d37__Z16memset_3d_deviceIyLi1ELi0ELi0EEvPhhjT_S1_S1_S1_S1_jjjjjjjS1_S0_,"a",@progbits
	.align	4
.nv.constant0.__nv_static_51__38_cuda_device_runtime_compute_86_cpp1_ii_8b1a5d37__Z16memset_3d_deviceIyLi1ELi0ELi0EEvPhhjT_S1_S1_S1_S1_jjjjjjjS1_S0_:
	.zero		456


//--------------------- .nv.constant0.__nv_static_51__38_cuda_device_runtime_compute_86_cpp1_ii_8b1a5d37__Z16memset_3d_deviceIyLi0ELi1ELi1EEvPhhjT_S1_S1_S1_S1_jjjjjjjS1_S0_ --------------------------
	.section	.nv.constant0.__nv_static_51__38_cuda_device_runtime_compute_86_cpp1_ii_8b1a5d37__Z16memset_3d_deviceIyLi0ELi1ELi1EEvPhhjT_S1_S1_S1_S1_jjjjjjjS1_S0_,"a",@progbits
	.align	4
.nv.constant0.__nv_static_51__38_cuda_device_runtime_compute_86_cpp1_ii_8b1a5d37__Z16memset_3d_deviceIyLi0ELi1ELi1EEvPhhjT_S1_S1_S1_S1_jjjjjjjS1_S0_:
	.zero		456


//--------------------- .nv.constant0.__nv_static_51__38_cuda_device_runtime_compute_86_cpp1_ii_8b1a5d37__Z16memset_3d_deviceIyLi0ELi1ELi0EEvPhhjT_S1_S1_S1_S1_jjjjjjjS1_S0_ --------------------------
	.section	.nv.constant0.__nv_static_51__38_cuda_device_runtime_compute_86_cpp1_ii_8b1a5d37__Z16memset_3d_deviceIyLi0ELi1ELi0EEvPhhjT_S1_S1_S1_S1_jjjjjjjS1_S0_,"a",@progbits
	.align	4
.nv.constant0.__nv_static_51__38_cuda_device_runtime_compute_86_cpp1_ii_8b1a5d37__Z16memset_3d_deviceIyLi0ELi1ELi0EEvPhhjT_S1_S1_S1_S1_jjjjjjjS1_S0_:
	.zero		456


//--------------------- .nv.constant0.__nv_static_51__38_cuda_device_runtime_compute_86_cpp1_ii_8b1a5d37__Z16memset_3d_deviceIyLi0ELi0ELi1EEvPhhjT_S1_S1_S1_S1_jjjjjjjS1_S0_ --------------------------
	.section	.nv.constant0.__nv_static_51__38_cuda_device_runtime_compute_86_cpp1_ii_8b1a5d37__Z16memset_3d_deviceIyLi0ELi0ELi1EEvPhhjT_S1_S1_S1_S1_jjjjjjjS1_S0_,"a",@progbits
	.align	4
.nv.constant0.__nv_static_51__38_cuda_device_runtime_compute_86_cpp1_ii_8b1a5d37__Z16memset_3d_deviceIyLi0ELi0ELi1EEvPhhjT_S1_S1_S1_S1_jjjjjjjS1_S0_:
	.zero		456


//--------------------- .nv.constant0.__nv_static_51__38_cuda_device_runtime_compute_86_cpp1_ii_8b1a5d37__Z16memset_3d_deviceIyLi0ELi0ELi0EEvPhhjT_S1_S1_S1_S1_jjjjjjjS1_S0_ --------------------------
	.section	.nv.constant0.__nv_static_51__38_cuda_device_runtime_compute_86_cpp1_ii_8b1a5d37__Z16memset_3d_deviceIyLi0ELi0ELi0EEvPhhjT_S1_S1_S1_S1_jjjjjjjS1_S0_,"a",@progbits
	.align	4
.nv.constant0.__nv_static_51__38_cuda_device_runtime_compute_86_cpp1_ii_8b1a5d37__Z16memset_3d_deviceIyLi0ELi0ELi0EEvPhhjT_S1_S1_S1_S1_jjjjjjjS1_S0_:
	.zero		456


//--------------------- .nv.constant0.__nv_static_51__38_cuda_device_runtime_compute_86_cpp1_ii_8b1a5d37__Z16memset_3d_deviceIjLi1ELi1ELi1EEvPhhjT_S1_S1_S1_S1_jjjjjjjS1_S0_ --------------------------
	.section	.nv.constant0.__nv_static_51__38_cuda_device_runtime_compute_86_cpp1_ii_8b1a5d37__Z16memset_3d_deviceIjLi1ELi1ELi1EEvPhhjT_S1_S1_S1_S1_jjjjjjjS1_S0_,"a",@progbits
	.align	4
.nv.constant0.__nv_static_51__38_cuda_device_runtime_compute_86_cpp1_ii_8b1a5d37__Z16memset_3d_deviceIjLi1ELi1ELi1EEvPhhjT_S1_S1_S1_S1_jjjjjjjS1_S0_:
	.zero		432


//--------------------- .nv.constant0.__nv_static_51__38_cuda_device_runtime_compute_86_cpp1_ii_8b1a5d37__Z16memset_3d_deviceIjLi1ELi1ELi0EEvPhhjT_S1_S1_S1_S1_jjjjjjjS1_S0_ --------------------------
	.section	.nv.constant0.__nv_static_51__38_cuda_device_runtime_compute_86_cpp1_ii_8b1a5d37__Z16memset_3d_deviceIjLi1ELi1ELi0EEvPhhjT_S1_S1_S1_S1_jjjjjjjS1_S0_,"a",@progbits
	.align	4
.nv.constant0.__nv_static_51__38_cuda_device_runtime_compute_86_cpp1_ii_8b1a5d37__Z16memset_3d_deviceIjLi1ELi1ELi0EEvPhhjT_S1_S1_S1_S1_jjjjjjjS1_S0_:
	.zero		432


//--------------------- .nv.constant0.__nv_static_51__38_cuda_device_runtime_compute_86_cpp1_ii_8b1a5d37__Z16memset_3d_deviceIjLi1ELi0ELi1EEvPhhjT_S1_S1_S1_S1_jjjjjjjS1_S0_ --------------------------
	.section	.nv.constant0.__nv_static_51__38_cuda_device_runtime_compute_86_cpp1_ii_8b1a5d37__Z16memset_3d_deviceIjLi1ELi0ELi1EEvPhhjT_S1_S1_S1_S1_jjjjjjjS1_S0_,"a",@progbits
	.align	4
.nv.constant0.__nv_static_51__38_cuda_device_runtime_compute_86_cpp1_ii_8b1a5d37__Z16memset_3d_deviceIjLi1ELi0ELi1EEvPhhjT_S1_S1_S1_S1_jjjjjjjS1_S0_:
	.zero		432


//--------------------- .nv.constant0.__nv_static_51__38_cuda_device_runtime_compute_86_cpp1_ii_8b1a5d37__Z16memset_3d_deviceIjLi1ELi0ELi0EEvPhhjT_S1_S1_S1_S1_jjjjjjjS1_S0_ --------------------------
	.section	.nv.constant0.__nv_static_51__38_cuda_device_runtime_compute_86_cpp1_ii_8b1a5d37__Z16memset_3d_deviceIjLi1ELi0ELi0EEvPhhjT_S1_S1_S1_S1_jjjjjjjS1_S0_,"a",@progbits
	.align	4
.nv.constant0.__nv_static_51__38_cuda_device_runtime_compute_86_cpp1_ii_8b1a5d37__Z16memset_3d_deviceIjLi1ELi0ELi0EEvPhhjT_S1_S1_S1_S1_jjjjjjjS1_S0_:
	.zero		432


//--------------------- .nv.constant0.__nv_static_51__38_cuda_device_runtime_compute_86_cpp1_ii_8b1a5d37__Z16memset_3d_deviceIjLi0ELi1ELi1EEvPhhjT_S1_S1_S1_S1_jjjjjjjS1_S0_ --------------------------
	.section	.nv.constant0.__nv_static_51__38_cuda_device_runtime_compute_86_cpp1_ii_8b1a5d37__Z16memset_3d_deviceIjLi0ELi1ELi1EEvPhhjT_S1_S1_S1_S1_jjjjjjjS1_S0_,"a",@progbits
	.align	4
.nv.constant0.__nv_static_51__38_cuda_device_runtime_compute_86_cpp1_ii_8b1a5d37__Z16memset_3d_deviceIjLi0ELi1ELi1EEvPhhjT_S1_S1_S1_S1_jjjjjjjS1_S0_:
	.zero		432


//--------------------- .nv.constant0.__nv_static_51__38_cuda_device_runtime_compute_86_cpp1_ii_8b1a5d37__Z16memset_3d_deviceIjLi0ELi1ELi0EEvPhhjT_S1_S1_S1_S1_jjjjjjjS1_S0_ --------------------------
	.section	.nv.constant0.__nv_static_51__38_cuda_device_runtime_compute_86_cpp1_ii_8b1a5d37__Z16memset_3d_deviceIjLi0ELi1ELi0EEvPhhjT_S1_S1_S1_S1_jjjjjjjS1_S0_,"a",@progbits
	.align	4
.nv.constant0.__nv_static_51__38_cuda_device_runtime_compute_86_cpp1_ii_8b1a5d37__Z16memset_3d_deviceIjLi0ELi1ELi0EEvPhhjT_S1_S1_S1_S1_jjjjjjjS1_S0_:
	.zero		432


//--------------------- .nv.constant0.__nv_static_51__38_cuda_device_runtime_compute_86_cpp1_ii_8b1a5d37__Z16memset_3d_deviceIjLi0ELi0ELi1EEvPhhjT_S1_S1_S1_S1_jjjjjjjS1_S0_ --------------------------
	.section	.nv.constant0.__nv_static_51__38_cuda_device_runtime_compute_86_cpp1_ii_8b1a5d37__Z16memset_3d_deviceIjLi0ELi0ELi1EEvPhhjT_S1_S1_S1_S1_jjjjjjjS1_S0_,"a",@progbits
	.align	4
.nv.constant0.__nv_static_51__38_cuda_device_runtime_compute_86_cpp1_ii_8b1a5d37__Z16memset_3d_deviceIjLi0ELi0ELi1EEvPhhjT_S1_S1_S1_S1_jjjjjjjS1_S0_:
	.zero		432


//--------------------- .nv.constant0.__nv_static_51__38_cuda_device_runtime_compute_86_cpp1_ii_8b1a5d37__Z16memset_3d_deviceIjLi0ELi0ELi0EEvPhhjT_S1_S1_S1_S1_jjjjjjjS1_S0_ --------------------------
	.section	.nv.constant0.__nv_static_51__38_cuda_device_runtime_compute_86_cpp1_ii_8b1a5d37__Z16memset_3d_deviceIjLi0ELi0ELi0EEvPhhjT_S1_S1_S1_S1_jjjjjjjS1_S0_,"a",@progbits
	.align	4
.nv.constant0.__nv_static_51__38_cuda_device_runtime_compute_86_cpp1_ii_8b1a5d37__Z16memset_3d_deviceIjLi0ELi0ELi0EEvPhhjT_S1_S1_S1_S1_jjjjjjjS1_S0_:
	.zero		432


//--------------------- .text.applyBitmapKernel   --------------------------
	.section	.text.applyBitmapKernel,"ax",@progbits
	.sectioninfo	@"SHI_REGISTERS=24"
	.align	128
        .global         applyBitmapKernel
        .type           applyBitmapKernel,@function
        .size           applyBitmapKernel,(.L_x_258 - applyBitmapKernel)
        .other          applyBitmapKernel,@"STO_CUDA_ENTRY STV_DEFAULT"
applyBitmapKernel:
.text.applyBitmapKernel:
[----:B------:R-:W-:-:S02]  /*0000*/  IMAD.MOV.U32 R1, RZ, RZ, c[0x0][0x28] ;  /* 0x00000a00ff017624 */ /* 0x000fc400078e00ff */
[----:B------:R-:W0:Y:S04]  /*0010*/  S2R R0, SR_CTAID.X ;  /* 0x0000000000007919 */ /* 0x000e280000002500 */
[----:B------:R-:W0:Y:S02]  /*0020*/  S2R R3, SR_TID.X ;  /* 0x0000000000037919 */ /* 0x000e240000002100 */
[----:B0-----:R-:W-:-:S05]  /*0030*/  IMAD R0, R0, c[0x0][0x0], R3 ;  /* 0x0000000000007a24 */ /* 0x001fca00078e0203 */
[----:B------:R-:W-:-:S13]  /*0040*/  ISETP.GE.AND P0, PT, R0, c[0x0][0x160], PT ;  /* 0x0000580000007a0c */ /* 0x000fda0003f06270 */
[----:B------:R-:W-:Y:S05]  /*0050*/  @P0 EXIT ;  /* 0x000000000000094d */ /* 0x000fea0003800000 */
[----:B------:R-:W-:Y:S01]  /*0060*/  IADD3 R6, P0, R0, c[0x0][0x168], RZ ;  /* 0x00005a0000067a10 */ /* 0x000fe20007f1e0ff */
[----:B------:R-:W-:-:S03]  /*0070*/  ULDC.64 UR4, c[0x0][0x118] ;  /* 0x0000460000047ab9 */ /* 0x000fc60000000a00 */
[----:B------:R-:W-:-:S05]  /*0080*/  LEA.HI.X.SX32 R7, R0, c[0x0][0x16c], 0x1, P0 ;  /* 0x00005b0000077a11 */ /* 0x000fca00000f0eff */
[----:B------:R-:W2:Y:S02]  /*0090*/  LDG.E.U8 R6, [R6.64] ;  /* 0x0000000406067981 */ /* 0x000ea4000c1e1100 */
[----:B--2---:R-:W-:-:S13]  /*00a0*/  ISETP.NE.AND P0, PT, R6, RZ, PT ;  /* 0x000000ff0600720c */ /* 0x004fda0003f05270 */
[----:B------:R-:W-:Y:S02]  /*00b0*/  @P0 IMAD.MOV.U32 R4, RZ, RZ, c[0x0][0x178] ;  /* 0x00005e00ff040624 */ /* 0x000fe400078e00ff */
[----:B------:R-:W-:-:S05]  /*00c0*/  @P0 IMAD.MOV.U32 R5, RZ, RZ, c[0x0][0x17c] ;  /* 0x00005f00ff050624 */ /* 0x000fca00078e00ff */
[----:B------:R-:W2:Y:S04]  /*00d0*/  @P0 LDG.E.U8 R9, [R4.64] ;  /* 0x0000000404090981 */ /* 0x000ea8000c1e1100 */
[----:B------:R-:W3:Y:S04]  /*00e0*/  @P0 LDG.E.U8 R11, [R4.64+0x1] ;  /* 0x00000104040b0981 */ /* 0x000ee8000c1e1100 */
[----:B------:R-:W4:Y:S01]  /*00f0*/  @P0 LDG.E.U8 R13, [R4.64+0x2] ;  /* 0x00000204040d0981 */ /* 0x000f22000c1e1100 */
[----:B------:R-:W-:-:S05]  /*0100*/  IMAD R0, R0, 0x3, RZ ;  /* 0x0000000300007824 */ /* 0x000fca00078e02ff */
[----:B------:R-:W-:Y:S02]  /*0110*/  SHF.R.S32.HI R8, RZ, 0x1f, R0 ;  /* 0x0000001fff087819 */ /* 0x000fe40000011400 */
[----:B------:R-:W-:-:S04]  /*0120*/  IADD3 R2, P1, R0, c[0x0][0x180], RZ ;  /* 0x0000600000027a10 */ /* 0x000fc80007f3e0ff */
[----:B------:R-:W-:-:S05]  /*0130*/  IADD3.X R3, R8, c[0x0][0x184], RZ, P1, !PT ;  /* 0x0000610008037a10 */ /* 0x000fca0000ffe4ff */
[----:B--2---:R0:W-:Y:S04]  /*0140*/  @P0 STG.E.U8 [R2.64], R9 ;  /* 0x0000000902000986 */ /* 0x0041e8000c101104 */
[----:B---3--:R0:W-:Y:S04]  /*0150*/  @P0 STG.E.U8 [R2.64+0x1], R11 ;  /* 0x0000010b02000986 */ /* 0x0081e8000c101104 */
[----:B----4-:R0:W-:Y:S01]  /*0160*/  @P0 STG.E.U8 [R2.64+0x2], R13 ;  /* 0x0000020d02000986 */ /* 0x0101e2000c101104 */
[----:B------:R-:W-:Y:S05]  /*0170*/  @P0 EXIT ;  /* 0x000000000000094d */ /* 0x000fea0003800000 */
[----:B------:R-:W-:-:S04]  /*0180*/  IADD3 R4, P0, R0, c[0x0][0x170], RZ ;  /* 0x00005c0000047a10 */ /* 0x000fc80007f1e0ff */
[----:B------:R-:W-:-:S05]  /*0190*/  IADD3.X R5, R8, c[0x0][0x174], RZ, P0, !PT ;  /* 0x00005d0008057a10 */ /* 0x000fca00007fe4ff */
[----:B------:R-:W2:Y:S04]  /*01a0*/  LDG.E.U8 R7, [R4.64] ;  /* 0x0000000404077981 */ /* 0x000ea8000c1e1100 */
[----:B0-----:R-:W3:Y:S04]  /*01b0*/  LDG.E.U8 R9, [R4.64+0x1] ;  /* 0x0000010404097981 */ /* 0x001ee8000c1e1100 */
[----:B------:R-:W4:Y:S04]  /*01c0*/  LDG.E.U8 R11, [R4.64+0x2] ;  /* 0x00000204040b7981 */ /* 0x000f28000c1e1100 */
[----:B--2---:R-:W-:Y:S04]  /*01d0*/  STG.E.U8 [R2.64], R7 ;  /* 0x0000000702007986 */ /* 0x004fe8000c101104 */
[----:B---3--:R-:W-:Y:S04]  /*01e0*/  STG.E.U8 [R2.64+0x1], R9 ;  /* 0x0000010902007986 */ /* 0x008fe8000c101104 */
[----:B----4-:R-:W-:Y:S01]  /*01f0*/  STG.E.U8 [R2.64+0x2], R11 ;  /* 0x0000020b02007986 */ /* 0x010fe2000c101104 */
[----:B------:R-:W-:Y:S05]  /*0200*/  EXIT ;  /* 0x000000000000794d */ /* 0x000fea0003800000 */
.L_x_52:
[----:B------:R-:W-:-:S00]  /*0210*/  BRA `(.L_x_52) ;  /* 0xfffffff000007947 */ /* 0x000fc0000383ffff */
[----:B------:R-:W-:-:S00]  /*0220*/  NOP ;  /* 0x0000000000007918 */ /* 0x000fc00000000000 */
        /* <DEDUP_REMOVED lines=13> */
.L_x_258:


//--------------------- .text.noiseReductionWorkerKernel --------------------------
	.section	.text.noiseReductionWorkerKernel,"ax",@progbits
	.sectioninfo	@"SHI_REGISTERS=15"
	.align	128
        .global         noiseReductionWorkerKernel
        .type           noiseReductionWorkerKernel,@function
        .size           noiseReductionWorkerKernel,(.L_x_259 - noiseReductionWorkerKernel)
        .other          noiseReductionWorkerKernel,@"STO_CUDA_ENTRY STV_DEFAULT"
noiseReductionWorkerKernel:
.text.noiseReductionWorkerKernel:
[----:B------:R-:W-:-:S02]  /*0000*/  IMAD.MOV.U32 R1, RZ, RZ, c[0x0][0x28] ;  /* 0x00000a00ff017624 */ /* 0x000fc400078e00ff */
[----:B------:R-:W0:Y:S04]  /*0010*/  S2R R0, SR_CTAID.X ;  /* 0x0000000000007919 */ /* 0x000e280000002500 */
[----:B------:R-:W0:Y:S02]  /*0020*/  S2R R3, SR_TID.X ;  /* 0x0000000000037919 */ /* 0x000e240000002100 */
[----:B0-----:R-:W-:-:S05]  /*0030*/  IMAD R0, R0, c[0x0][0x0], R3 ;  /* 0x0000000000007a24 */ /* 0x001fca00078e0203 */
[----:B------:R-:W-:-:S13]  /*0040*/  ISETP.GE.AND P0, PT, R0, c[0x0][0x160], PT ;  /* 0x0000580000007a0c */ /* 0x000fda0003f06270 */
[----:B------:R-:W-:Y:S05]  /*0050*/  @P0 EXIT ;  /* 0x000000000000094d */ /* 0x000fea0003800000 */
[----:B------:R-:W-:Y:S01]  /*0060*/  SHF.R.S32.HI R6, RZ, 0x1f, R0 ;  /* 0x0000001fff067819 */ /* 0x000fe20000011400 */
[----:B------:R-:W-:Y:S01]  /*0070*/  ULDC.64 UR8, c[0x0][0x118] ;  /* 0x0000460000087ab9 */ /* 0x000fe20000000a00 */
[----:B------:R-:W-:-:S04]  /*0080*/  IADD3 R4, P0, R0, c[0x0][0x168], RZ ;  /* 0x00005a0000047a10 */ /* 0x000fc80007f1e0ff */
[----:B------:R-:W-:-:S05]  /*0090*/  IADD3.X R5, R6, c[0x0][0x16c], RZ, P0, !PT ;  /* 0x00005b0006057a10 */ /* 0x000fca00007fe4ff */
[----:B------:R-:W2:Y:S01]  /*00a0*/  LDG.E.U8 R3, [R4.64] ;  /* 0x0000000804037981 */ /* 0x000ea2000c1e1100 */
[----:B------:R-:W-:Y:S02]  /*00b0*/  IADD3 R2, P1, R0, c[0x0][0x178], RZ ;  /* 0x00005e0000027a10 */ /* 0x000fe40007f3e0ff */
[----:B--2---:R-:W-:Y:S02]  /*00c0*/  ISETP.NE.AND P0, PT, R3, RZ, PT ;  /* 0x000000ff0300720c */ /* 0x004fe40003f05270 */
[----:B------:R-:W-:-:S11]  /*00d0*/  IADD3.X R3, R6, c[0x0][0x17c], RZ, P1, !PT ;  /* 0x00005f0006037a10 */ /* 0x000fd60000ffe4ff */
[----:B------:R-:W-:Y:S05]  /*00e0*/  @!P0 BRA `(.L_x_53) ;  /* 0x0000045000008947 */ /* 0x000fea0003800000 */
[----:B------:R-:W-:Y:S01]  /*00f0*/  IABS R9, c[0x0][0x170] ;  /* 0x00005c0000097a13 */ /* 0x000fe20000000000 */
[----:B------:R-:W-:Y:S01]  /*0100*/  UMOV UR5, 0x1 ;  /* 0x0000000100057882 */ /* 0x000fe20000000000 */
[----:B------:R-:W-:Y:S01]  /*0110*/  ISETP.NE.AND P2, PT, RZ, c[0x0][0x170], PT ;  /* 0x00005c00ff007a0c */ /* 0x000fe20003f45270 */
[----:B------:R-:W-:Y:S01]  /*0120*/  ULDC.64 UR6, c[0x0][0x170] ;  /* 0x00005c0000067ab9 */ /* 0x000fe20000000a00 */
[----:B------:R-:W0:Y:S01]  /*0130*/  I2F.RP R8, R9 ;  /* 0x0000000900087306 */ /* 0x000e220000209400 */
[----:B------:R-:W-:-:S07]  /*0140*/  UIADD3 UR4, -UR5, UR7, URZ ;  /* 0x0000000705047290 */ /* 0x000fce000fffe13f */
[----:B0-----:R-:W0:Y:S02]  /*0150*/  MUFU.RCP R8, R8 ;  /* 0x0000000800087308 */ /* 0x001e240000001000 */
[----:B0-----:R-:W-:-:S06]  /*0160*/  IADD3 R6, R8, 0xffffffe, RZ ;  /* 0x0ffffffe08067810 */ /* 0x001fcc0007ffe0ff */
[----:B------:R0:W1:Y:S02]  /*0170*/  F2I.FTZ.U32.TRUNC.NTZ R7, R6 ;  /* 0x0000000600077305 */ /* 0x000064000021f000 */
[----:B0-----:R-:W-:Y:S02]  /*0180*/  IMAD.MOV.U32 R6, RZ, RZ, RZ ;  /* 0x000000ffff067224 */ /* 0x001fe400078e00ff */
[----:B-1----:R-:W-:-:S04]  /*0190*/  IMAD.MOV R10, RZ, RZ, -R7 ;  /* 0x000000ffff0a7224 */ /* 0x002fc800078e0a07 */
[----:B------:R-:W-:Y:S01]  /*01a0*/  IMAD R11, R10, R9, RZ ;  /* 0x000000090a0b7224 */ /* 0x000fe200078e02ff */
[----:B------:R-:W-:-:S03]  /*01b0*/  IABS R10, R0 ;  /* 0x00000000000a7213 */ /* 0x000fc60000000000 */
[----:B------:R-:W-:Y:S01]  /*01c0*/  IMAD.HI.U32 R7, R7, R11, R6 ;  /* 0x0000000b07077227 */ /* 0x000fe200078e0006 */
[----:B------:R-:W-:-:S04]  /*01d0*/  LOP3.LUT R6, R0, c[0x0][0x170], RZ, 0x3c, !PT ;  /* 0x00005c0000067a12 */ /* 0x000fc800078e3cff */
[----:B------:R-:W-:Y:S01]  /*01e0*/  ISETP.GE.AND P3, PT, R6, RZ, PT ;  /* 0x000000ff0600720c */ /* 0x000fe20003f66270 */
[----:B------:R-:W-:-:S04]  /*01f0*/  IMAD.HI.U32 R7, R7, R10, RZ ;  /* 0x0000000a07077227 */ /* 0x000fc800078e00ff */
[----:B------:R-:W-:Y:S01]  /*0200*/  IMAD.MOV R8, RZ, RZ, -R7 ;  /* 0x000000ffff087224 */ /* 0x000fe200078e0a07 */
[----:B------:R-:W-:-:S03]  /*0210*/  IADD3 R6, R7, 0x1, RZ ;  /* 0x0000000107067810 */ /* 0x000fc60007ffe0ff */
[----:B------:R-:W-:-:S05]  /*0220*/  IMAD R8, R9, R8, R10 ;  /* 0x0000000809087224 */ /* 0x000fca00078e020a */
[----:B------:R-:W-:-:S04]  /*0230*/  ISETP.GT.U32.AND P1, PT, R9, R8, PT ;  /* 0x000000080900720c */ /* 0x000fc80003f24070 */
[----:B------:R-:W-:Y:S02]  /*0240*/  SEL R7, R6, R7, !P1 ;  /* 0x0000000706077207 */ /* 0x000fe40004800000 */
[----:B------:R-:W-:-:S07]  /*0250*/  LOP3.LUT R6, RZ, c[0x0][0x170], RZ, 0x33, !PT ;  /* 0x00005c00ff067a12 */ /* 0x000fce00078e33ff */
[----:B------:R-:W-:-:S05]  /*0260*/  @!P1 IMAD.IADD R8, R8, 0x1, -R9 ;  /* 0x0000000108089824 */ /* 0x000fca00078e0a09 */
[----:B------:R-:W-:-:S13]  /*0270*/  ISETP.GE.U32.AND P0, PT, R8, R9, PT ;  /* 0x000000090800720c */ /* 0x000fda0003f06070 */
[----:B------:R-:W-:Y:S02]  /*0280*/  @P0 IADD3 R7, R7, 0x1, RZ ;  /* 0x0000000107070810 */ /* 0x000fe40007ffe0ff */
[----:B------:R-:W-:-:S03]  /*0290*/  ISETP.GT.U32.AND P0, PT, R9, R8, PT ;  /* 0x000000080900720c */ /* 0x000fc60003f04070 */
[----:B------:R-:W-:Y:S01]  /*02a0*/  @!P3 IMAD.MOV R7, RZ, RZ, -R7 ;  /* 0x000000ffff07b224 */ /* 0x000fe200078e0a07 */
[----:B------:R-:W-:-:S04]  /*02b0*/  ISETP.GE.AND P3, PT, R0, RZ, PT ;  /* 0x000000ff0000720c */ /* 0x000fc80003f66270 */
[----:B------:R-:W-:Y:S01]  /*02c0*/  SEL R10, R6, R7, !P2 ;  /* 0x00000007060a7207 */ /* 0x000fe20005000000 */
[----:B------:R-:W-:-:S03]  /*02d0*/  IMAD.IADD R7, R8, 0x1, -R9 ;  /* 0x0000000108077824 */ /* 0x000fc600078e0a09 */
[C---:B------:R-:W-:Y:S02]  /*02e0*/  ISETP.NE.AND P1, PT, R10.reuse, RZ, PT ;  /* 0x000000ff0a00720c */ /* 0x040fe40003f25270 */
[----:B------:R-:W-:Y:S02]  /*02f0*/  SEL R7, R7, R8, !P0 ;  /* 0x0000000807077207 */ /* 0x000fe40004000000 */
[----:B------:R-:W-:Y:S01]  /*0300*/  ISETP.NE.AND P0, PT, R10, UR4, PT ;  /* 0x000000040a007c0c */ /* 0x000fe2000bf05270 */
[----:B------:R-:W-:Y:S02]  /*0310*/  UIADD3 UR4, -UR5, UR6, URZ ;  /* 0x0000000605047290 */ /* 0x000fe4000fffe13f */
[----:B------:R-:W-:-:S05]  /*0320*/  @!P3 IMAD.MOV R7, RZ, RZ, -R7 ;  /* 0x000000ffff07b224 */ /* 0x000fca00078e0a07 */
[----:B------:R-:W-:Y:S02]  /*0330*/  SEL R6, R6, R7, !P2 ;  /* 0x0000000706067207 */ /* 0x000fe40005000000 */
[----:B------:R-:W-:Y:S02]  /*0340*/  @P1 IADD3 R0, R0, -c[0x0][0x170], RZ ;  /* 0x80005c0000001a10 */ /* 0x000fe40007ffe0ff */
[C---:B------:R-:W-:Y:S01]  /*0350*/  ISETP.NE.AND P5, PT, R6.reuse, RZ, PT ;  /* 0x000000ff0600720c */ /* 0x040fe20003fa5270 */
[----:B------:R-:W-:Y:S01]  /*0360*/  @P0 IMAD.MOV.U32 R9, RZ, RZ, c[0x0][0x170] ;  /* 0x00005c00ff090624 */ /* 0x000fe200078e00ff */
[----:B------:R-:W-:Y:S02]  /*0370*/  ISETP.NE.AND P4, PT, R6, UR4, PT ;  /* 0x0000000406007c0c */ /* 0x000fe4000bf85270 */
[----:B------:R-:W-:Y:S02]  /*0380*/  @P1 IADD3 R6, P2, R0, c[0x0][0x168], RZ ;  /* 0x00005a0000061a10 */ /* 0x000fe40007f5e0ff */
[----:B------:R-:W-:-:S02]  /*0390*/  @P0 IADD3 R8, P3, R4, c[0x0][0x170], RZ ;  /* 0x00005c0004080a10 */ /* 0x000fc40007f7e0ff */
[----:B------:R-:W-:Y:S02]  /*03a0*/  @P1 LEA.HI.X.SX32 R7, R0, c[0x0][0x16c], 0x1, P2 ;  /* 0x00005b0000071a11 */ /* 0x000fe400010f0eff */
[----:B------:R-:W-:-:S03]  /*03b0*/  @P0 LEA.HI.X.SX32 R9, R9, R5, 0x1, P3 ;  /* 0x0000000509090211 */ /* 0x000fc600018f0eff */
[----:B------:R-:W2:Y:S04]  /*03c0*/  @P5 LDG.E.U8 R0, [R4.64+-0x1] ;  /* 0xffffff0804005981 */ /* 0x000ea8000c1e1100 */
[----:B------:R-:W3:Y:S04]  /*03d0*/  @P1 LDG.E.U8 R6, [R6.64] ;  /* 0x0000000806061981 */ /* 0x000ee8000c1e1100 */
[----:B------:R-:W4:Y:S04]  /*03e0*/  @P4 LDG.E.U8 R11, [R4.64+0x1] ;  /* 0x00000108040b4981 */ /* 0x000f28000c1e1100 */
[----:B------:R-:W5:Y:S01]  /*03f0*/  @P0 LDG.E.U8 R8, [R8.64] ;  /* 0x0000000808080981 */ /* 0x000f62000c1e1100 */
[----:B------:R-:W-:-:S02]  /*0400*/  IMAD.MOV.U32 R10, RZ, RZ, 0x1 ;  /* 0x00000001ff0a7424 */ /* 0x000fc400078e00ff */
[----:B------:R-:W-:Y:S01]  /*0410*/  IMAD.MOV.U32 R12, RZ, RZ, 0x1 ;  /* 0x00000001ff0c7424 */ /* 0x000fe200078e00ff */
[----:B--2---:R-:W-:Y:S02]  /*0420*/  @P5 ISETP.NE.AND P6, PT, R0, RZ, PT ;  /* 0x000000ff0000520c */ /* 0x004fe40003fc5270 */
[----:B---3--:R-:W-:Y:S02]  /*0430*/  @P1 ISETP.NE.AND P2, PT, R6, RZ, PT ;  /* 0x000000ff0600120c */ /* 0x008fe40003f45270 */
[----:B----4-:R-:W-:Y:S01]  /*0440*/  @P4 ISETP.NE.AND P3, PT, R11, RZ, PT ;  /* 0x000000ff0b00420c */ /* 0x010fe20003f65270 */
[----:B------:R-:W-:Y:S01]  /*0450*/  IMAD.MOV.U32 R11, RZ, RZ, 0x1 ;  /* 0x00000001ff0b7424 */ /* 0x000fe200078e00ff */
[----:B------:R-:W-:Y:S02]  /*0460*/  @P5 SEL R10, RZ, 0x1, !P6 ;  /* 0x00000001ff0a5807 */ /* 0x000fe40007000000 */
[----:B-----5:R-:W-:Y:S02]  /*0470*/  @P0 ISETP.NE.AND P5, PT, R8, RZ, PT ;  /* 0x000000ff0800020c */ /* 0x020fe40003fa5270 */
[----:B------:R-:W-:-:S02]  /*0480*/  @P4 SEL R11, RZ, 0x1, !P3 ;  /* 0x00000001ff0b4807 */ /* 0x000fc40005800000 */
[----:B------:R-:W-:Y:S01]  /*0490*/  @P1 SEL R12, RZ, 0x1, !P2 ;  /* 0x00000001ff0c1807 */ /* 0x000fe20005000000 */
[----:B------:R-:W-:Y:S01]  /*04a0*/  IMAD.MOV.U32 R0, RZ, RZ, 0x1 ;  /* 0x00000001ff007424 */ /* 0x000fe200078e00ff */
[----:B------:R-:W-:Y:S02]  /*04b0*/  @P0 SEL R0, RZ, 0x1, !P5 ;  /* 0x00000001ff000807 */ /* 0x000fe40006800000 */
[----:B------:R-:W-:-:S05]  /*04c0*/  IADD3 R11, R12, R11, R10 ;  /* 0x0000000b0c0b7210 */ /* 0x000fca0007ffe00a */
[----:B------:R-:W-:-:S05]  /*04d0*/  IMAD.IADD R0, R11, 0x1, R0 ;  /* 0x000000010b007824 */ /* 0x000fca00078e0200 */
[----:B------:R-:W-:-:S13]  /*04e0*/  ISETP.GT.U32.AND P0, PT, R0, 0x2, PT ;  /* 0x000000020000780c */ /* 0x000fda0003f04070 */
[----:B------:R0:W-:Y:S01]  /*04f0*/  @!P0 STG.E.U8 [R2.64], RZ ;  /* 0x000000ff02008986 */ /* 0x0001e2000c101108 */
[----:B------:R-:W-:Y:S05]  /*0500*/  @!P0 EXIT ;  /* 0x000000000000894d */ /* 0x000fea0003800000 */
[----:B------:R-:W-:-:S05]  /*0510*/  IMAD.MOV.U32 R0, RZ, RZ, 0x1 ;  /* 0x00000001ff007424 */ /* 0x000fca00078e00ff */
[----:B------:R-:W-:Y:S01]  /*0520*/  STG.E.U8 [R2.64], R0 ;  /* 0x0000000002007986 */ /* 0x000fe2000c101108 */
[----:B------:R-:W-:Y:S05]  /*0530*/  EXIT ;  /* 0x000000000000794d */ /* 0x000fea0003800000 */
.L_x_53:
[----:B------:R-:W-:Y:S01]  /*0540*/  STG.E.U8 [R2.64], RZ ;  /* 0x000000ff02007986 */ /* 0x000fe2000c101108 */
[----:B------:R-:W-:Y:S05]  /*0550*/  EXIT ;  /* 0x000000000000794d */ /* 0x000fea0003800000 */
.L_x_54:
        /* <DEDUP_REMOVED lines=10> */
.L_x_259:


//--------------------- .text.flowKeyWorkerKernel --------------------------
	.section	.text.flowKeyWorkerKernel,"ax",@progbits
	.sectioninfo	@"SHI_REGISTERS=23"
	.align	128
        .global         flowKeyWorkerKernel
        .type           flowKeyWorkerKernel,@function
        .size           flowKeyWorkerKernel,(.L_x_260 - flowKeyWorkerKernel)
        .other          flowKeyWorkerKernel,@"STO_CUDA_ENTRY STV_DEFAULT"
flowKeyWorkerKernel:
.text.flowKeyWorkerKernel:
        /* <DEDUP_REMOVED lines=11> */
[----:B------:R-:W-:Y:S01]  /*00b0*/  IMAD.MOV.U32 R6, RZ, RZ, 0x1 ;  /* 0x00000001ff067424 */ /* 0x000fe200078e00ff */
[----:B--2---:R-:W-:Y:S02]  /*00c0*/  ISETP.NE.AND P0, PT, R2, RZ, PT ;  /* 0x000000ff0200720c */ /* 0x004fe40003f05270 */
[----:B------:R-:W-:-:S04]  /*00d0*/  IADD3 R2, P1, R0, c[0x0][0x188], RZ ;  /* 0x0000620000027a10 */ /* 0x000fc80007f3e0ff */
[----:B------:R-:W-:-:S07]  /*00e0*/  IADD3.X R3, R3, c[0x0][0x18c], RZ, P1, !PT ;  /* 0x0000630003037a10 */ /* 0x000fce0000ffe4ff */
[----:B------:R0:W-:Y:S01]  /*00f0*/  @P0 STG.E.U8 [R2.64], R6 ;  /* 0x0000000602000986 */ /* 0x0001e2000c101106 */
[----:B------:R-:W-:Y:S05]  /*0100*/  @P0 EXIT ;  /* 0x000000000000094d */ /* 0x000fea0003800000 */
[----:B------:R-:W-:Y:S01]  /*0110*/  IABS R8, c[0x0][0x17c] ;  /* 0x00005f0000087a13 */ /* 0x000fe20000000000 */
[C---:B------:R-:W-:Y:S01]  /*0120*/  IMAD R13, R0.reuse, 0x3, RZ ;  /* 0x00000003000d7824 */ /* 0x040fe200078e02ff */
[----:B------:R-:W-:Y:S01]  /*0130*/  IABS R11, R0 ;  /* 0x00000000000b7213 */ /* 0x000fe20000000000 */
[----:B------:R-:W-:Y:S01]  /*0140*/  BSSY B0, `(.L_x_55) ;  /* 0x0000036000007945 */ /* 0x000fe20003800000 */
[----:B------:R-:W1:Y:S01]  /*0150*/  I2F.RP R10, R8 ;  /* 0x00000008000a7306 */ /* 0x000e620000209400 */
[----:B------:R-:W-:-:S07]  /*0160*/  ISETP.GE.AND P2, PT, R0, RZ, PT ;  /* 0x000000ff0000720c */ /* 0x000fce0003f46270 */
[----:B-1----:R-:W1:Y:S02]  /*0170*/  MUFU.RCP R10, R10 ;  /* 0x0000000a000a7308 */ /* 0x002e640000001000 */
[----:B01----:R-:W-:Y:S02]  /*0180*/  IADD3 R6, R10, 0xffffffe, RZ ;  /* 0x0ffffffe0a067810 */ /* 0x003fe40007ffe0ff */
[----:B------:R-:W-:-:S04]  /*0190*/  LOP3.LUT R10, RZ, c[0x0][0x17c], RZ, 0x33, !PT ;  /* 0x00005f00ff0a7a12 */ /* 0x000fc800078e33ff */
[----:B------:R0:W1:Y:S02]  /*01a0*/  F2I.FTZ.U32.TRUNC.NTZ R7, R6 ;  /* 0x0000000600077305 */ /* 0x000064000021f000 */
[----:B0-----:R-:W-:Y:S02]  /*01b0*/  IMAD.MOV.U32 R6, RZ, RZ, RZ ;  /* 0x000000ffff067224 */ /* 0x001fe400078e00ff */
[----:B-1----:R-:W-:-:S04]  /*01c0*/  IMAD.MOV R9, RZ, RZ, -R7 ;  /* 0x000000ffff097224 */ /* 0x002fc800078e0a07 */
[----:B------:R-:W-:-:S04]  /*01d0*/  IMAD R9, R9, R8, RZ ;  /* 0x0000000809097224 */ /* 0x000fc800078e02ff */
[----:B------:R-:W-:-:S06]  /*01e0*/  IMAD.HI.U32 R9, R7, R9, R6 ;  /* 0x0000000907097227 */ /* 0x000fcc00078e0006 */
[----:B------:R-:W-:-:S04]  /*01f0*/  IMAD.HI.U32 R9, R9, R11, RZ ;  /* 0x0000000b09097227 */ /* 0x000fc800078e00ff */
[----:B------:R-:W-:-:S04]  /*0200*/  IMAD.MOV R7, RZ, RZ, -R9 ;  /* 0x000000ffff077224 */ /* 0x000fc800078e0a09 */
[----:B------:R-:W-:-:S05]  /*0210*/  IMAD R11, R8, R7, R11 ;  /* 0x00000007080b7224 */ /* 0x000fca00078e020b */
[----:B------:R-:W-:-:S13]  /*0220*/  ISETP.GT.U32.AND P0, PT, R8, R11, PT ;  /* 0x0000000b0800720c */ /* 0x000fda0003f04070 */
[----:B------:R-:W-:-:S04]  /*0230*/  @!P0 IMAD.IADD R11, R11, 0x1, -R8 ;  /* 0x000000010b0b8824 */ /* 0x000fc800078e0a08 */
[----:B------:R-:W-:Y:S01]  /*0240*/  IMAD.IADD R6, R11, 0x1, -R8 ;  /* 0x000000010b067824 */ /* 0x000fe200078e0a08 */
[----:B------:R-:W-:-:S04]  /*0250*/  ISETP.GT.U32.AND P1, PT, R8, R11, PT ;  /* 0x0000000b0800720c */ /* 0x000fc80003f24070 */
[----:B------:R-:W-:Y:S02]  /*0260*/  SEL R7, R6, R11, !P1 ;  /* 0x0000000b06077207 */ /* 0x000fe40004800000 */
[----:B------:R-:W-:Y:S02]  /*0270*/  ISETP.NE.AND P1, PT, RZ, c[0x0][0x17c], PT ;  /* 0x00005f00ff007a0c */ /* 0x000fe40003f25270 */
[----:B------:R-:W-:Y:S01]  /*0280*/  IADD3 R6, P3, R13, c[0x0][0x170], RZ ;  /* 0x00005c000d067a10 */ /* 0x000fe20007f7e0ff */
[----:B------:R-:W-:-:S05]  /*0290*/  @!P2 IMAD.MOV R7, RZ, RZ, -R7 ;  /* 0x000000ffff07a224 */ /* 0x000fca00078e0a07 */
[----:B------:R-:W-:Y:S02]  /*02a0*/  SEL R12, R10, R7, !P1 ;  /* 0x000000070a0c7207 */ /* 0x000fe40004800000 */
[----:B------:R-:W-:Y:S02]  /*02b0*/  LEA.HI.X.SX32 R7, R13, c[0x0][0x174], 0x1, P3 ;  /* 0x00005d000d077a11 */ /* 0x000fe400018f0eff */
[----:B------:R-:W-:-:S13]  /*02c0*/  ISETP.NE.AND P2, PT, R12, RZ, PT ;  /* 0x000000ff0c00720c */ /* 0x000fda0003f45270 */
[----:B------:R-:W-:Y:S05]  /*02d0*/  @!P2 BRA `(.L_x_56) ;  /* 0x000001c00000a947 */ /* 0x000fea0003800000 */
[----:B------:R-:W2:Y:S02]  /*02e0*/  LDG.E.U8 R14, [R4.64+-0x1] ;  /* 0xffffff06040e7981 */ /* 0x000ea4000c1e1100 */
[----:B--2---:R-:W-:-:S13]  /*02f0*/  ISETP.NE.AND P2, PT, R14, RZ, PT ;  /* 0x000000ff0e00720c */ /* 0x004fda0003f45270 */
[----:B------:R-:W-:Y:S05]  /*0300*/  @!P2 BRA `(.L_x_56) ;  /* 0x000001900000a947 */ /* 0x000fea0003800000 */
[----:B------:R-:W-:Y:S01]  /*0310*/  IADD3 R13, R13, -0x3, RZ ;  /* 0xfffffffd0d0d7810 */ /* 0x000fe20007ffe0ff */
[----:B------:R-:W2:Y:S03]  /*0320*/  LDG.E.U8 R19, [R6.64+0x2] ;  /* 0x0000020606137981 */ /* 0x000ea6000c1e1100 */
[C---:B------:R-:W-:Y:S01]  /*0330*/  IADD3 R14, P2, R13.reuse, c[0x0][0x170], RZ ;  /* 0x00005c000d0e7a10 */ /* 0x040fe20007f5e0ff */
[----:B------:R-:W3:Y:S03]  /*0340*/  LDG.E.U8 R17, [R6.64+0x1] ;  /* 0x0000010606117981 */ /* 0x000ee6000c1e1100 */
[----:B------:R-:W-:Y:S02]  /*0350*/  LEA.HI.X.SX32 R15, R13, c[0x0][0x174], 0x1, P2 ;  /* 0x00005d000d0f7a11 */ /* 0x000fe400010f0eff */
[----:B------:R-:W4:Y:S04]  /*0360*/  LDG.E.U8 R13, [R6.64] ;  /* 0x00000006060d7981 */ /* 0x000f28000c1e1100 */
[----:B------:R-:W2:Y:S04]  /*0370*/  LDG.E.U8 R20, [R14.64+0x2] ;  /* 0x000002060e147981 */ /* 0x000ea8000c1e1100 */
[----:B------:R-:W4:Y:S04]  /*0380*/  LDG.E.U8 R16, [R14.64] ;  /* 0x000000060e107981 */ /* 0x000f28000c1e1100 */
[----:B------:R-:W3:Y:S01]  /*0390*/  LDG.E.U8 R18, [R14.64+0x1] ;  /* 0x000001060e127981 */ /* 0x000ee2000c1e1100 */
[----:B--2---:R-:W-:-:S02]  /*03a0*/  IMAD.IADD R19, R19, 0x1, -R20 ;  /* 0x0000000113137824 */ /* 0x004fc400078e0a14 */
[----:B----4-:R-:W-:-:S03]  /*03b0*/  IMAD.IADD R13, R13, 0x1, -R16 ;  /* 0x000000010d0d7824 */ /* 0x010fc600078e0a10 */
[----:B------:R-:W-:Y:S01]  /*03c0*/  IABS R19, R19 ;  /* 0x0000001300137213 */ /* 0x000fe20000000000 */
[----:B---3--:R-:W-:Y:S01]  /*03d0*/  IMAD.IADD R17, R17, 0x1, -R18 ;  /* 0x0000000111117824 */ /* 0x008fe200078e0a12 */
[----:B------:R-:W-:-:S03]  /*03e0*/  IABS R16, R13 ;  /* 0x0000000d00107213 */ /* 0x000fc60000000000 */
[----:B------:R-:W-:Y:S01]  /*03f0*/  IMAD.MOV.U32 R14, RZ, RZ, R19 ;  /* 0x000000ffff0e7224 */ /* 0x000fe200078e0013 */
[----:B------:R-:W-:-:S04]  /*0400*/  IABS R13, R17 ;  /* 0x00000011000d7213 */ /* 0x000fc80000000000 */
[----:B------:R-:W-:-:S05]  /*0410*/  IADD3 R14, R14, R13, R16 ;  /* 0x0000000d0e0e7210 */ /* 0x000fca0007ffe010 */
[----:B------:R-:W-:Y:S01]  /*0420*/  IMAD.WIDE.U32 R14, R14, -0x55555555, RZ ;  /* 0xaaaaaaab0e0e7825 */ /* 0x000fe200078e00ff */
[----:B------:R-:W-:-:S04]  /*0430*/  I2FP.F32.S32 R14, c[0x0][0x178] ;  /* 0x00005e00000e7a45 */ /* 0x000fc80000201400 */
[----:B------:R-:W-:-:S04]  /*0440*/  SHF.R.U32.HI R13, RZ, 0x1, R15 ;  /* 0x00000001ff0d7819 */ /* 0x000fc8000001160f */
[----:B------:R-:W-:-:S04]  /*0450*/  I2FP.F32.S32 R13, R13 ;  /* 0x0000000d000d7245 */ /* 0x000fc80000201400 */
[----:B------:R-:W-:Y:S01]  /*0460*/  FSETP.GEU.AND P2, PT, R13, R14, PT ;  /* 0x0000000e0d00720b */ /* 0x000fe20003f4e000 */
[----:B------:R-:W-:-:S12]  /*0470*/  IMAD.MOV.U32 R13, RZ, RZ, 0x1 ;  /* 0x00000001ff0d7424 */ /* 0x000fd800078e00ff */
[----:B------:R0:W-:Y:S01]  /*0480*/  @!P2 STG.E.U8 [R2.64], R13 ;  /* 0x0000000d0200a986 */ /* 0x0001e2000c101106 */
[----:B------:R-:W-:Y:S05]  /*0490*/  @!P2 EXIT ;  /* 0x000000000000a94d */ /* 0x000fea0003800000 */
.L_x_56:
[----:B------:R-:W-:Y:S05]  /*04a0*/  BSYNC B0 ;  /* 0x0000000000007941 */ /* 0x000fea0003800000 */
.L_x_55:
[----:B------:R-:W-:Y:S01]  /*04b0*/  UMOV UR5, 0x1 ;  /* 0x0000000100057882 */ /* 0x000fe20000000000 */
[----:B------:R-:W-:Y:S01]  /*04c0*/  BSSY B0, `(.L_x_57) ;  /* 0x000001e000007945 */ /* 0x000fe20003800000 */
[----:B------:R-:W-:Y:S02]  /*04d0*/  ULDC UR4, c[0x0][0x17c] ;  /* 0x00005f0000047ab9 */ /* 0x000fe40000000800 */
[----:B------:R-:W-:-:S06]  /*04e0*/  UIADD3 UR4, -UR5, UR4, URZ ;  /* 0x0000000405047290 */ /* 0x000fcc000fffe13f */
[----:B------:R-:W-:-:S13]  /*04f0*/  ISETP.NE.AND P2, PT, R12, UR4, PT ;  /* 0x000000040c007c0c */ /* 0x000fda000bf45270 */
[----:B------:R-:W-:Y:S05]  /*0500*/  @!P2 BRA `(.L_x_58) ;  /* 0x000001900000a947 */ /* 0x000fea0003800000 */
[----:B------:R-:W2:Y:S02]  /*0510*/  LDG.E.U8 R12, [R4.64+0x1] ;  /* 0x00000106040c7981 */ /* 0x000ea4000c1e1100 */
[----:B--2---:R-:W-:-:S13]  /*0520*/  ISETP.NE.AND P2, PT, R12, RZ, PT ;  /* 0x000000ff0c00720c */ /* 0x004fda0003f45270 */
[----:B------:R-:W-:Y:S05]  /*0530*/  @!P2 BRA `(.L_x_58) ;  /* 0x000001600000a947 */ /* 0x000fea0003800000 */
[----:B------:R-:W2:Y:S04]  /*0540*/  LDG.E.U8 R12, [R6.64] ;  /* 0x00000006060c7981 */ /* 0x000ea8000c1e1100 */
[----:B0-----:R-:W2:Y:S04]  /*0550*/  LDG.E.U8 R13, [R6.64+0x3] ;  /* 0x00000306060d7981 */ /* 0x001ea8000c1e1100 */
[----:B------:R-:W3:Y:S04]  /*0560*/  LDG.E.U8 R14, [R6.64+0x1] ;  /* 0x00000106060e7981 */ /* 0x000ee8000c1e1100 */
[----:B------:R-:W3:Y:S04]  /*0570*/  LDG.E.U8 R15, [R6.64+0x4] ;  /* 0x00000406060f7981 */ /* 0x000ee8000c1e1100 */
[----:B------:R-:W4:Y:S04]  /*0580*/  LDG.E.U8 R16, [R6.64+0x2] ;  /* 0x0000020606107981 */ /* 0x000f28000c1e1100 */
[----:B------:R-:W4:Y:S01]  /*0590*/  LDG.E.U8 R17, [R6.64+0x5] ;  /* 0x0000050606117981 */ /* 0x000f22000c1e1100 */
[----:B--2---:R-:W-:-:S02]  /*05a0*/  IMAD.IADD R12, R12, 0x1, -R13 ;  /* 0x000000010c0c7824 */ /* 0x004fc400078e0a0d */
[----:B---3--:R-:W-:-:S03]  /*05b0*/  IMAD.IADD R14, R14, 0x1, -R15 ;  /* 0x000000010e0e7824 */ /* 0x008fc600078e0a0f */
[----:B------:R-:W-:Y:S02]  /*05c0*/  IABS R15, R12 ;  /* 0x0000000c000f7213 */ /* 0x000fe40000000000 */
[----:B------:R-:W-:-:S03]  /*05d0*/  IABS R13, R14 ;  /* 0x0000000e000d7213 */ /* 0x000fc60000000000 */
[----:B------:R-:W-:Y:S02]  /*05e0*/  IMAD.MOV.U32 R14, RZ, RZ, R15 ;  /* 0x000000ffff0e7224 */ /* 0x000fe400078e000f */
[----:B----4-:R-:W-:-:S05]  /*05f0*/  IMAD.IADD R16, R16, 0x1, -R17 ;  /* 0x0000000110107824 */ /* 0x010fca00078e0a11 */
[----:B------:R-:W-:-:S04]  /*0600*/  IABS R12, R16 ;  /* 0x00000010000c7213 */ /* 0x000fc80000000000 */
[----:B------:R-:W-:-:S05]  /*0610*/  IADD3 R12, R12, R13, R14 ;  /* 0x0000000d0c0c7210 */ /* 0x000fca0007ffe00e */
[----:B------:R-:W-:-:S05]  /*0620*/  IMAD.WIDE.U32 R12, R12, -0x55555555, RZ ;  /* 0xaaaaaaab0c0c7825 */ /* 0x000fca00078e00ff */
[----:B------:R-:W-:Y:S02]  /*0630*/  SHF.R.U32.HI R12, RZ, 0x1, R13 ;  /* 0x00000001ff0c7819 */ /* 0x000fe4000001160d */
[----:B------:R-:W-:Y:S02]  /*0640*/  I2FP.F32.S32 R13, c[0x0][0x178] ;  /* 0x00005e00000d7a45 */ /* 0x000fe40000201400 */
[----:B------:R-:W-:-:S04]  /*0650*/  I2FP.F32.S32 R12, R12 ;  /* 0x0000000c000c7245 */ /* 0x000fc80000201400 */
[----:B------:R-:W-:Y:S01]  /*0660*/  FSETP.GEU.AND P2, PT, R12, R13, PT ;  /* 0x0000000d0c00720b */ /* 0x000fe20003f4e000 */
[----:B------:R-:W-:-:S12]  /*0670*/  IMAD.MOV.U32 R12, RZ, RZ, 0x1 ;  /* 0x00000001ff0c7424 */ /* 0x000fd800078e00ff */
[----:B------:R0:W-:Y:S01]  /*0680*/  @!P2 STG.E.U8 [R2.64], R12 ;  /* 0x0000000c0200a986 */ /* 0x0001e2000c101106 */
[----:B------:R-:W-:Y:S05]  /*0690*/  @!P2 EXIT ;  /* 0x000000000000a94d */ /* 0x000fea0003800000 */
.L_x_58:
[----:B------:R-:W-:Y:S05]  /*06a0*/  BSYNC B0 ;  /* 0x0000000000007941 */ /* 0x000fea0003800000 */
.L_x_57:
[----:B------:R-:W-:Y:S01]  /*06b0*/  ISETP.GE.U32.AND P2, PT, R11, R8, PT ;  /* 0x000000080b00720c */ /* 0x000fe20003f46070 */
[----:B------:R-:W-:Y:S01]  /*06c0*/  BSSY B0, `(.L_x_59) ;  /* 0x000002a000007945 */ /* 0x000fe20003800000 */
[----:B------:R-:W-:-:S04]  /*06d0*/  LOP3.LUT R8, R0, c[0x0][0x17c], RZ, 0x3c, !PT ;  /* 0x00005f0000087a12 */ /* 0x000fc800078e3cff */
[----:B------:R-:W-:Y:S02]  /*06e0*/  ISETP.GE.AND P3, PT, R8, RZ, PT ;  /* 0x000000ff0800720c */ /* 0x000fe40003f66270 */
[----:B------:R-:W-:-:S04]  /*06f0*/  IADD3 R8, R9, 0x1, RZ ;  /* 0x0000000109087810 */ /* 0x000fc80007ffe0ff */
[----:B------:R-:W-:-:S04]  /*0700*/  SEL R9, R8, R9, !P0 ;  /* 0x0000000908097207 */ /* 0x000fc80004000000 */
[----:B------:R-:W-:-:S05]  /*0710*/  @P2 IADD3 R9, R9, 0x1, RZ ;  /* 0x0000000109092810 */ /* 0x000fca0007ffe0ff */
[----:B------:R-:W-:-:S05]  /*0720*/  @!P3 IMAD.MOV R9, RZ, RZ, -R9 ;  /* 0x000000ffff09b224 */ /* 0x000fca00078e0a09 */
[----:B------:R-:W-:-:S04]  /*0730*/  SEL R10, R10, R9, !P1 ;  /* 0x000000090a0a7207 */ /* 0x000fc80004800000 */
[----:B------:R-:W-:-:S13]  /*0740*/  ISETP.NE.AND P0, PT, R10, RZ, PT ;  /* 0x000000ff0a00720c */ /* 0x000fda0003f05270 */
[----:B------:R-:W-:Y:S05]  /*0750*/  @!P0 BRA `(.L_x_60) ;  /* 0x0000020000008947 */ /* 0x000fea0003800000 */
[----:B------:R-:W-:-:S04]  /*0760*/  IADD3 R11, R0, -c[0x0][0x17c], RZ ;  /* 0x80005f00000b7a10 */ /* 0x000fc80007ffe0ff */
[----:B------:R-:W-:-:S04]  /*0770*/  IADD3 R8, P0, R11, c[0x0][0x168], RZ ;  /* 0x00005a000b087a10 */ /* 0x000fc80007f1e0ff */
[----:B------:R-:W-:-:S05]  /*0780*/  LEA.HI.X.SX32 R9, R11, c[0x0][0x16c], 0x1, P0 ;  /* 0x00005b000b097a11 */ /* 0x000fca00000f0eff */
[----:B------:R-:W2:Y:S02]  /*0790*/  LDG.E.U8 R8, [R8.64] ;  /* 0x0000000608087981 */ /* 0x000ea4000c1e1100 */
[----:B--2---:R-:W-:-:S13]  /*07a0*/  ISETP.NE.AND P0, PT, R8, RZ, PT ;  /* 0x000000ff0800720c */ /* 0x004fda0003f05270 */
[----:B------:R-:W-:Y:S05]  /*07b0*/  @!P0 BRA `(.L_x_60) ;  /* 0x000001a000008947 */ /* 0x000fea0003800000 */
[----:B------:R-:W-:Y:S01]  /*07c0*/  IMAD R11, R11, 0x3, RZ ;  /* 0x000000030b0b7824 */ /* 0x000fe200078e02ff */
[----:B0-----:R-:W2:Y:S04]  /*07d0*/  LDG.E.U8 R13, [R6.64+0x1] ;  /* 0x00000106060d7981 */ /* 0x001ea8000c1e1100 */
[C---:B------:R-:W-:Y:S01]  /*07e0*/  IADD3 R8, P0, R11.reuse, c[0x0][0x170], RZ ;  /* 0x00005c000b087a10 */ /* 0x040fe20007f1e0ff */
[----:B------:R-:W3:Y:S03]  /*07f0*/  LDG.E.U8 R15, [R6.64+0x2] ;  /* 0x00000206060f7981 */ /* 0x000ee6000c1e1100 */
[----:B------:R-:W-:Y:S02]  /*0800*/  LEA.HI.X.SX32 R9, R11, c[0x0][0x174], 0x1, P0 ;  /* 0x00005d000b097a11 */ /* 0x000fe400000f0eff */
[----:B------:R-:W4:Y:S04]  /*0810*/  LDG.E.U8 R11, [R6.64] ;  /* 0x00000006060b7981 */ /* 0x000f28000c1e1100 */
[----:B------:R-:W2:Y:S04]  /*0820*/  LDG.E.U8 R14, [R8.64+0x1] ;  /* 0x00000106080e7981 */ /* 0x000ea8000c1e1100 */
[----:B------:R-:W3:Y:S04]  /*0830*/  LDG.E.U8 R16, [R8.64+0x2] ;  /* 0x0000020608107981 */ /* 0x000ee8000c1e1100 */
[----:B------:R-:W4:Y:S01]  /*0840*/  LDG.E.U8 R12, [R8.64] ;  /* 0x00000006080c7981 */ /* 0x000f22000c1e1100 */
[----:B--2---:R-:W-:-:S02]  /*0850*/  IMAD.IADD R13, R13, 0x1, -R14 ;  /* 0x000000010d0d7824 */ /* 0x004fc400078e0a0e */
[----:B---3--:R-:W-:-:S03]  /*0860*/  IMAD.IADD R15, R15, 0x1, -R16 ;  /* 0x000000010f0f7824 */ /* 0x008fc600078e0a10 */
[----:B------:R-:W-:Y:S01]  /*0870*/  IABS R13, R13 ;  /* 0x0000000d000d7213 */ /* 0x000fe20000000000 */
[----:B----4-:R-:W-:Y:S01]  /*0880*/  IMAD.IADD R11, R11, 0x1, -R12 ;  /* 0x000000010b0b7824 */ /* 0x010fe200078e0a0c */
[----:B------:R-:W-:-:S03]  /*0890*/  IABS R15, R15 ;  /* 0x0000000f000f7213 */ /* 0x000fc60000000000 */
[----:B------:R-:W-:Y:S01]  /*08a0*/  IMAD.MOV.U32 R9, RZ, RZ, R13 ;  /* 0x000000ffff097224 */ /* 0x000fe200078e000d */
[----:B------:R-:W-:Y:S01]  /*08b0*/  IABS R11, R11 ;  /* 0x0000000b000b7213 */ /* 0x000fe20000000000 */
[----:B------:R-:W-:-:S05]  /*08c0*/  IMAD.MOV.U32 R8, RZ, RZ, R15 ;  /* 0x000000ffff087224 */ /* 0x000fca00078e000f */
        /* <DEDUP_REMOVED lines=9> */
.L_x_60:
[----:B------:R-:W-:Y:S05]  /*0960*/  BSYNC B0 ;  /* 0x0000000000007941 */ /* 0x000fea0003800000 */
.L_x_59:
[----:B------:R-:W-:Y:S02]  /*0970*/  ULDC UR4, c[0x0][0x180] ;  /* 0x0000600000047ab9 */ /* 0x000fe40000000800 */
[----:B------:R-:W-:-:S06]  /*0980*/  UIADD3 UR4, -UR5, UR4, URZ ;  /* 0x0000000405047290 */ /* 0x000fcc000fffe13f */
[----:B------:R-:W-:-:S13]  /*0990*/  ISETP.NE.AND P0, PT, R10, UR4, PT ;  /* 0x000000040a007c0c */ /* 0x000fda000bf05270 */
[----:B------:R-:W-:Y:S05]  /*09a0*/  @!P0 EXIT ;  /* 0x000000000000894d */ /* 0x000fea0003800000 */
[----:B------:R-:W-:Y:S01]  /*09b0*/  IMAD.MOV.U32 R9, RZ, RZ, c[0x0][0x17c] ;  /* 0x00005f00ff097624 */ /* 0x000fe200078e00ff */
[----:B------:R-:W-:-:S04]  /*09c0*/  IADD3 R4, P0, R4, c[0x0][0x17c], RZ ;  /* 0x00005f0004047a10 */ /* 0x000fc80007f1e0ff */
[----:B------:R-:W-:-:S05]  /*09d0*/  LEA.HI.X.SX32 R5, R9, R5, 0x1, P0 ;  /* 0x0000000509057211 */ /* 0x000fca00000f0eff */
[----:B------:R-:W2:Y:S02]  /*09e0*/  LDG.E.U8 R4, [R4.64] ;  /* 0x0000000604047981 */ /* 0x000ea4000c1e1100 */
[----:B--2---:R-:W-:-:S13]  /*09f0*/  ISETP.NE.AND P0, PT, R4, RZ, PT ;  /* 0x000000ff0400720c */ /* 0x004fda0003f05270 */
[----:B------:R-:W-:Y:S05]  /*0a00*/  @!P0 EXIT ;  /* 0x000000000000894d */ /* 0x000fea0003800000 */
[----:B------:R-:W-:Y:S01]  /*0a10*/  IADD3 R0, R0, c[0x0][0x17c], RZ ;  /* 0x00005f0000007a10 */ /* 0x000fe20007ffe0ff */
[----:B0-----:R-:W2:Y:S04]  /*0a20*/  LDG.E.U8 R8, [R6.64+0x1] ;  /* 0x0000010606087981 */ /* 0x001ea8000c1e1100 */
[----:B------:R-:W-:Y:S01]  /*0a30*/  IMAD R0, R0, 0x3, RZ ;  /* 0x0000000300007824 */ /* 0x000fe200078e02ff */
[----:B------:R-:W3:Y:S04]  /*0a40*/  LDG.E.U8 R10, [R6.64+0x2] ;  /* 0x00000206060a7981 */ /* 0x000ee8000c1e1100 */
[----:B------:R-:W-:-:S04]  /*0a50*/  IADD3 R4, P0, R0, c[0x0][0x170], RZ ;  /* 0x00005c0000047a10 */ /* 0x000fc80007f1e0ff */
[----:B------:R-:W-:Y:S02]  /*0a60*/  LEA.HI.X.SX32 R5, R0, c[0x0][0x174], 0x1, P0 ;  /* 0x00005d0000057a11 */ /* 0x000fe400000f0eff */
[----:B------:R-:W4:Y:S04]  /*0a70*/  LDG.E.U8 R0, [R6.64] ;  /* 0x0000000606007981 */ /* 0x000f28000c1e1100 */
[----:B------:R-:W4:Y:S04]  /*0a80*/  LDG.E.U8 R9, [R4.64] ;  /* 0x0000000604097981 */ /* 0x000f28000c1e1100 */
[----:B------:R-:W2:Y:S04]  /*0a90*/  LDG.E.U8 R11, [R4.64+0x1] ;  /* 0x00000106040b7981 */ /* 0x000ea8000c1e1100 */
[----:B------:R-:W3:Y:S01]  /*0aa0*/  LDG.E.U8 R13, [R4.64+0x2] ;  /* 0x00000206040d7981 */ /* 0x000ee2000c1e1100 */
[----:B----4-:R-:W-:-:S02]  /*0ab0*/  IMAD.IADD R0, R0, 0x1, -R9 ;  /* 0x0000000100007824 */ /* 0x010fc400078e0a09 */
[----:B--2---:R-:W-:-:S03]  /*0ac0*/  IMAD.IADD R8, R8, 0x1, -R11 ;  /* 0x0000000108087824 */ /* 0x004fc600078e0a0b */
[----:B------:R-:W-:Y:S01]  /*0ad0*/  IABS R11, R0 ;  /* 0x00000000000b7213 */ /* 0x000fe20000000000 */
[----:B---3--:R-:W-:Y:S01]  /*0ae0*/  IMAD.IADD R10, R10, 0x1, -R13 ;  /* 0x000000010a0a7824 */ /* 0x008fe200078e0a0d */
        /* <DEDUP_REMOVED lines=9> */
[----:B------:R-:W-:-:S13]  /*0b80*/  FSETP.GEU.AND P0, PT, R0, R5, PT ;  /* 0x000000050000720b */ /* 0x000fda0003f0e000 */
[----:B------:R-:W-:Y:S05]  /*0b90*/  @P0 EXIT ;  /* 0x000000000000094d */ /* 0x000fea0003800000 */
[----:B------:R-:W-:-:S05]  /*0ba0*/  IMAD.MOV.U32 R0, RZ, RZ, 0x1 ;  /* 0x00000001ff007424 */ /* 0x000fca00078e00ff */
[----:B------:R-:W-:Y:S01]  /*0bb0*/  STG.E.U8 [R2.64], R0 ;  /* 0x0000000002007986 */ /* 0x000fe2000c101106 */
[----:B------:R-:W-:Y:S05]  /*0bc0*/  EXIT ;  /* 0x000000000000794d */ /* 0x000fea0003800000 */
.L_x_61:
        /* <DEDUP_REMOVED lines=11> */
.L_x_260:


//--------------------- .text.gapFillerWorkerKernel --------------------------
	.section	.text.gapFillerWorkerKernel,"ax",@progbits
	.sectioninfo	@"SHI_REGISTERS=15"
	.align	128
        .global         gapFillerWorkerKernel
        .type           gapFillerWorkerKernel,@function
        .size           gapFillerWorkerKernel,(.L_x_261 - gapFillerWorkerKernel)
        .other          gapFillerWorkerKernel,@"STO_CUDA_ENTRY STV_DEFAULT"
gapFillerWorkerKernel:
.text.gapFillerWorkerKernel:
        /* <DEDUP_REMOVED lines=18> */
[----:B------:R-:W-:Y:S01]  /*0120*/  UMOV UR5, 0x1 ;  /* 0x0000000100057882 */ /* 0x000fe20000000000 */
[----:B------:R-:W-:Y:S01]  /*0130*/  ISETP.NE.AND P2, PT, RZ, c[0x0][0x170], PT ;  /* 0x00005c00ff007a0c */ /* 0x000fe20003f45270 */
[----:B------:R-:W-:Y:S01]  /*0140*/  ULDC.64 UR6, c[0x0][0x170] ;  /* 0x00005c0000067ab9 */ /* 0x000fe20000000a00 */
[----:B------:R-:W1:Y:S01]  /*0150*/  I2F.RP R8, R9 ;  /* 0x0000000900087306 */ /* 0x000e620000209400 */
[----:B------:R-:W-:-:S07]  /*0160*/  UIADD3 UR4, -UR5, UR7, URZ ;  /* 0x0000000705047290 */ /* 0x000fce000fffe13f */
[----:B-1----:R-:W1:Y:S02]  /*0170*/  MUFU.RCP R8, R8 ;  /* 0x0000000800087308 */ /* 0x002e640000001000 */
[----:B01----:R-:W-:-:S06]  /*0180*/  IADD3 R6, R8, 0xffffffe, RZ ;  /* 0x0ffffffe08067810 */ /* 0x003fcc0007ffe0ff */
        /* <DEDUP_REMOVED lines=41> */
[----:B------:R-:W-:Y:S01]  /*0420*/  IMAD.MOV.U32 R12, RZ, RZ, RZ ;  /* 0x000000ffff0c7224 */ /* 0x000fe200078e00ff */
[----:B--2---:R-:W-:-:S02]  /*0430*/  @P5 ISETP.NE.AND P6, PT, R0, RZ, PT ;  /* 0x000000ff0000520c */ /* 0x004fc40003fc5270 */
[----:B---3--:R-:W-:Y:S02]  /*0440*/  @P1 ISETP.NE.AND P2, PT, R6, RZ, PT ;  /* 0x000000ff0600120c */ /* 0x008fe40003f45270 */
[----:B----4-:R-:W-:Y:S02]  /*0450*/  @P4 ISETP.NE.AND P3, PT, R11, RZ, PT ;  /* 0x000000ff0b00420c */ /* 0x010fe40003f65270 */
[----:B------:R-:W-:Y:S01]  /*0460*/  CS2R R10, SRZ ;  /* 0x00000000000a7805 */ /* 0x000fe2000001ff00 */
[----:B------:R-:W-:Y:S02]  /*0470*/  @P1 SEL R12, RZ, 0x1, !P2 ;  /* 0x00000001ff0c1807 */ /* 0x000fe40005000000 */
[----:B------:R-:W-:Y:S02]  /*0480*/  @P5 SEL R10, RZ, 0x1, !P6 ;  /* 0x00000001ff0a5807 */ /* 0x000fe40007000000 */
[----:B-----5:R-:W-:Y:S02]  /*0490*/  @P0 ISETP.NE.AND P5, PT, R8, RZ, PT ;  /* 0x000000ff0800020c */ /* 0x020fe40003fa5270 */
[----:B------:R-:W-:Y:S01]  /*04a0*/  @P4 SEL R11, RZ, 0x1, !P3 ;  /* 0x00000001ff0b4807 */ /* 0x000fe20005800000 */
[----:B------:R-:W-:Y:S01]  /*04b0*/  IMAD.MOV.U32 R0, RZ, RZ, RZ ;  /* 0x000000ffff007224 */ /* 0x000fe200078e00ff */
[----:B------:R-:W-:-:S02]  /*04c0*/  @P0 SEL R0, RZ, 0x1, !P5 ;  /* 0x00000001ff000807 */ /* 0x000fc40006800000 */
[----:B------:R-:W-:-:S05]  /*04d0*/  IADD3 R11, R12, R11, R10 ;  /* 0x0000000b0c0b7210 */ /* 0x000fca0007ffe00a */
[----:B------:R-:W-:-:S05]  /*04e0*/  IMAD.IADD R0, R11, 0x1, R0 ;  /* 0x000000010b007824 */ /* 0x000fca00078e0200 */
[----:B------:R-:W-:-:S13]  /*04f0*/  ISETP.GE.U32.AND P0, PT, R0, 0x2, PT ;  /* 0x000000020000780c */ /* 0x000fda0003f06070 */
[----:B------:R-:W-:Y:S05]  /*0500*/  @!P0 EXIT ;  /* 0x000000000000894d */ /* 0x000fea0003800000 */
[----:B------:R-:W-:-:S05]  /*0510*/  IMAD.MOV.U32 R0, RZ, RZ, 0x1 ;  /* 0x00000001ff007424 */ /* 0x000fca00078e00ff */
[----:B------:R-:W-:Y:S01]  /*0520*/  STG.E.U8 [R2.64], R0 ;  /* 0x0000000002007986 */ /* 0x000fe2000c101108 */
[----:B------:R-:W-:Y:S05]  /*0530*/  EXIT ;  /* 0x000000000000794d */ /* 0x000fea0003800000 */
.L_x_62:
        /* <DEDUP_REMOVED lines=12> */
.L_x_261:


//--------------------- .text.gapFillerKernel     --------------------------
	.section	.text.gapFillerKernel,"ax",@progbits
	.sectioninfo	@"SHI_REGISTERS=28"
	.align	128
        .global         gapFillerKernel
        .type           gapFillerKernel,@function
        .size           gapFillerKernel,(.L_x_262 - gapFillerKernel)
        .other          gapFillerKernel,@"STO_CUDA_ENTRY STV_DEFAULT"
gapFillerKernel:
.text.gapFillerKernel:
[----:B------:R-:W-:-:S02]  /*0000*/  IMAD.MOV.U32 R1, RZ, RZ, c[0x0][0x28] ;  /* 0x00000a00ff017624 */ /* 0x000fc400078e00ff */
[----:B------:R-:W0:Y:S01]  /*0010*/  S2UR UR4, SR_CTAID.X ;  /* 0x00000000000479c3 */ /* 0x000e220000002500 */
[----:B------:R-:W1:Y:S01]  /*0020*/  S2R R0, SR_TID.X ;  /* 0x0000000000007919 */ /* 0x000e620000002100 */
[----:B------:R-:W-:Y:S01]  /*0030*/  IMAD.MOV.U32 R17, RZ, RZ, c[0x0][0x180] ;  /* 0x00006000ff117624 */ /* 0x000fe200078e00ff */
[----:B------:R-:W-:-:S04]  /*0040*/  ULDC UR5, c[0x0][0x0] ;  /* 0x0000000000057ab9 */ /* 0x000fc80000000800 */
[----:B------:R-:W-:Y:S01]  /*0050*/  ISETP.GE.AND P0, PT, R17, 0x1, PT ;  /* 0x000000011100780c */ /* 0x000fe20003f06270 */
[----:B0-----:R-:W-:Y:S01]  /*0060*/  UIMAD UR4, UR4, UR5, URZ ;  /* 0x00000005040472a4 */ /* 0x001fe2000f8e023f */
[----:B-1----:R-:W-:-:S05]  /*0070*/  IMAD.MOV R0, RZ, RZ, -R0 ;  /* 0x000000ffff007224 */ /* 0x002fca00078e0a00 */
[----:B------:R-:W-:-:S13]  /*0080*/  ISETP.NE.OR P0, PT, R0, UR4, !P0 ;  /* 0x0000000400007c0c */ /* 0x000fda000c705670 */
[----:B------:R-:W-:Y:S05]  /*0090*/  @P0 EXIT ;  /* 0x000000000000094d */ /* 0x000fea0003800000 */
[C---:B------:R-:W-:Y:S01]  /*00a0*/  IADD3 R0, R17.reuse, -0x1, RZ ;  /* 0xffffffff11007810 */ /* 0x040fe20007ffe0ff */
[----:B------:R-:W-:Y:S01]  /*00b0*/  ULDC.64 UR36, c[0x0][0x118] ;  /* 0x0000460000247ab9 */ /* 0x000fe20000000a00 */
[----:B------:R-:W-:Y:S01]  /*00c0*/  LOP3.LUT R17, R17, 0x3, RZ, 0xc0, !PT ;  /* 0x0000000311117812 */ /* 0x000fe200078ec0ff */
[----:B------:R-:W-:Y:S01]  /*00d0*/  IMAD.MOV.U32 R23, RZ, RZ, c[0x0][0x16c] ;  /* 0x00005b00ff177624 */ /* 0x000fe200078e00ff */
[----:B------:R-:W-:Y:S01]  /*00e0*/  ISETP.GE.U32.AND P0, PT, R0, 0x3, PT ;  /* 0x000000030000780c */ /* 0x000fe20003f06070 */
[----:B------:R-:W-:Y:S01]  /*00f0*/  IMAD.MOV.U32 R18, RZ, RZ, c[0x0][0x178] ;  /* 0x00005e00ff127624 */ /* 0x000fe200078e00ff */
[----:B------:R-:W-:Y:S01]  /*0100*/  MOV R22, c[0x0][0x168] ;  /* 0x00005a0000167a02 */ /* 0x000fe20000000f00 */
[----:B------:R-:W-:-:S10]  /*0110*/  IMAD.MOV.U32 R19, RZ, RZ, c[0x0][0x17c] ;  /* 0x00005f00ff137624 */ /* 0x000fd400078e00ff */
[----:B------:R-:W-:Y:S05]  /*0120*/  @!P0 BRA `(.L_x_63) ;  /* 0x00000aa000008947 */ /* 0x000fea0003800000 */
[----:B------:R-:W-:Y:S01]  /*0130*/  BSSY B7, `(.L_x_63) ;  /* 0x00000a9000077945 */ /* 0x000fe20003800000 */
[----:B------:R-:W-:Y:S01]  /*0140*/  IADD3 R2, -R17, c[0x0][0x180], RZ ;  /* 0x0000600011027a10 */ /* 0x000fe20007ffe1ff */
[----:B------:R-:W-:Y:S02]  /*0150*/  UMOV UR38, 32@lo(fun@fdesc(gapFillerWorkerKernel)) ;  /* 0x0000000000267882 */ /* 0x000fe40000000000 */
[----:B------:R-:W-:-:S02]  /*0160*/  UMOV UR39, 32@hi(fun@fdesc(gapFillerWorkerKernel)) ;  /* 0x0000000000277882 */ /* 0x000fc40000000000 */
.L_x_68:
[----:B------:R-:W-:Y:S01]  /*0170*/  IADD3 R2, R2, -0x4, RZ ;  /* 0xfffffffc02027810 */ /* 0x000fe20007ffe0ff */
[----:B------:R-:W-:Y:S01]  /*0180*/  IMAD.U32 R5, RZ, RZ, UR39 ;  /* 0x00000027ff057e24 */ /* 0x000fe2000f8e00ff */
[----:B------:R-:W-:Y:S01]  /*0190*/  MOV R4, UR38 ;  /* 0x0000002600047c02 */ /* 0x000fe20008000f00 */
[----:B------:R-:W-:Y:S01]  /*01a0*/  IMAD.MOV.U32 R6, RZ, RZ, c[0x0][0x184] ;  /* 0x00006100ff067624 */ /* 0x000fe200078e00ff */
[----:B------:R-:W-:Y:S01]  /*01b0*/  ISETP.NE.AND P0, PT, R2, RZ, PT ;  /* 0x000000ff0200720c */ /* 0x000fe20003f05270 */
[----:B------:R-:W-:Y:S01]  /*01c0*/  IMAD.MOV.U32 R7, RZ, RZ, 0x1 ;  /* 0x00000001ff077424 */ /* 0x000fe200078e00ff */
[----:B------:R-:W-:Y:S01]  /*01d0*/  MOV R8, 0x1 ;  /* 0x0000000100087802 */ /* 0x000fe20000000f00 */
[----:B------:R-:W-:Y:S01]  /*01e0*/  IMAD.MOV.U32 R9, RZ, RZ, c[0x0][0x188] ;  /* 0x00006200ff097624 */ /* 0x000fe200078e00ff */
[----:B------:R-:W-:Y:S01]  /*01f0*/  P2R R16, PR, RZ, 0x1 ;  /* 0x00000001ff107803 */ /* 0x000fe20000000000 */
[----:B------:R-:W-:Y:S01]  /*0200*/  IMAD.MOV.U32 R10, RZ, RZ, 0x1 ;  /* 0x00000001ff0a7424 */ /* 0x000fe200078e00ff */
[----:B------:R-:W-:Y:S01]  /*0210*/  MOV R12, RZ ;  /* 0x000000ff000c7202 */ /* 0x000fe20000000f00 */
[----:B------:R-:W-:Y:S01]  /*0220*/  IMAD.MOV.U32 R11, RZ, RZ, 0x1 ;  /* 0x00000001ff0b7424 */ /* 0x000fe200078e00ff */
[----:B------:R-:W-:-:S02]  /*0230*/  MOV R20, 32@lo((gapFillerKernel + .L_x_0@srel)) ;  /* 0x0000000000147802 */ /* 0x000fc40000000f00 */
[----:B------:R-:W-:-:S04]  /*0240*/  MOV R21, 32@hi((gapFillerKernel + .L_x_0@srel)) ;  /* 0x0000000000157802 */ /* 0x000fc80000000f00 */
[----:B------:R-:W-:Y:S05]  /*0250*/  CALL.ABS.NOINC `(cudaGetParameterBufferV2) ;  /* 0x0000000000007943 */ /* 0x000fea0003c00000 */
.L_x_0:
[----:B------:R-:W-:Y:S01]  /*0260*/  ISETP.NE.U32.AND P0, PT, R4, RZ, PT ;  /* 0x000000ff0400720c */ /* 0x000fe20003f05070 */
[----:B------:R-:W-:Y:S01]  /*0270*/  BSSY B6, `(.L_x_64) ;  /* 0x0000017000067945 */ /* 0x000fe20003800000 */
[----:B------:R-:W-:Y:S02]  /*0280*/  IMAD.MOV.U32 R10, RZ, RZ, R4 ;  /* 0x000000ffff0a7224 */ /* 0x000fe400078e0004 */
[----:B------:R-:W-:Y:S01]  /*0290*/  ISETP.NE.AND.EX P0, PT, R5, RZ, PT, P0 ;  /* 0x000000ff0500720c */ /* 0x000fe20003f05300 */
[----:B------:R-:W-:-:S12]  /*02a0*/  IMAD.MOV.U32 R11, RZ, RZ, R5 ;  /* 0x000000ffff0b7224 */ /* 0x000fd800078e0005 */
[----:B------:R-:W-:Y:S05]  /*02b0*/  @!P0 BRA `(.L_x_1) ;  /* 0x0000012000008947 */ /* 0x000fea0003800000 */
[----:B------:R-:W-:Y:S01]  /*02c0*/  IMAD.MOV.U32 R12, RZ, RZ, c[0x0][0x168] ;  /* 0x00005a00ff0c7624 */ /* 0x000fe200078e00ff */
[----:B------:R-:W-:Y:S01]  /*02d0*/  MOV R13, c[0x0][0x16c] ;  /* 0x00005b00000d7a02 */ /* 0x000fe20000000f00 */
[----:B------:R-:W-:Y:S01]  /*02e0*/  IMAD.MOV.U32 R14, RZ, RZ, c[0x0][0x178] ;  /* 0x00005e00ff0e7624 */ /* 0x000fe200078e00ff */
[----:B------:R-:W-:Y:S01]  /*02f0*/  MOV R3, c[0x0][0x170] ;  /* 0x00005c0000037a02 */ /* 0x000fe20000000f00 */
[----:B------:R-:W-:Y:S01]  /*0300*/  IMAD.MOV.U32 R15, RZ, RZ, c[0x0][0x17c] ;  /* 0x00005f00ff0f7624 */ /* 0x000fe200078e00ff */
[----:B------:R-:W-:Y:S01]  /*0310*/  CS2R R6, SRZ ;  /* 0x0000000000067805 */ /* 0x000fe2000001ff00 */
[----:B------:R-:W-:Y:S01]  /*0320*/  IMAD.MOV.U32 R0, RZ, RZ, c[0x0][0x160] ;  /* 0x00005800ff007624 */ /* 0x000fe200078e00ff */
[----:B------:R0:W-:Y:S01]  /*0330*/  ST.E.64 [R10.64+0x8], R12 ;  /* 0x0000080c0a007985 */ /* 0x0001e2000c101b24 */
[----:B------:R-:W-:Y:S01]  /*0340*/  IMAD.MOV.U32 R8, RZ, RZ, c[0x0][0x174] ;  /* 0x00005d00ff087624 */ /* 0x000fe200078e00ff */
[----:B------:R-:W-:Y:S01]  /*0350*/  MOV R20, 32@lo((gapFillerKernel + .L_x_1@srel)) ;  /* 0x0000000000147802 */ /* 0x000fe20000000f00 */
[----:B------:R-:W-:Y:S01]  /*0360*/  IMAD.MOV.U32 R4, RZ, RZ, R10 ;  /* 0x000000ffff047224 */ /* 0x000fe200078e000a */
[----:B------:R0:W-:Y:S01]  /*0370*/  ST.E.64 [R10.64+0x18], R14 ;  /* 0x0000180e0a007985 */ /* 0x0001e2000c101b24 */
[----:B------:R-:W-:Y:S01]  /*0380*/  IMAD.MOV.U32 R5, RZ, RZ, R11 ;  /* 0x000000ffff057224 */ /* 0x000fe200078e000b */
[----:B------:R-:W-:-:S02]  /*0390*/  MOV R21, 32@hi((gapFillerKernel + .L_x_1@srel)) ;  /* 0x0000000000157802 */ /* 0x000fc40000000f00 */
[----:B------:R0:W-:Y:S04]  /*03a0*/  ST.E [R10.64], R0 ;  /* 0x000000000a007985 */ /* 0x0001e8000c101924 */
[----:B------:R0:W-:Y:S04]  /*03b0*/  ST.E [R10.64+0x10], R3 ;  /* 0x000010030a007985 */ /* 0x0001e8000c101924 */
[----:B------:R0:W-:Y:S02]  /*03c0*/  ST.E [R10.64+0x14], R8 ;  /* 0x000014080a007985 */ /* 0x0001e4000c101924 */
[----:B0-----:R-:W-:Y:S05]  /*03d0*/  CALL.ABS.NOINC `(cudaLaunchDeviceV2) ;  /* 0x0000000000007943 */ /* 0x001fea0003c00000 */
.L_x_1:
[----:B------:R-:W-:Y:S05]  /*03e0*/  BSYNC B6 ;  /* 0x0000000000067941 */ /* 0x000fea0003800000 */
.L_x_64:
[----:B------:R-:W-:Y:S02]  /*03f0*/  MOV R20, 32@lo((gapFillerKernel + .L_x_2@srel)) ;  /* 0x0000000000147802 */ /* 0x000fe40000000f00 */
[----:B------:R-:W-:-:S04]  /*0400*/  MOV R21, 32@hi((gapFillerKernel + .L_x_2@srel)) ;  /* 0x0000000000157802 */ /* 0x000fc80000000f00 */
[----:B------:R-:W-:Y:S05]  /*0410*/  CALL.ABS.NOINC `(cudaDeviceSynchronize) ;  /* 0x0000000000007943 */ /* 0x000fea0003c00000 */
.L_x_2:
[----:B------:R-:W-:Y:S01]  /*0420*/  MOV R4, UR38 ;  /* 0x0000002600047c02 */ /* 0x000fe20008000f00 */
[----:B------:R-:W-:Y:S01]  /*0430*/  IMAD.U32 R5, RZ, RZ, UR39 ;  /* 0x00000027ff057e24 */ /* 0x000fe2000f8e00ff */
[----:B------:R-:W-:Y:S01]  /*0440*/  MOV R8, 0x1 ;  /* 0x0000000100087802 */ /* 0x000fe20000000f00 */
[----:B------:R-:W-:Y:S01]  /*0450*/  IMAD.MOV.U32 R6, RZ, RZ, c[0x0][0x184] ;  /* 0x00006100ff067624 */ /* 0x000fe200078e00ff */
[----:B------:R-:W-:Y:S01]  /*0460*/  MOV R12, RZ ;  /* 0x000000ff000c7202 */ /* 0x000fe20000000f00 */
[----:B------:R-:W-:Y:S01]  /*0470*/  IMAD.MOV.U32 R7, RZ, RZ, 0x1 ;  /* 0x00000001ff077424 */ /* 0x000fe200078e00ff */
[----:B------:R-:W-:Y:S01]  /*0480*/  MOV R20, 32@lo((gapFillerKernel + .L_x_3@srel)) ;  /* 0x0000000000147802 */ /* 0x000fe20000000f00 */
[----:B------:R-:W-:Y:S01]  /*0490*/  IMAD.MOV.U32 R9, RZ, RZ, c[0x0][0x188] ;  /* 0x00006200ff097624 */ /* 0x000fe200078e00ff */
[----:B------:R-:W-:Y:S01]  /*04a0*/  MOV R21, 32@hi((gapFillerKernel + .L_x_3@srel)) ;  /* 0x0000000000157802 */ /* 0x000fe20000000f00 */
[----:B------:R-:W-:-:S02]  /*04b0*/  IMAD.MOV.U32 R10, RZ, RZ, 0x1 ;  /* 0x00000001ff0a7424 */ /* 0x000fc400078e00ff */
[----:B------:R-:W-:-:S04]  /*04c0*/  IMAD.MOV.U32 R11, RZ, RZ, 0x1 ;  /* 0x00000001ff0b7424 */ /* 0x000fc800078e00ff */
[----:B------:R-:W-:Y:S05]  /*04d0*/  CALL.ABS.NOINC `(cudaGetParameterBufferV2) ;  /* 0x0000000000007943 */ /* 0x000fea0003c00000 */
.L_x_3:
        /* <DEDUP_REMOVED lines=24> */
.L_x_4:
[----:B------:R-:W-:Y:S05]  /*0660*/  BSYNC B6 ;  /* 0x0000000000067941 */ /* 0x000fea0003800000 */
.L_x_65:
[----:B------:R-:W-:Y:S02]  /*0670*/  MOV R20, 32@lo((gapFillerKernel + .L_x_5@srel)) ;  /* 0x0000000000147802 */ /* 0x000fe40000000f00 */
[----:B------:R-:W-:-:S04]  /*0680*/  MOV R21, 32@hi((gapFillerKernel + .L_x_5@srel)) ;  /* 0x0000000000157802 */ /* 0x000fc80000000f00 */
[----:B------:R-:W-:Y:S05]  /*0690*/  CALL.ABS.NOINC `(cudaDeviceSynchronize) ;  /* 0x0000000000007943 */ /* 0x000fea0003c00000 */
.L_x_5:
        /* <DEDUP_REMOVED lines=12> */
.L_x_6:
        /* <DEDUP_REMOVED lines=24> */
.L_x_7:
[----:B------:R-:W-:Y:S05]  /*08e0*/  BSYNC B6 ;  /* 0x0000000000067941 */ /* 0x000fea0003800000 */
.L_x_66:
[----:B------:R-:W-:Y:S02]  /*08f0*/  MOV R20, 32@lo((gapFillerKernel + .L_x_8@srel)) ;  /* 0x0000000000147802 */ /* 0x000fe40000000f00 */
[----:B------:R-:W-:-:S04]  /*0900*/  MOV R21, 32@hi((gapFillerKernel + .L_x_8@srel)) ;  /* 0x0000000000157802 */ /* 0x000fc80000000f00 */
[----:B------:R-:W-:Y:S05]  /*0910*/  CALL.ABS.NOINC `(cudaDeviceSynchronize) ;  /* 0x0000000000007943 */ /* 0x000fea0003c00000 */
.L_x_8:
        /* <DEDUP_REMOVED lines=12> */
.L_x_9:
        /* <DEDUP_REMOVED lines=24> */
.L_x_10:
[----:B------:R-:W-:Y:S05]  /*0b60*/  BSYNC B6 ;  /* 0x0000000000067941 */ /* 0x000fea0003800000 */
.L_x_67:
[----:B------:R-:W-:Y:S02]  /*0b70*/  MOV R20, 32@lo((gapFillerKernel + .L_x_11@srel)) ;  /* 0x0000000000147802 */ /* 0x000fe40000000f00 */
[----:B------:R-:W-:-:S04]  /*0b80*/  MOV R21, 32@hi((gapFillerKernel + .L_x_11@srel)) ;  /* 0x0000000000157802 */ /* 0x000fc80000000f00 */
[----:B------:R-:W-:Y:S05]  /*0b90*/  CALL.ABS.NOINC `(cudaDeviceSynchronize) ;  /* 0x0000000000007943 */ /* 0x000fea0003c00000 */
.L_x_11:
[----:B------:R-:W-:-:S13]  /*0ba0*/  ISETP.NE.AND P6, PT, R16, RZ, PT ;  /* 0x000000ff1000720c */ /* 0x000fda0003fc5270 */
[----:B------:R-:W-:Y:S05]  /*0bb0*/  @P6 BRA `(.L_x_68) ;  /* 0xfffff5b000006947 */ /* 0x000fea000383ffff */
[----:B------:R-:W-:Y:S05]  /*0bc0*/  BSYNC B7 ;  /* 0x0000000000077941 */ /* 0x000fea0003800000 */
.L_x_63:
[----:B------:R-:W-:-:S13]  /*0bd0*/  ISETP.NE.AND P0, PT, R17, RZ, PT ;  /* 0x000000ff1100720c */ /* 0x000fda0003f05270 */
[----:B------:R-:W-:Y:S05]  /*0be0*/  @!P0 EXIT ;  /* 0x000000000000894d */ /* 0x000fea0003800000 */
[----:B------:R-:W-:Y:S02]  /*0bf0*/  MOV R16, 32@lo(fun@fdesc(gapFillerWorkerKernel)) ;  /* 0x0000000000107802 */ /* 0x000fe40000000f00 */
[----:B------:R-:W-:-:S04]  /*0c00*/  MOV R2, 32@hi(fun@fdesc(gapFillerWorkerKernel)) ;  /* 0x0000000000027802 */ /* 0x000fc80000000f00 */
.L_x_70:
[----:B------:R-:W-:Y:S01]  /*0c10*/  MOV R4, R16 ;  /* 0x0000001000047202 */ /* 0x000fe20000000f00 */
[----:B------:R-:W-:Y:S01]  /*0c20*/  IMAD.MOV.U32 R5, RZ, RZ, R2 ;  /* 0x000000ffff057224 */ /* 0x000fe200078e0002 */
        /* <DEDUP_REMOVED lines=8> */
[----:B------:R-:W-:Y:S02]  /*0cb0*/  IMAD.MOV.U32 R11, RZ, RZ, 0x1 ;  /* 0x00000001ff0b7424 */ /* 0x000fe400078e00ff */
[----:B------:R-:W-:Y:S02]  /*0cc0*/  IMAD.MOV.U32 R24, RZ, RZ, R22 ;  /* 0x000000ffff187224 */ /* 0x000fe400078e0016 */
[----:B------:R-:W-:-:S02]  /*0cd0*/  IMAD.MOV.U32 R25, RZ, RZ, R23 ;  /* 0x000000ffff197224 */ /* 0x000fc400078e0017 */
[----:B------:R-:W-:Y:S05]  /*0ce0*/  CALL.ABS.NOINC `(cudaGetParameterBufferV2) ;  /* 0x0000000000007943 */ /* 0x000fea0003c00000 */
.L_x_12:
[----:B------:R-:W-:Y:S01]  /*0cf0*/  ISETP.NE.U32.AND P0, PT, R4, RZ, PT ;  /* 0x000000ff0400720c */ /* 0x000fe20003f05070 */
[----:B------:R-:W-:Y:S01]  /*0d00*/  BSSY B6, `(.L_x_69) ;  /* 0x0000013000067945 */ /* 0x000fe20003800000 */
[----:B------:R-:W-:Y:S01]  /*0d10*/  MOV R8, R4 ;  /* 0x0000000400087202 */ /* 0x000fe20000000f00 */
[----:B------:R-:W-:Y:S01]  /*0d20*/  IMAD.MOV.U32 R9, RZ, RZ, R5 ;  /* 0x000000ffff097224 */ /* 0x000fe200078e0005 */
[----:B------:R-:W-:-:S13]  /*0d30*/  ISETP.NE.AND.EX P0, PT, R5, RZ, PT, P0 ;  /* 0x000000ff0500720c */ /* 0x000fda0003f05300 */
[----:B------:R-:W-:Y:S05]  /*0d40*/  @!P0 BRA `(.L_x_13) ;  /* 0x000000e000008947 */ /* 0x000fea0003800000 */
[----:B------:R-:W-:Y:S01]  /*0d50*/  IMAD.MOV.U32 R3, RZ, RZ, c[0x0][0x160] ;  /* 0x00005800ff037624 */ /* 0x000fe200078e00ff */
[----:B------:R-:W-:Y:S01]  /*0d60*/  MOV R11, c[0x0][0x170] ;  /* 0x00005c00000b7a02 */ /* 0x000fe20000000f00 */
[----:B------:R-:W-:Y:S01]  /*0d70*/  IMAD.MOV.U32 R13, RZ, RZ, c[0x0][0x174] ;  /* 0x00005d00ff0d7624 */ /* 0x000fe200078e00ff */
[----:B------:R0:W-:Y:S01]  /*0d80*/  ST.E.64 [R8.64+0x8], R22 ;  /* 0x0000081608007985 */ /* 0x0001e2000c101b24 */
[----:B------:R-:W-:Y:S01]  /*0d90*/  IMAD.MOV.U32 R4, RZ, RZ, R8 ;  /* 0x000000ffff047224 */ /* 0x000fe200078e0008 */
[----:B------:R-:W-:Y:S01]  /*0da0*/  MOV R5, R9 ;  /* 0x0000000900057202 */ /* 0x000fe20000000f00 */
[----:B------:R-:W-:Y:S01]  /*0db0*/  CS2R R6, SRZ ;  /* 0x0000000000067805 */ /* 0x000fe2000001ff00 */
[----:B------:R0:W-:Y:S01]  /*0dc0*/  ST.E [R8.64], R3 ;  /* 0x0000000308007985 */ /* 0x0001e2000c101924 */
[----:B------:R-:W-:Y:S02]  /*0dd0*/  MOV R20, 32@lo((gapFillerKernel + .L_x_13@srel)) ;  /* 0x0000000000147802 */ /* 0x000fe40000000f00 */
[----:B------:R-:W-:Y:S01]  /*0de0*/  MOV R21, 32@hi((gapFillerKernel + .L_x_13@srel)) ;  /* 0x0000000000157802 */ /* 0x000fe20000000f00 */
[----:B------:R0:W-:Y:S04]  /*0df0*/  ST.E [R8.64+0x10], R11 ;  /* 0x0000100b08007985 */ /* 0x0001e8000c101924 */
[----:B------:R0:W-:Y:S04]  /*0e00*/  ST.E [R8.64+0x14], R13 ;  /* 0x0000140d08007985 */ /* 0x0001e8000c101924 */
[----:B------:R0:W-:Y:S02]  /*0e10*/  ST.E.64 [R8.64+0x18], R18 ;  /* 0x0000181208007985 */ /* 0x0001e4000c101b24 */
[----:B0-----:R-:W-:Y:S05]  /*0e20*/  CALL.ABS.NOINC `(cudaLaunchDeviceV2) ;  /* 0x0000000000007943 */ /* 0x001fea0003c00000 */
.L_x_13:
[----:B------:R-:W-:Y:S05]  /*0e30*/  BSYNC B6 ;  /* 0x0000000000067941 */ /* 0x000fea0003800000 */
.L_x_69:
[----:B------:R-:W-:Y:S02]  /*0e40*/  MOV R20, 32@lo((gapFillerKernel + .L_x_14@srel)) ;  /* 0x0000000000147802 */ /* 0x000fe40000000f00 */
[----:B------:R-:W-:-:S04]  /*0e50*/  MOV R21, 32@hi((gapFillerKernel + .L_x_14@srel)) ;  /* 0x0000000000157802 */ /* 0x000fc80000000f00 */
[----:B------:R-:W-:Y:S05]  /*0e60*/  CALL.ABS.NOINC `(cudaDeviceSynchronize) ;  /* 0x0000000000007943 */ /* 0x000fea0003c00000 */
.L_x_14:
[----:B------:R-:W-:Y:S01]  /*0e70*/  IADD3 R17, R17, -0x1, RZ ;  /* 0xffffffff11117810 */ /* 0x000fe20007ffe0ff */
[----:B------:R-:W-:Y:S01]  /*0e80*/  IMAD.MOV.U32 R22, RZ, RZ, R18 ;  /* 0x000000ffff167224 */ /* 0x000fe200078e0012 */
[----:B------:R-:W-:Y:S01]  /*0e90*/  MOV R18, R24 ;  /* 0x0000001800127202 */ /* 0x000fe20000000f00 */
[----:B------:R-:W-:Y:S01]  /*0ea0*/  IMAD.MOV.U32 R23, RZ, RZ, R19 ;  /* 0x000000ffff177224 */ /* 0x000fe200078e0013 */
[----:B------:R-:W-:Y:S01]  /*0eb0*/  ISETP.NE.AND P0, PT, R17, RZ, PT ;  /* 0x000000ff1100720c */ /* 0x000fe20003f05270 */
[----:B------:R-:W-:-:S12]  /*0ec0*/  IMAD.MOV.U32 R19, RZ, RZ, R25 ;  /* 0x000000ffff137224 */ /* 0x000fd800078e0019 */
[----:B------:R-:W-:Y:S05]  /*0ed0*/  @P0 BRA `(.L_x_70) ;  /* 0xfffffd3000000947 */ /* 0x000fea000383ffff */
[----:B------:R-:W-:Y:S05]  /*0ee0*/  EXIT ;  /* 0x000000000000794d */ /* 0x000fea0003800000 */
.L_x_71:
        /* <DEDUP_REMOVED lines=9> */
.L_x_262:


//--------------------- .text.flowKeyKernel       --------------------------
	.section	.text.flowKeyKernel,"ax",@progbits
	.sectioninfo	@"SHI_REGISTERS=30"
	.align	128
        .global         flowKeyKernel
        .type           flowKeyKernel,@function
        .size           flowKeyKernel,(.L_x_266 - flowKeyKernel)
        .other          flowKeyKernel,@"STO_CUDA_ENTRY STV_DEFAULT"
flowKeyKernel:
.text.flowKeyKernel:
        /* <DEDUP_REMOVED lines=21> */
[----:B------:R-:W-:Y:S02]  /*0150*/  UMOV UR38, 32@lo(fun@fdesc(flowKeyWorkerKernel)) ;  /* 0x0000000000267882 */ /* 0x000fe40000000000 */
[----:B------:R-:W-:-:S02]  /*0160*/  UMOV UR39, 32@hi(fun@fdesc(flowKeyWorkerKernel)) ;  /* 0x0000000000277882 */ /* 0x000fc40000000000 */
.L_x_77:
        /* <DEDUP_REMOVED lines=12> */
[----:B------:R-:W-:-:S02]  /*0230*/  MOV R20, 32@lo((flowKeyKernel + .L_x_15@srel)) ;  /* 0x0000000000147802 */ /* 0x000fc40000000f00 */
[----:B------:R-:W-:-:S04]  /*0240*/  MOV R21, 32@hi((flowKeyKernel + .L_x_15@srel)) ;  /* 0x0000000000157802 */ /* 0x000fc80000000f00 */
[----:B------:R-:W-:Y:S05]  /*0250*/  CALL.ABS.NOINC `(cudaGetParameterBufferV2) ;  /* 0x0000000000007943 */ /* 0x000fea0003c00000 */
.L_x_15:
        /* <DEDUP_REMOVED lines=11> */
[----:B------:R-:W-:Y:S01]  /*0310*/  MOV R5, c[0x0][0x16c] ;  /* 0x00005b0000057a02 */ /* 0x000fe20000000f00 */
[----:B------:R-:W-:Y:S01]  /*0320*/  IMAD.MOV.U32 R8, RZ, RZ, c[0x0][0x17c] ;  /* 0x00005f00ff087624 */ /* 0x000fe200078e00ff */
[----:B------:R-:W-:Y:S01]  /*0330*/  ST.E.64 [R10.64+0x28], R12 ;  /* 0x0000280c0a007985 */ /* 0x000fe2000c101b24 */
[----:B------:R-:W-:Y:S01]  /*0340*/  IMAD.MOV.U32 R4, RZ, RZ, c[0x0][0x168] ;  /* 0x00005a00ff047624 */ /* 0x000fe200078e00ff */
[----:B------:R-:W-:Y:S01]  /*0350*/  MOV R20, 32@lo((flowKeyKernel + .L_x_16@srel)) ;  /* 0x0000000000147802 */ /* 0x000fe20000000f00 */
[----:B------:R-:W-:Y:S01]  /*0360*/  IMAD.MOV.U32 R6, RZ, RZ, c[0x0][0x170] ;  /* 0x00005c00ff067624 */ /* 0x000fe200078e00ff */
[----:B------:R-:W-:Y:S01]  /*0370*/  ST.E [R10.64], R0 ;  /* 0x000000000a007985 */ /* 0x000fe2000c101924 */
[----:B------:R-:W-:Y:S01]  /*0380*/  IMAD.MOV.U32 R7, RZ, RZ, c[0x0][0x174] ;  /* 0x00005d00ff077624 */ /* 0x000fe200078e00ff */
[----:B------:R-:W-:-:S02]  /*0390*/  MOV R21, 32@hi((flowKeyKernel + .L_x_16@srel)) ;  /* 0x0000000000157802 */ /* 0x000fc40000000f00 */
[----:B------:R-:W-:Y:S04]  /*03a0*/  ST.E [R10.64+0x18], R3 ;  /* 0x000018030a007985 */ /* 0x000fe8000c101924 */
[----:B------:R-:W-:Y:S04]  /*03b0*/  ST.E [R10.64+0x1c], R8 ;  /* 0x00001c080a007985 */ /* 0x000fe8000c101924 */
[----:B------:R-:W-:Y:S04]  /*03c0*/  ST.E [R10.64+0x20], R9 ;  /* 0x000020090a007985 */ /* 0x000fe8000c101924 */
[----:B------:R0:W-:Y:S04]  /*03d0*/  ST.E.64 [R10.64+0x8], R4 ;  /* 0x000008040a007985 */ /* 0x0001e8000c101b24 */
[----:B------:R1:W-:Y:S01]  /*03e0*/  ST.E.64 [R10.64+0x10], R6 ;  /* 0x000010060a007985 */ /* 0x0003e2000c101b24 */
[----:B0-----:R-:W-:-:S02]  /*03f0*/  IMAD.MOV.U32 R4, RZ, RZ, R10 ;  /* 0x000000ffff047224 */ /* 0x001fc400078e000a */
[----:B------:R-:W-:Y:S01]  /*0400*/  IMAD.MOV.U32 R5, RZ, RZ, R11 ;  /* 0x000000ffff057224 */ /* 0x000fe200078e000b */
[----:B-1----:R-:W-:-:S04]  /*0410*/  CS2R R6, SRZ ;  /* 0x0000000000067805 */ /* 0x002fc8000001ff00 */
[----:B------:R-:W-:Y:S05]  /*0420*/  CALL.ABS.NOINC `(cudaLaunchDeviceV2) ;  /* 0x0000000000007943 */ /* 0x000fea0003c00000 */
.L_x_16:
[----:B------:R-:W-:Y:S05]  /*0430*/  BSYNC B6 ;  /* 0x0000000000067941 */ /* 0x000fea0003800000 */
.L_x_73:
[----:B------:R-:W-:Y:S02]  /*0440*/  MOV R20, 32@lo((flowKeyKernel + .L_x_17@srel)) ;  /* 0x0000000000147802 */ /* 0x000fe40000000f00 */
[----:B------:R-:W-:-:S04]  /*0450*/  MOV R21, 32@hi((flowKeyKernel + .L_x_17@srel)) ;  /* 0x0000000000157802 */ /* 0x000fc80000000f00 */
[----:B------:R-:W-:Y:S05]  /*0460*/  CALL.ABS.NOINC `(cudaDeviceSynchronize) ;  /* 0x0000000000007943 */ /* 0x000fea0003c00000 */
.L_x_17:
[----:B------:R-:W-:Y:S01]  /*0470*/  IMAD.U32 R4, RZ, RZ, UR38 ;  /* 0x00000026ff047e24 */ /* 0x000fe2000f8e00ff */
[----:B------:R-:W-:Y:S01]  /*0480*/  MOV R5, UR39 ;  /* 0x0000002700057c02 */ /* 0x000fe20008000f00 */
[----:B------:R-:W-:Y:S01]  /*0490*/  IMAD.MOV.U32 R6, RZ, RZ, c[0x0][0x194] ;  /* 0x00006500ff067624 */ /* 0x000fe200078e00ff */
[----:B------:R-:W-:Y:S01]  /*04a0*/  MOV R9, c[0x0][0x198] ;  /* 0x0000660000097a02 */ /* 0x000fe20000000f00 */
[----:B------:R-:W-:Y:S01]  /*04b0*/  IMAD.MOV.U32 R7, RZ, RZ, 0x1 ;  /* 0x00000001ff077424 */ /* 0x000fe200078e00ff */
[----:B------:R-:W-:Y:S01]  /*04c0*/  MOV R20, 32@lo((flowKeyKernel + .L_x_18@srel)) ;  /* 0x0000000000147802 */ /* 0x000fe20000000f00 */
[----:B------:R-:W-:Y:S01]  /*04d0*/  IMAD.MOV.U32 R8, RZ, RZ, 0x1 ;  /* 0x00000001ff087424 */ /* 0x000fe200078e00ff */
[----:B------:R-:W-:Y:S01]  /*04e0*/  MOV R21, 32@hi((flowKeyKernel + .L_x_18@srel)) ;  /* 0x0000000000157802 */ /* 0x000fe20000000f00 */
[----:B------:R-:W-:-:S02]  /*04f0*/  IMAD.MOV.U32 R10, RZ, RZ, 0x1 ;  /* 0x00000001ff0a7424 */ /* 0x000fc400078e00ff */
[----:B------:R-:W-:Y:S02]  /*0500*/  IMAD.MOV.U32 R11, RZ, RZ, 0x1 ;  /* 0x00000001ff0b7424 */ /* 0x000fe400078e00ff */
[----:B------:R-:W-:-:S04]  /*0510*/  IMAD.MOV.U32 R12, RZ, RZ, RZ ;  /* 0x000000ffff0c7224 */ /* 0x000fc800078e00ff */
[----:B------:R-:W-:Y:S05]  /*0520*/  CALL.ABS.NOINC `(cudaGetParameterBufferV2) ;  /* 0x0000000000007943 */ /* 0x000fea0003c00000 */
.L_x_18:
        /* <DEDUP_REMOVED lines=9> */
[----:B------:R-:W-:Y:S01]  /*05c0*/  MOV R6, c[0x0][0x170] ;  /* 0x00005c0000067a02 */ /* 0x000fe20000000f00 */
[----:B------:R-:W-:Y:S01]  /*05d0*/  IMAD.MOV.U32 R11, RZ, RZ, c[0x0][0x178] ;  /* 0x00005e00ff0b7624 */ /* 0x000fe200078e00ff */
[----:B------:R-:W-:Y:S01]  /*05e0*/  MOV R20, 32@lo((flowKeyKernel + .L_x_19@srel)) ;  /* 0x0000000000147802 */ /* 0x000fe20000000f00 */
[----:B------:R-:W-:Y:S01]  /*05f0*/  IMAD.MOV.U32 R13, RZ, RZ, c[0x0][0x17c] ;  /* 0x00005f00ff0d7624 */ /* 0x000fe200078e00ff */
[----:B------:R-:W-:Y:S01]  /*0600*/  ST.E.64 [R8.64+0x28], R24 ;  /* 0x0000281808007985 */ /* 0x000fe2000c101b24 */
[----:B------:R-:W-:Y:S01]  /*0610*/  IMAD.MOV.U32 R15, RZ, RZ, c[0x0][0x180] ;  /* 0x00006000ff0f7624 */ /* 0x000fe200078e00ff */
[----:B------:R-:W-:Y:S01]  /*0620*/  MOV R21, 32@hi((flowKeyKernel + .L_x_19@srel)) ;  /* 0x0000000000157802 */ /* 0x000fe20000000f00 */
[----:B------:R-:W-:Y:S01]  /*0630*/  IMAD.MOV.U32 R4, RZ, RZ, c[0x0][0x188] ;  /* 0x00006200ff047624 */ /* 0x000fe200078e00ff */
[----:B------:R-:W-:Y:S01]  /*0640*/  ST.E [R8.64], R3 ;  /* 0x0000000308007985 */ /* 0x000fe2000c101924 */
[----:B------:R-:W-:-:S02]  /*0650*/  IMAD.MOV.U32 R5, RZ, RZ, c[0x0][0x18c] ;  /* 0x00006300ff057624 */ /* 0x000fc400078e00ff */
[----:B------:R-:W-:Y:S01]  /*0660*/  IMAD.MOV.U32 R7, RZ, RZ, c[0x0][0x174] ;  /* 0x00005d00ff077624 */ /* 0x000fe200078e00ff */
[----:B------:R-:W-:Y:S04]  /*0670*/  ST.E [R8.64+0x18], R11 ;  /* 0x0000180b08007985 */ /* 0x000fe8000c101924 */
[----:B------:R-:W-:Y:S04]  /*0680*/  ST.E [R8.64+0x1c], R13 ;  /* 0x00001c0d08007985 */ /* 0x000fe8000c101924 */
[----:B------:R-:W-:Y:S04]  /*0690*/  ST.E [R8.64+0x20], R15 ;  /* 0x0000200f08007985 */ /* 0x000fe8000c101924 */
[----:B------:R0:W-:Y:S04]  /*06a0*/  ST.E.64 [R8.64+0x8], R4 ;  /* 0x0000080408007985 */ /* 0x0001e8000c101b24 */
[----:B------:R1:W-:Y:S01]  /*06b0*/  ST.E.64 [R8.64+0x10], R6 ;  /* 0x0000100608007985 */ /* 0x0003e2000c101b24 */
[----:B0-----:R-:W-:Y:S01]  /*06c0*/  MOV R4, R8 ;  /* 0x0000000800047202 */ /* 0x001fe20000000f00 */
[----:B------:R-:W-:Y:S01]  /*06d0*/  IMAD.MOV.U32 R5, RZ, RZ, R9 ;  /* 0x000000ffff057224 */ /* 0x000fe200078e0009 */
[----:B-1----:R-:W-:-:S04]  /*06e0*/  CS2R R6, SRZ ;  /* 0x0000000000067805 */ /* 0x002fc8000001ff00 */
[----:B------:R-:W-:Y:S05]  /*06f0*/  CALL.ABS.NOINC `(cudaLaunchDeviceV2) ;  /* 0x0000000000007943 */ /* 0x000fea0003c00000 */
.L_x_19:
[----:B------:R-:W-:Y:S05]  /*0700*/  BSYNC B6 ;  /* 0x0000000000067941 */ /* 0x000fea0003800000 */
.L_x_74:
[----:B------:R-:W-:Y:S02]  /*0710*/  MOV R20, 32@lo((flowKeyKernel + .L_x_20@srel)) ;  /* 0x0000000000147802 */ /* 0x000fe40000000f00 */
[----:B------:R-:W-:-:S04]  /*0720*/  MOV R21, 32@hi((flowKeyKernel + .L_x_20@srel)) ;  /* 0x0000000000157802 */ /* 0x000fc80000000f00 */
[----:B------:R-:W-:Y:S05]  /*0730*/  CALL.ABS.NOINC `(cudaDeviceSynchronize) ;  /* 0x0000000000007943 */ /* 0x000fea0003c00000 */
.L_x_20:
[----:B------:R-:W-:Y:S01]  /*0740*/  IMAD.U32 R4, RZ, RZ, UR38 ;  /* 0x00000026ff047e24 */ /* 0x000fe2000f8e00ff */
[----:B------:R-:W-:Y:S01]  /*0750*/  MOV R6, c[0x0][0x194] ;  /* 0x0000650000067a02 */ /* 0x000fe20000000f00 */
[----:B------:R-:W-:Y:S01]  /*0760*/  IMAD.U32 R5, RZ, RZ, UR39 ;  /* 0x00000027ff057e24 */ /* 0x000fe2000f8e00ff */
[----:B------:R-:W-:Y:S01]  /*0770*/  MOV R10, 0x1 ;  /* 0x00000001000a7802 */ /* 0x000fe20000000f00 */
[----:B------:R-:W-:Y:S01]  /*0780*/  IMAD.MOV.U32 R7, RZ, RZ, 0x1 ;  /* 0x00000001ff077424 */ /* 0x000fe200078e00ff */
[----:B------:R-:W-:Y:S01]  /*0790*/  MOV R20, 32@lo((flowKeyKernel + .L_x_21@srel)) ;  /* 0x0000000000147802 */ /* 0x000fe20000000f00 */
[----:B------:R-:W-:Y:S01]  /*07a0*/  IMAD.MOV.U32 R8, RZ, RZ, 0x1 ;  /* 0x00000001ff087424 */ /* 0x000fe200078e00ff */
[----:B------:R-:W-:Y:S01]  /*07b0*/  MOV R21, 32@hi((flowKeyKernel + .L_x_21@srel)) ;  /* 0x0000000000157802 */ /* 0x000fe20000000f00 */
[----:B------:R-:W-:-:S02]  /*07c0*/  IMAD.MOV.U32 R9, RZ, RZ, c[0x0][0x198] ;  /* 0x00006600ff097624 */ /* 0x000fc400078e00ff */
[----:B------:R-:W-:Y:S02]  /*07d0*/  IMAD.MOV.U32 R11, RZ, RZ, 0x1 ;  /* 0x00000001ff0b7424 */ /* 0x000fe400078e00ff */
[----:B------:R-:W-:-:S04]  /*07e0*/  IMAD.MOV.U32 R12, RZ, RZ, RZ ;  /* 0x000000ffff0c7224 */ /* 0x000fc800078e00ff */
[----:B------:R-:W-:Y:S05]  /*07f0*/  CALL.ABS.NOINC `(cudaGetParameterBufferV2) ;  /* 0x0000000000007943 */ /* 0x000fea0003c00000 */
.L_x_21:
[----:B------:R-:W-:Y:S01]  /*0800*/  ISETP.NE.U32.AND P0, PT, R4, RZ, PT ;  /* 0x000000ff0400720c */ /* 0x000fe20003f05070 */
[----:B------:R-:W-:Y:S01]  /*0810*/  BSSY B6, `(.L_x_75) ;  /* 0x000001c000067945 */ /* 0x000fe20003800000 */
[----:B------:R-:W-:Y:S01]  /*0820*/  MOV R8, R4 ;  /* 0x0000000400087202 */ /* 0x000fe20000000f00 */
[----:B------:R-:W-:Y:S01]  /*0830*/  IMAD.MOV.U32 R9, RZ, RZ, R5 ;  /* 0x000000ffff097224 */ /* 0x000fe200078e0005 */
[----:B------:R-:W-:-:S13]  /*0840*/  ISETP.NE.AND.EX P0, PT, R5, RZ, PT, P0 ;  /* 0x000000ff0500720c */ /* 0x000fda0003f05300 */
[----:B------:R-:W-:Y:S05]  /*0850*/  @!P0 BRA `(.L_x_22) ;  /* 0x0000017000008947 */ /* 0x000fea0003800000 */
        /* <DEDUP_REMOVED lines=12> */
[----:B------:R-:W-:Y:S01]  /*0920*/  MOV R21, 32@hi((flowKeyKernel + .L_x_22@srel)) ;  /* 0x0000000000157802 */ /* 0x000fe20000000f00 */
        /* <DEDUP_REMOVED lines=10> */
.L_x_22:
[----:B------:R-:W-:Y:S05]  /*09d0*/  BSYNC B6 ;  /* 0x0000000000067941 */ /* 0x000fea0003800000 */
.L_x_75:
[----:B------:R-:W-:Y:S02]  /*09e0*/  MOV R20, 32@lo((flowKeyKernel + .L_x_23@srel)) ;  /* 0x0000000000147802 */ /* 0x000fe40000000f00 */
[----:B------:R-:W-:-:S04]  /*09f0*/  MOV R21, 32@hi((flowKeyKernel + .L_x_23@srel)) ;  /* 0x0000000000157802 */ /* 0x000fc80000000f00 */
[----:B------:R-:W-:Y:S05]  /*0a00*/  CALL.ABS.NOINC `(cudaDeviceSynchronize) ;  /* 0x0000000000007943 */ /* 0x000fea0003c00000 */
.L_x_23:
[----:B------:R-:W-:Y:S01]  /*0a10*/  IMAD.U32 R4, RZ, RZ, UR38 ;  /* 0x00000026ff047e24 */ /* 0x000fe2000f8e00ff */
[----:B------:R-:W-:Y:S01]  /*0a20*/  MOV R5, UR39 ;  /* 0x0000002700057c02 */ /* 0x000fe20008000f00 */
[----:B------:R-:W-:Y:S01]  /*0a30*/  IMAD.MOV.U32 R6, RZ, RZ, c[0x0][0x194] ;  /* 0x00006500ff067624 */ /* 0x000fe200078e00ff */
[----:B------:R-:W-:Y:S01]  /*0a40*/  MOV R8, 0x1 ;  /* 0x0000000100087802 */ /* 0x000fe20000000f00 */
[----:B------:R-:W-:Y:S01]  /*0a50*/  IMAD.MOV.U32 R7, RZ, RZ, 0x1 ;  /* 0x00000001ff077424 */ /* 0x000fe200078e00ff */
[----:B------:R-:W-:Y:S01]  /*0a60*/  MOV R11, 0x1 ;  /* 0x00000001000b7802 */ /* 0x000fe20000000f00 */
[----:B------:R-:W-:Y:S01]  /*0a70*/  IMAD.MOV.U32 R9, RZ, RZ, c[0x0][0x198] ;  /* 0x00006600ff097624 */ /* 0x000fe200078e00ff */
[----:B------:R-:W-:Y:S01]  /*0a80*/  MOV R20, 32@lo((flowKeyKernel + .L_x_24@srel)) ;  /* 0x0000000000147802 */ /* 0x000fe20000000f00 */
[----:B------:R-:W-:Y:S01]  /*0a90*/  IMAD.MOV.U32 R10, RZ, RZ, 0x1 ;  /* 0x00000001ff0a7424 */ /* 0x000fe200078e00ff */
[----:B------:R-:W-:Y:S01]  /*0aa0*/  MOV R21, 32@hi((flowKeyKernel + .L_x_24@srel)) ;  /* 0x0000000000157802 */ /* 0x000fe20000000f00 */
[----:B------:R-:W-:-:S04]  /*0ab0*/  IMAD.MOV.U32 R12, RZ, RZ, RZ ;  /* 0x000000ffff0c7224 */ /* 0x000fc800078e00ff */
[----:B------:R-:W-:Y:S05]  /*0ac0*/  CALL.ABS.NOINC `(cudaGetParameterBufferV2) ;  /* 0x0000000000007943 */ /* 0x000fea0003c00000 */
.L_x_24:
[----:B------:R-:W-:Y:S01]  /*0ad0*/  ISETP.NE.U32.AND P0, PT, R4, RZ, PT ;  /* 0x000000ff0400720c */ /* 0x000fe20003f05070 */
[----:B------:R-:W-:Y:S01]  /*0ae0*/  BSSY B6, `(.L_x_76) ;  /* 0x000001c000067945 */ /* 0x000fe20003800000 */
[----:B------:R-:W-:Y:S01]  /*0af0*/  IMAD.MOV.U32 R8, RZ, RZ, R4 ;  /* 0x000000ffff087224 */ /* 0x000fe200078e0004 */
[----:B------:R-:W-:-:S02]  /*0b00*/  MOV R9, R5 ;  /* 0x0000000500097202 */ /* 0x000fc40000000f00 */
[----:B------:R-:W-:-:S13]  /*0b10*/  ISETP.NE.AND.EX P0, PT, R5, RZ, PT, P0 ;  /* 0x000000ff0500720c */ /* 0x000fda0003f05300 */
        /* <DEDUP_REMOVED lines=20> */
[----:B0-----:R-:W-:Y:S01]  /*0c60*/  IMAD.MOV.U32 R4, RZ, RZ, R8 ;  /* 0x000000ffff047224 */ /* 0x001fe200078e0008 */
[----:B------:R-:W-:Y:S01]  /*0c70*/  MOV R5, R9 ;  /* 0x0000000900057202 */ /* 0x000fe20000000f00 */
[----:B-1----:R-:W-:-:S04]  /*0c80*/  CS2R R6, SRZ ;  /* 0x0000000000067805 */ /* 0x002fc8000001ff00 */
[----:B------:R-:W-:Y:S05]  /*0c90*/  CALL.ABS.NOINC `(cudaLaunchDeviceV2) ;  /* 0x0000000000007943 */ /* 0x000fea0003c00000 */
.L_x_25:
[----:B------:R-:W-:Y:S05]  /*0ca0*/  BSYNC B6 ;  /* 0x0000000000067941 */ /* 0x000fea0003800000 */
.L_x_76:
[----:B------:R-:W-:Y:S02]  /*0cb0*/  MOV R20, 32@lo((flowKeyKernel + .L_x_26@srel)) ;  /* 0x0000000000147802 */ /* 0x000fe40000000f00 */
[----:B------:R-:W-:-:S04]  /*0cc0*/  MOV R21, 32@hi((flowKeyKernel + .L_x_26@srel)) ;  /* 0x0000000000157802 */ /* 0x000fc80000000f00 */
[----:B------:R-:W-:Y:S05]  /*0cd0*/  CALL.ABS.NOINC `(cudaDeviceSynchronize) ;  /* 0x0000000000007943 */ /* 0x000fea0003c00000 */
.L_x_26:
[----:B------:R-:W-:-:S13]  /*0ce0*/  ISETP.NE.AND P6, PT, R16, RZ, PT ;  /* 0x000000ff1000720c */ /* 0x000fda0003fc5270 */
[----:B------:R-:W-:Y:S05]  /*0cf0*/  @P6 BRA `(.L_x_77) ;  /* 0xfffff47000006947 */ /* 0x000fea000383ffff */
[----:B------:R-:W-:Y:S05]  /*0d00*/  BSYNC B7 ;  /* 0x0000000000077941 */ /* 0x000fea0003800000 */
.L_x_72:
[----:B------:R-:W-:-:S13]  /*0d10*/  ISETP.NE.AND P0, PT, R17, RZ, PT ;  /* 0x000000ff1100720c */ /* 0x000fda0003f05270 */
[----:B------:R-:W-:Y:S05]  /*0d20*/  @!P0 EXIT ;  /* 0x000000000000894d */ /* 0x000fea0003800000 */
[----:B------:R-:W-:Y:S02]  /*0d30*/  MOV R16, 32@lo(fun@fdesc(flowKeyWorkerKernel)) ;  /* 0x0000000000107802 */ /* 0x000fe40000000f00 */
[----:B------:R-:W-:-:S03]  /*0d40*/  MOV R2, 32@hi(fun@fdesc(flowKeyWorkerKernel)) ;  /* 0x0000000000027802 */ /* 0x000fc60000000f00 */
.L_x_79:
[----:B------:R-:W-:Y:S01]  /*0d50*/  IMAD.MOV.U32 R4, RZ, RZ, R16 ;  /* 0x000000ffff047224 */ /* 0x000fe200078e0010 */
[----:B------:R-:W-:Y:S01]  /*0d60*/  MOV R6, c[0x0][0x194] ;  /* 0x0000650000067a02 */ /* 0x000fe20000000f00 */
[----:B------:R-:W-:Y:S01]  /*0d70*/  IMAD.MOV.U32 R5, RZ, RZ, R2 ;  /* 0x000000ffff057224 */ /* 0x000fe200078e0002 */
[----:B------:R-:W-:Y:S01]  /*0d80*/  MOV R9, c[0x0][0x198] ;  /* 0x0000660000097a02 */ /* 0x000fe20000000f00 */
[----:B------:R-:W-:Y:S01]  /*0d90*/  IMAD.MOV.U32 R7, RZ, RZ, 0x1 ;  /* 0x00000001ff077424 */ /* 0x000fe200078e00ff */
[----:B------:R-:W-:Y:S01]  /*0da0*/  MOV R12, RZ ;  /* 0x000000ff000c7202 */ /* 0x000fe20000000f00 */
[----:B------:R-:W-:Y:S01]  /*0db0*/  IMAD.MOV.U32 R8, RZ, RZ, 0x1 ;  /* 0x00000001ff087424 */ /* 0x000fe200078e00ff */
[----:B------:R-:W-:Y:S01]  /*0dc0*/  MOV R20, 32@lo((flowKeyKernel + .L_x_27@srel)) ;  /* 0x0000000000147802 */ /* 0x000fe20000000f00 */
[----:B------:R-:W-:Y:S01]  /*0dd0*/  IMAD.MOV.U32 R10, RZ, RZ, 0x1 ;  /* 0x00000001ff0a7424 */ /* 0x000fe200078e00ff */
[----:B------:R-:W-:Y:S01]  /*0de0*/  MOV R21, 32@hi((flowKeyKernel + .L_x_27@srel)) ;  /* 0x0000000000157802 */ /* 0x000fe20000000f00 */
[----:B------:R-:W-:-:S02]  /*0df0*/  IMAD.MOV.U32 R11, RZ, RZ, 0x1 ;  /* 0x00000001ff0b7424 */ /* 0x000fc400078e00ff */
[----:B------:R-:W-:Y:S02]  /*0e00*/  IMAD.MOV.U32 R24, RZ, RZ, R22 ;  /* 0x000000ffff187224 */ /* 0x000fe400078e0016 */
[----:B------:R-:W-:-:S02]  /*0e10*/  IMAD.MOV.U32 R25, RZ, RZ, R23 ;  /* 0x000000ffff197224 */ /* 0x000fc400078e0017 */
[----:B------:R-:W-:Y:S05]  /*0e20*/  CALL.ABS.NOINC `(cudaGetParameterBufferV2) ;  /* 0x0000000000007943 */ /* 0x000fea0003c00000 */
.L_x_27:
        /* <DEDUP_REMOVED lines=11> */
[----:B------:R0:W-:Y:S01]  /*0ee0*/  ST.E.64 [R8.64+0x8], R22 ;  /* 0x0000081608007985 */ /* 0x0001e2000c101b24 */
[----:B------:R-:W-:Y:S01]  /*0ef0*/  IMAD.MOV.U32 R27, RZ, RZ, c[0x0][0x180] ;  /* 0x00006000ff1b7624 */ /* 0x000fe200078e00ff */
[----:B------:R-:W-:Y:S01]  /*0f00*/  MOV R5, R9 ;  /* 0x0000000900057202 */ /* 0x000fe20000000f00 */
[----:B------:R-:W-:Y:S01]  /*0f10*/  IMAD.MOV.U32 R4, RZ, RZ, R8 ;  /* 0x000000ffff047224 */ /* 0x000fe200078e0008 */
[----:B------:R0:W-:Y:S01]  /*0f20*/  ST.E.64 [R8.64+0x10], R10 ;  /* 0x0000100a08007985 */ /* 0x0001e2000c101b24 */
[----:B------:R-:W-:Y:S01]  /*0f30*/  CS2R R6, SRZ ;  /* 0x0000000000067805 */ /* 0x000fe2000001ff00 */
[----:B------:R-:W-:-:S02]  /*0f40*/  MOV R20, 32@lo((flowKeyKernel + .L_x_28@srel)) ;  /* 0x0000000000147802 */ /* 0x000fc40000000f00 */
[----:B------:R0:W-:Y:S01]  /*0f50*/  ST.E [R8.64], R3 ;  /* 0x0000000308007985 */ /* 0x0001e2000c101924 */
[----:B------:R-:W-:-:S03]  /*0f60*/  MOV R21, 32@hi((flowKeyKernel + .L_x_28@srel)) ;  /* 0x0000000000157802 */ /* 0x000fc60000000f00 */
[----:B------:R0:W-:Y:S04]  /*0f70*/  ST.E [R8.64+0x18], R13 ;  /* 0x0000180d08007985 */ /* 0x0001e8000c101924 */
[----:B------:R0:W-:Y:S04]  /*0f80*/  ST.E [R8.64+0x1c], R15 ;  /* 0x00001c0f08007985 */ /* 0x0001e8000c101924 */
[----:B------:R0:W-:Y:S04]  /*0f90*/  ST.E [R8.64+0x20], R27 ;  /* 0x0000201b08007985 */ /* 0x0001e8000c101924 */
[----:B------:R0:W-:Y:S02]  /*0fa0*/  ST.E.64 [R8.64+0x28], R18 ;  /* 0x0000281208007985 */ /* 0x0001e4000c101b24 */
[----:B0-----:R-:W-:Y:S05]  /*0fb0*/  CALL.ABS.NOINC `(cudaLaunchDeviceV2) ;  /* 0x0000000000007943 */ /* 0x001fea0003c00000 */
.L_x_28:
[----:B------:R-:W-:Y:S05]  /*0fc0*/  BSYNC B6 ;  /* 0x0000000000067941 */ /* 0x000fea0003800000 */
.L_x_78:
[----:B------:R-:W-:Y:S02]  /*0fd0*/  MOV R20, 32@lo((flowKeyKernel + .L_x_29@srel)) ;  /* 0x0000000000147802 */ /* 0x000fe40000000f00 */
[----:B------:R-:W-:-:S04]  /*0fe0*/  MOV R21, 32@hi((flowKeyKernel + .L_x_29@srel)) ;  /* 0x0000000000157802 */ /* 0x000fc80000000f00 */
[----:B------:R-:W-:Y:S05]  /*0ff0*/  CALL.ABS.NOINC `(cudaDeviceSynchronize) ;  /* 0x0000000000007943 */ /* 0x000fea0003c00000 */
.L_x_29:
        /* <DEDUP_REMOVED lines=8> */
.L_x_80:
        /* <DEDUP_REMOVED lines=16> */
.L_x_266:


//--------------------- .text.noiseReductionKernel --------------------------
	.section	.text.noiseReductionKernel,"ax",@progbits
	.sectioninfo	@"SHI_REGISTERS=28"
	.align	128
        .global         noiseReductionKernel
        .type           noiseReductionKernel,@function
        .size           noiseReductionKernel,(.L_x_267 - noiseReductionKernel)
        .other          noiseReductionKernel,@"STO_CUDA_ENTRY STV_DEFAULT"
noiseReductionKernel:
.text.noiseReductionKernel:
        /* <DEDUP_REMOVED lines=21> */
[----:B------:R-:W-:Y:S02]  /*0150*/  UMOV UR38, 32@lo(fun@fdesc(noiseReductionWorkerKernel)) ;  /* 0x0000000000267882 */ /* 0x000fe40000000000 */
[----:B------:R-:W-:-:S02]  /*0160*/  UMOV UR39, 32@hi(fun@fdesc(noiseReductionWorkerKernel)) ;  /* 0x0000000000277882 */ /* 0x000fc40000000000 */
.L_x_86:
        /* <DEDUP_REMOVED lines=12> */
[----:B------:R-:W-:-:S02]  /*0230*/  MOV R20, 32@lo((noiseReductionKernel + .L_x_30@srel)) ;  /* 0x0000000000147802 */ /* 0x000fc40000000f00 */
[----:B------:R-:W-:-:S04]  /*0240*/  MOV R21, 32@hi((noiseReductionKernel + .L_x_30@srel)) ;  /* 0x0000000000157802 */ /* 0x000fc80000000f00 */
[----:B------:R-:W-:Y:S05]  /*0250*/  CALL.ABS.NOINC `(cudaGetParameterBufferV2) ;  /* 0x0000000000007943 */ /* 0x000fea0003c00000 */
.L_x_30:
        /* <DEDUP_REMOVED lines=15> */
[----:B------:R-:W-:Y:S01]  /*0350*/  MOV R20, 32@lo((noiseReductionKernel + .L_x_31@srel)) ;  /* 0x0000000000147802 */ /* 0x000fe20000000f00 */
[----:B------:R-:W-:Y:S01]  /*0360*/  IMAD.MOV.U32 R4, RZ, RZ, R10 ;  /* 0x000000ffff047224 */ /* 0x000fe200078e000a */
[----:B------:R0:W-:Y:S01]  /*0370*/  ST.E.64 [R10.64+0x18], R14 ;  /* 0x0000180e0a007985 */ /* 0x0001e2000c101b24 */
[----:B------:R-:W-:Y:S01]  /*0380*/  IMAD.MOV.U32 R5, RZ, RZ, R11 ;  /* 0x000000ffff057224 */ /* 0x000fe200078e000b */
[----:B------:R-:W-:-:S02]  /*0390*/  MOV R21, 32@hi((noiseReductionKernel + .L_x_31@srel)) ;  /* 0x0000000000157802 */ /* 0x000fc40000000f00 */
[----:B------:R0:W-:Y:S04]  /*03a0*/  ST.E [R10.64], R0 ;  /* 0x000000000a007985 */ /* 0x0001e8000c101924 */
[----:B------:R0:W-:Y:S04]  /*03b0*/  ST.E [R10.64+0x10], R3 ;  /* 0x000010030a007985 */ /* 0x0001e8000c101924 */
[----:B------:R0:W-:Y:S02]  /*03c0*/  ST.E [R10.64+0x14], R8 ;  /* 0x000014080a007985 */ /* 0x0001e4000c101924 */
[----:B0-----:R-:W-:Y:S05]  /*03d0*/  CALL.ABS.NOINC `(cudaLaunchDeviceV2) ;  /* 0x0000000000007943 */ /* 0x001fea0003c00000 */
.L_x_31:
[----:B------:R-:W-:Y:S05]  /*03e0*/  BSYNC B6 ;  /* 0x0000000000067941 */ /* 0x000fea0003800000 */
.L_x_82:
[----:B------:R-:W-:Y:S02]  /*03f0*/  MOV R20, 32@lo((noiseReductionKernel + .L_x_32@srel)) ;  /* 0x0000000000147802 */ /* 0x000fe40000000f00 */
[----:B------:R-:W-:-:S04]  /*0400*/  MOV R21, 32@hi((noiseReductionKernel + .L_x_32@srel)) ;  /* 0x0000000000157802 */ /* 0x000fc80000000f00 */
[----:B------:R-:W-:Y:S05]  /*0410*/  CALL.ABS.NOINC `(cudaDeviceSynchronize) ;  /* 0x0000000000007943 */ /* 0x000fea0003c00000 */
.L_x_32:
[----:B------:R-:W-:Y:S01]  /*0420*/  MOV R4, UR38 ;  /* 0x0000002600047c02 */ /* 0x000fe20008000f00 */
[----:B------:R-:W-:Y:S01]  /*0430*/  IMAD.U32 R5, RZ, RZ, UR39 ;  /* 0x00000027ff057e24 */ /* 0x000fe2000f8e00ff */
[----:B------:R-:W-:Y:S01]  /*0440*/  MOV R8, 0x1 ;  /* 0x0000000100087802 */ /* 0x000fe20000000f00 */
[----:B------:R-:W-:Y:S01]  /*0450*/  IMAD.MOV.U32 R6, RZ, RZ, c[0x0][0x184] ;  /* 0x00006100ff067624 */ /* 0x000fe200078e00ff */
[----:B------:R-:W-:Y:S01]  /*0460*/  MOV R12, RZ ;  /* 0x000000ff000c7202 */ /* 0x000fe20000000f00 */
[----:B------:R-:W-:Y:S01]  /*0470*/  IMAD.MOV.U32 R7, RZ, RZ, 0x1 ;  /* 0x00000001ff077424 */ /* 0x000fe200078e00ff */
[----:B------:R-:W-:Y:S01]  /*0480*/  MOV R20, 32@lo((noiseReductionKernel + .L_x_33@srel)) ;  /* 0x0000000000147802 */ /* 0x000fe20000000f00 */
[----:B------:R-:W-:Y:S01]  /*0490*/  IMAD.MOV.U32 R9, RZ, RZ, c[0x0][0x188] ;  /* 0x00006200ff097624 */ /* 0x000fe200078e00ff */
[----:B------:R-:W-:Y:S01]  /*04a0*/  MOV R21, 32@hi((noiseReductionKernel + .L_x_33@srel)) ;  /* 0x0000000000157802 */ /* 0x000fe20000000f00 */
[----:B------:R-:W-:-:S02]  /*04b0*/  IMAD.MOV.U32 R10, RZ, RZ, 0x1 ;  /* 0x00000001ff0a7424 */ /* 0x000fc400078e00ff */
[----:B------:R-:W-:-:S04]  /*04c0*/  IMAD.MOV.U32 R11, RZ, RZ, 0x1 ;  /* 0x00000001ff0b7424 */ /* 0x000fc800078e00ff */
[----:B------:R-:W-:Y:S05]  /*04d0*/  CALL.ABS.NOINC `(cudaGetParameterBufferV2) ;  /* 0x0000000000007943 */ /* 0x000fea0003c00000 */
.L_x_33:
        /* <DEDUP_REMOVED lines=24> */
.L_x_34:
[----:B------:R-:W-:Y:S05]  /*0660*/  BSYNC B6 ;  /* 0x0000000000067941 */ /* 0x000fea0003800000 */
.L_x_83:
[----:B------:R-:W-:Y:S02]  /*0670*/  MOV R20, 32@lo((noiseReductionKernel + .L_x_35@srel)) ;  /* 0x0000000000147802 */ /* 0x000fe40000000f00 */
[----:B------:R-:W-:-:S04]  /*0680*/  MOV R21, 32@hi((noiseReductionKernel + .L_x_35@srel)) ;  /* 0x0000000000157802 */ /* 0x000fc80000000f00 */
[----:B------:R-:W-:Y:S05]  /*0690*/  CALL.ABS.NOINC `(cudaDeviceSynchronize) ;  /* 0x0000000000007943 */ /* 0x000fea0003c00000 */
.L_x_35:
        /* <DEDUP_REMOVED lines=12> */
.L_x_36:
        /* <DEDUP_REMOVED lines=24> */
.L_x_37:
[----:B------:R-:W-:Y:S05]  /*08e0*/  BSYNC B6 ;  /* 0x0000000000067941 */ /* 0x000fea0003800000 */
.L_x_84:
[----:B------:R-:W-:Y:S02]  /*08f0*/  MOV R20, 32@lo((noiseReductionKernel + .L_x_38@srel)) ;  /* 0x0000000000147802 */ /* 0x000fe40000000f00 */
[----:B------:R-:W-:-:S04]  /*0900*/  MOV R21, 32@hi((noiseReductionKernel + .L_x_38@srel)) ;  /* 0x0000000000157802 */ /* 0x000fc80000000f00 */
[----:B------:R-:W-:Y:S05]  /*0910*/  CALL.ABS.NOINC `(cudaDeviceSynchronize) ;  /* 0x0000000000007943 */ /* 0x000fea0003c00000 */
.L_x_38:
        /* <DEDUP_REMOVED lines=12> */
.L_x_39:
        /* <DEDUP_REMOVED lines=24> */
.L_x_40:
[----:B------:R-:W-:Y:S05]  /*0b60*/  BSYNC B6 ;  /* 0x0000000000067941 */ /* 0x000fea0003800000 */
.L_x_85:
[----:B------:R-:W-:Y:S02]  /*0b70*/  MOV R20, 32@lo((noiseReductionKernel + .L_x_41@srel)) ;  /* 0x0000000000147802 */ /* 0x000fe40000000f00 */
[----:B------:R-:W-:-:S04]  /*0b80*/  MOV R21, 32@hi((noiseReductionKernel + .L_x_41@srel)) ;  /* 0x0000000000157802 */ /* 0x000fc80000000f00 */
[----:B------:R-:W-:Y:S05]  /*0b90*/  CALL.ABS.NOINC `(cudaDeviceSynchronize) ;  /* 0x0000000000007943 */ /* 0x000fea0003c00000 */
.L_x_41:
[----:B------:R-:W-:-:S13]  /*0ba0*/  ISETP.NE.AND P6, PT, R16, RZ, PT ;  /* 0x000000ff1000720c */ /* 0x000fda0003fc5270 */
[----:B------:R-:W-:Y:S05]  /*0bb0*/  @P6 BRA `(.L_x_86) ;  /* 0xfffff5b000006947 */ /* 0x000fea000383ffff */
[----:B------:R-:W-:Y:S05]  /*0bc0*/  BSYNC B7 ;  /* 0x0000000000077941 */ /* 0x000fea0003800000 */
.L_x_81:
[----:B------:R-:W-:-:S13]  /*0bd0*/  ISETP.NE.AND P0, PT, R17, RZ, PT ;  /* 0x000000ff1100720c */ /* 0x000fda0003f05270 */
[----:B------:R-:W-:Y:S05]  /*0be0*/  @!P0 EXIT ;  /* 0x000000000000894d */ /* 0x000fea0003800000 */
[----:B------:R-:W-:Y:S02]  /*0bf0*/  MOV R16, 32@lo(fun@fdesc(noiseReductionWorkerKernel)) ;  /* 0x0000000000107802 */ /* 0x000fe40000000f00 */
[----:B------:R-:W-:-:S04]  /*0c00*/  MOV R2, 32@hi(fun@fdesc(noiseReductionWorkerKernel)) ;  /* 0x0000000000027802 */ /* 0x000fc80000000f00 */
.L_x_88:
[----:B------:R-:W-:Y:S01]  /*0c10*/  MOV R4, R16 ;  /* 0x0000001000047202 */ /* 0x000fe20000000f00 */
[----:B------:R-:W-:Y:S01]  /*0c20*/  IMAD.MOV.U32 R5, RZ, RZ, R2 ;  /* 0x000000ffff057224 */ /* 0x000fe200078e0002 */
        /* <DEDUP_REMOVED lines=8> */
[----:B------:R-:W-:Y:S02]  /*0cb0*/  IMAD.MOV.U32 R11, RZ, RZ, 0x1 ;  /* 0x00000001ff0b7424 */ /* 0x000fe400078e00ff */
[----:B------:R-:W-:Y:S02]  /*0cc0*/  IMAD.MOV.U32 R24, RZ, RZ, R22 ;  /* 0x000000ffff187224 */ /* 0x000fe400078e0016 */
[----:B------:R-:W-:-:S02]  /*0cd0*/  IMAD.MOV.U32 R25, RZ, RZ, R23 ;  /* 0x000000ffff197224 */ /* 0x000fc400078e0017 */
[----:B------:R-:W-:Y:S05]  /*0ce0*/  CALL.ABS.NOINC `(cudaGetParameterBufferV2) ;  /* 0x0000000000007943 */ /* 0x000fea0003c00000 */
.L_x_42:
        /* <DEDUP_REMOVED lines=14> */
[----:B------:R-:W-:Y:S02]  /*0dd0*/  MOV R20, 32@lo((noiseReductionKernel + .L_x_43@srel)) ;  /* 0x0000000000147802 */ /* 0x000fe40000000f00 */
[----:B------:R-:W-:Y:S01]  /*0de0*/  MOV R21, 32@hi((noiseReductionKernel + .L_x_43@srel)) ;  /* 0x0000000000157802 */ /* 0x000fe20000000f00 */
[----:B------:R0:W-:Y:S04]  /*0df0*/  ST.E [R8.64+0x10], R11 ;  /* 0x0000100b08007985 */ /* 0x0001e8000c101924 */
[----:B------:R0:W-:Y:S04]  /*0e00*/  ST.E [R8.64+0x14], R13 ;  /* 0x0000140d08007985 */ /* 0x0001e8000c101924 */
[----:B------:R0:W-:Y:S02]  /*0e10*/  ST.E.64 [R8.64+0x18], R18 ;  /* 0x0000181208007985 */ /* 0x0001e4000c101b24 */
[----:B0-----:R-:W-:Y:S05]  /*0e20*/  CALL.ABS.NOINC `(cudaLaunchDeviceV2) ;  /* 0x0000000000007943 */ /* 0x001fea0003c00000 */
.L_x_43:
[----:B------:R-:W-:Y:S05]  /*0e30*/  BSYNC B6 ;  /* 0x0000000000067941 */ /* 0x000fea0003800000 */
.L_x_87:
[----:B------:R-:W-:Y:S02]  /*0e40*/  MOV R20, 32@lo((noiseReductionKernel + .L_x_44@srel)) ;  /* 0x0000000000147802 */ /* 0x000fe40000000f00 */
[----:B------:R-:W-:-:S04]  /*0e50*/  MOV R21, 32@hi((noiseReductionKernel + .L_x_44@srel)) ;  /* 0x0000000000157802 */ /* 0x000fc80000000f00 */
[----:B------:R-:W-:Y:S05]  /*0e60*/  CALL.ABS.NOINC `(cudaDeviceSynchronize) ;  /* 0x0000000000007943 */ /* 0x000fea0003c00000 */
.L_x_44:
        /* <DEDUP_REMOVED lines=8> */
.L_x_89:
        /* <DEDUP_REMOVED lines=9> */
.L_x_267:


//--------------------- .text.initialComparisonKernel --------------------------
	.section	.text.initialComparisonKernel,"ax",@progbits
	.sectioninfo	@"SHI_REGISTERS=15"
	.align	128
        .global         initialComparisonKernel
        .type           initialComparisonKernel,@function
        .size           initialComparisonKernel,(.L_x_268 - initialComparisonKernel)
        .other          initialComparisonKernel,@"STO_CUDA_ENTRY STV_DEFAULT"
initialComparisonKernel:
.text.initialComparisonKernel:
        /* <DEDUP_REMOVED lines=11> */
[----:B------:R-:W-:Y:S01]  /*00b0*/  BSSY B0, `(.L_x_90) ;  /* 0x000001d000007945 */ /* 0x000fe20003800000 */
[----:B--2---:R-:W-:-:S13]  /*00c0*/  ISETP.NE.AND P0, PT, R2, RZ, PT ;  /* 0x000000ff0200720c */ /* 0x004fda0003f05270 */
[----:B------:R-:W-:Y:S05]  /*00d0*/  @P0 BRA `(.L_x_91) ;  /* 0x000001a000000947 */ /* 0x000fea0003800000 */
[----:B------:R-:W-:Y:S02]  /*00e0*/  IMAD R3, R0, 0x3, RZ ;  /* 0x0000000300037824 */ /* 0x000fe400078e02ff */
[----:B------:R-:W-:Y:S02]  /*00f0*/  IMAD.MOV.U32 R4, RZ, RZ, c[0x0][0x178] ;  /* 0x00005e00ff047624 */ /* 0x000fe400078e00ff */
[----:B------:R-:W-:Y:S01]  /*0100*/  IMAD.MOV.U32 R5, RZ, RZ, c[0x0][0x17c] ;  /* 0x00005f00ff057624 */ /* 0x000fe200078e00ff */
[----:B------:R-:W-:-:S04]  /*0110*/  IADD3 R2, P0, R3, c[0x0][0x170], RZ ;  /* 0x00005c0003027a10 */ /* 0x000fc80007f1e0ff */
[----:B------:R-:W-:Y:S01]  /*0120*/  LEA.HI.X.SX32 R3, R3, c[0x0][0x174], 0x1, P0 ;  /* 0x00005d0003037a11 */ /* 0x000fe200000f0eff */
[----:B------:R-:W2:Y:S04]  /*0130*/  LDG.E.U8 R9, [R4.64+0x1] ;  /* 0x0000010404097981 */ /* 0x000ea8000c1e1100 */
[----:B------:R-:W3:Y:S04]  /*0140*/  LDG.E.U8 R11, [R4.64+0x2] ;  /* 0x00000204040b7981 */ /* 0x000ee8000c1e1100 */
[----:B------:R-:W2:Y:S04]  /*0150*/  LDG.E.U8 R8, [R2.64+0x1] ;  /* 0x0000010402087981 */ /* 0x000ea8000c1e1100 */
[----:B------:R-:W3:Y:S04]  /*0160*/  LDG.E.U8 R10, [R2.64+0x2] ;  /* 0x00000204020a7981 */ /* 0x000ee8000c1e1100 */
[----:B------:R-:W4:Y:S04]  /*0170*/  LDG.E.U8 R7, [R4.64] ;  /* 0x0000000404077981 */ /* 0x000f28000c1e1100 */
[----:B------:R-:W4:Y:S01]  /*0180*/  LDG.E.U8 R6, [R2.64] ;  /* 0x0000000402067981 */ /* 0x000f22000c1e1100 */
[----:B--2---:R-:W-:-:S02]  /*0190*/  IMAD.IADD R8, R8, 0x1, -R9 ;  /* 0x0000000108087824 */ /* 0x004fc400078e0a09 */
[----:B---3--:R-:W-:-:S03]  /*01a0*/  IMAD.IADD R10, R10, 0x1, -R11 ;  /* 0x000000010a0a7824 */ /* 0x008fc600078e0a0b */
[----:B------:R-:W-:Y:S02]  /*01b0*/  IABS R8, R8 ;  /* 0x0000000800087213 */ /* 0x000fe40000000000 */
[----:B------:R-:W-:Y:S01]  /*01c0*/  IABS R10, R10 ;  /* 0x0000000a000a7213 */ /* 0x000fe20000000000 */
[----:B----4-:R-:W-:Y:S02]  /*01d0*/  IMAD.IADD R6, R6, 0x1, -R7 ;  /* 0x0000000106067824 */ /* 0x010fe400078e0a07 */
[----:B------:R-:W-:Y:S02]  /*01e0*/  IMAD.MOV.U32 R5, RZ, RZ, R8 ;  /* 0x000000ffff057224 */ /* 0x000fe400078e0008 */
[----:B------:R-:W-:Y:S01]  /*01f0*/  IMAD.MOV.U32 R4, RZ, RZ, R10 ;  /* 0x000000ffff047224 */ /* 0x000fe200078e000a */
[----:B------:R-:W-:-:S04]  /*0200*/  IABS R6, R6 ;  /* 0x0000000600067213 */ /* 0x000fc80000000000 */
[----:B------:R-:W-:-:S05]  /*0210*/  IADD3 R4, R4, R5, R6 ;  /* 0x0000000504047210 */ /* 0x000fca0007ffe006 */
[----:B------:R-:W-:-:S05]  /*0220*/  IMAD.WIDE.U32 R2, R4, -0x55555555, RZ ;  /* 0xaaaaaaab04027825 */ /* 0x000fca00078e00ff */
[----:B------:R-:W-:Y:S02]  /*0230*/  SHF.R.U32.HI R2, RZ, 0x1, R3 ;  /* 0x00000001ff027819 */ /* 0x000fe40000011603 */
[----:B------:R-:W-:Y:S02]  /*0240*/  I2FP.F32.S32 R3, c[0x0][0x180] ;  /* 0x0000600000037a45 */ /* 0x000fe40000201400 */
[----:B------:R-:W-:-:S04]  /*0250*/  I2FP.F32.S32 R2, R2 ;  /* 0x0000000200027245 */ /* 0x000fc80000201400 */
[----:B------:R-:W-:-:S13]  /*0260*/  FSETP.GEU.AND P0, PT, R2, R3, PT ;  /* 0x000000030200720b */ /* 0x000fda0003f0e000 */
[----:B------:R-:W-:Y:S05]  /*0270*/  @P0 EXIT ;  /* 0x000000000000094d */ /* 0x000fea0003800000 */
.L_x_91:
[----:B------:R-:W-:Y:S05]  /*0280*/  BSYNC B0 ;  /* 0x0000000000007941 */ /* 0x000fea0003800000 */
.L_x_90:
[----:B------:R-:W-:Y:S01]  /*0290*/  IADD3 R2, P0, R0, c[0x0][0x188], RZ ;  /* 0x0000620000027a10 */ /* 0x000fe20007f1e0ff */
[----:B------:R-:W-:-:S03]  /*02a0*/  IMAD.MOV.U32 R0, RZ, RZ, 0x1 ;  /* 0x00000001ff007424 */ /* 0x000fc600078e00ff */
[----:B------:R-:W-:-:S05]  /*02b0*/  IADD3.X R3, R12, c[0x0][0x18c], RZ, P0, !PT ;  /* 0x000063000c037a10 */ /* 0x000fca00007fe4ff */
[----:B------:R-:W-:Y:S01]  /*02c0*/  STG.E.U8 [R2.64], R0 ;  /* 0x0000000002007986 */ /* 0x000fe2000c101104 */
[----:B------:R-:W-:Y:S05]  /*02d0*/  EXIT ;  /* 0x000000000000794d */ /* 0x000fea0003800000 */
.L_x_92:
        /* <DEDUP_REMOVED lines=10> */
.L_x_268:


//--------------------- .text._ZN60_INTERNAL_38_cuda_device_runtime_compute_86_cpp1_ii_8b1a5d3719cnprtTranslateErrorE13CNPerror_enum --------------------------
	.section	.text._ZN60_INTERNAL_38_cuda_device_runtime_compute_86_cpp1_ii_8b1a5d3719cnprtTranslateErrorE13CNPerror_enum,"ax",@progbits
	.sectioninfo	@"SHI_REGISTERS=24"
	.align	128
.text._ZN60_INTERNAL_38_cuda_device_runtime_compute_86_cpp1_ii_8b1a5d3719cnprtTranslateErrorE13CNPerror_enum:
        .type           _ZN60_INTERNAL_38_cuda_device_runtime_compute_86_cpp1_ii_8b1a5d3719cnprtTranslateErrorE13CNPerror_enum,@function
        .size           _ZN60_INTERNAL_38_cuda_device_runtime_compute_86_cpp1_ii_8b1a5d3719cnprtTranslateErrorE13CNPerror_enum,(.L_x_225 - _ZN60_INTERNAL_38_cuda_device_runtime_compute_86_cpp1_ii_8b1a5d3719cnprtTranslateErrorE13CNPerror_enum)
_ZN60_INTERNAL_38_cuda_device_runtime_compute_86_cpp1_ii_8b1a5d3719cnprtTranslateErrorE13CNPerror_enum:
[----:B------:R-:W-:Y:S02]  /*0000*/  UMOV UR4, 32@lo(cudartErrorCnpMap) ;  /* 0x0000000000047882 */ /* 0x000fe40000000000 */
[----:B------:R-:W-:Y:S01]  /*0010*/  UMOV UR5, 32@hi(cudartErrorCnpMap) ;  /* 0x0000000000057882 */ /* 0x000fe20000000000 */
[----:B------:R-:W-:Y:S02]  /*0020*/  IMAD.U32 R6, RZ, RZ, UR4 ;  /* 0x00000004ff067e24 */ /* 0x000fe4000f8e00ff */
[----:B------:R-:W-:Y:S01]  /*0030*/  IMAD.U32 R7, RZ, RZ, UR5 ;  /* 0x00000005ff077e24 */ /* 0x000fe2000f8e00ff */
[----:B------:R-:W-:-:S05]  /*0040*/  ULDC.64 UR4, c[0x0][0x118] ;  /* 0x0000460000047ab9 */ /* 0x000fca0000000a00 */
[----:B------:R-:W2:Y:S04]  /*0050*/  LDG.E.64 R6, [R6.64] ;  /* 0x0000000406067981 */ /* 0x000ea8000c1e1b00 */
[----:B--2---:R-:W2:Y:S01]  /*0060*/  LD.E R3, [R6.64] ;  /* 0x0000000406037980 */ /* 0x004ea2000c101900 */
[----:B------:R-:W-:Y:S01]  /*0070*/  BSSY B0, `(.L_x_93) ;  /* 0x000004b000007945 */ /* 0x000fe20003800000 */
[----:B------:R-:W-:Y:S01]  /*0080*/  BSSY B1, `(.L_x_94) ;  /* 0x0000043000017945 */ /* 0x000fe20003800000 */
[----:B------:R-:W-:Y:S01]  /*0090*/  IMAD.MOV.U32 R0, RZ, RZ, RZ ;  /* 0x000000ffff007224 */ /* 0x000fe200078e00ff */
[----:B--2---:R-:W-:Y:S01]  /*00a0*/  ISETP.NE.AND P0, PT, R3, R4, PT ;  /* 0x000000040300720c */ /* 0x004fe20003f05270 */
[----:B------:R-:W-:-:S12]  /*00b0*/  IMAD.MOV.U32 R3, RZ, RZ, RZ ;  /* 0x000000ffff037224 */ /* 0x000fd800078e00ff */
[----:B------:R-:W-:Y:S05]  /*00c0*/  @!P0 BRA `(.L_x_95) ;  /* 0x000003e000008947 */ /* 0x000fea0003800000 */
[----:B------:R-:W-:Y:S02]  /*00d0*/  ULDC.64 UR4, c[0x0][0x118] ;  /* 0x0000460000047ab9 */ /* 0x000fe40000000a00 */
[----:B------:R-:W2:Y:S02]  /*00e0*/  LD.E R3, [R6.64+0x8] ;  /* 0x0000080406037980 */ /* 0x000ea4000c101900 */
[----:B--2---:R-:W-:Y:S01]  /*00f0*/  ISETP.NE.AND P0, PT, R3, R4, PT ;  /* 0x000000040300720c */ /* 0x004fe20003f05270 */
[----:B------:R-:W-:-:S12]  /*0100*/  IMAD.MOV.U32 R3, RZ, RZ, 0x1 ;  /* 0x00000001ff037424 */ /* 0x000fd800078e00ff */
        /* <DEDUP_REMOVED lines=53> */
[----:B--2---:R-:W-:-:S13]  /*0460*/  ISETP.NE.AND P0, PT, R3, R4, PT ;  /* 0x000000040300720c */ /* 0x004fda0003f05270 */
[----:B------:R-:W-:Y:S01]  /*0470*/  @P0 BREAK B1 ;  /* 0x0000000000010942 */ /* 0x000fe20003800000 */
[----:B------:R-:W-:Y:S01]  /*0480*/  @P0 IMAD.MOV.U32 R4, RZ, RZ, 0x3e7 ;  /* 0x000003e7ff040424 */ /* 0x000fe200078e00ff */
[----:B------:R-:W-:Y:S05]  /*0490*/  @P0 BRA `(.L_x_96) ;  /* 0x0000008000000947 */ /* 0x000fea0003800000 */
[----:B------:R-:W-:-:S02]  /*04a0*/  IMAD.MOV.U32 R3, RZ, RZ, 0xc ;  /* 0x0000000cff037424 */ /* 0x000fc400078e00ff */
.L_x_95:
[----:B------:R-:W-:Y:S05]  /*04b0*/  BSYNC B1 ;  /* 0x0000000000017941 */ /* 0x000fea0003800000 */
.L_x_94:
[----:B------:R-:W-:Y:S01]  /*04c0*/  LEA R6, P0, R3, R6, 0x3 ;  /* 0x0000000603067211 */ /* 0x000fe200078018ff */
[----:B------:R-:W-:-:S03]  /*04d0*/  ULDC.64 UR4, c[0x0][0x118] ;  /* 0x0000460000047ab9 */ /* 0x000fc60000000a00 */
[----:B------:R-:W-:-:S05]  /*04e0*/  LEA.HI.X R7, R3, R7, R0, 0x3, P0 ;  /* 0x0000000703077211 */ /* 0x000fca00000f1c00 */
[----:B------:R-:W2:Y:S02]  /*04f0*/  LD.E R6, [R6.64+0x4] ;  /* 0x0000040406067980 */ /* 0x000ea4000c101900 */
[----:B--2---:R-:W-:-:S04]  /*0500*/  ISETP.NE.AND P0, PT, R6, -0x1, PT ;  /* 0xffffffff0600780c */ /* 0x004fc80003f05270 */
[----:B------:R-:W-:-:S04]  /*0510*/  SEL R4, R6, 0x3e7, P0 ;  /* 0x000003e706047807 */ /* 0x000fc80000000000 */
.L_x_96:
[----:B------:R-:W-:Y:S05]  /*0520*/  BSYNC B0 ;  /* 0x0000000000007941 */ /* 0x000fea0003800000 */
.L_x_93:
[----:B------:R-:W-:Y:S05]  /*0530*/  RET.ABS.NODEC R20 0x0 ;  /* 0x0000000014007950 */ /* 0x000fea0003e00000 */
.L_x_97:
        /* <DEDUP_REMOVED lines=12> */
.L_x_225:


//--------------------- .text.__nv_static_51__38_cuda_device_runtime_compute_86_cpp1_ii_8b1a5d37__Z16memset_3d_deviceIjLi0ELi0ELi0EEvPhhjT_S1_S1_S1_S1_jjjjjjjS1_S0_ --------------------------
	.section	.text.__nv_static_51__38_cuda_device_runtime_compute_86_cpp1_ii_8b1a5d37__Z16memset_3d_deviceIjLi0ELi0ELi0EEvPhhjT_S1_S1_S1_S1_jjjjjjjS1_S0_,"ax",@progbits
	.sectioninfo	@"SHI_REGISTERS=12"
	.align	128
.text.__nv_static_51__38_cuda_device_runtime_compute_86_cpp1_ii_8b1a5d37__Z16memset_3d_deviceIjLi0ELi0ELi0EEvPhhjT_S1_S1_S1_S1_jjjjjjjS1_S0_:
        .type           __nv_static_51__38_cuda_device_runtime_compute_86_cpp1_ii_8b1a5d37__Z16memset_3d_deviceIjLi0ELi0ELi0EEvPhhjT_S1_S1_S1_S1_jjjjjjjS1_S0_,@function
        .size           __nv_static_51__38_cuda_device_runtime_compute_86_cpp1_ii_8b1a5d37__Z16memset_3d_deviceIjLi0ELi0ELi0EEvPhhjT_S1_S1_S1_S1_jjjjjjjS1_S0_,(.L_x_226 - __nv_static_51__38_cuda_device_runtime_compute_86_cpp1_ii_8b1a5d37__Z16memset_3d_deviceIjLi0ELi0ELi0EEvPhhjT_S1_S1_S1_S1_jjjjjjjS1_S0_)
        .other          __nv_static_51__38_cuda_device_runtime_compute_86_cpp1_ii_8b1a5d37__Z16memset_3d_deviceIjLi0ELi0ELi0EEvPhhjT_S1_S1_S1_S1_jjjjjjjS1_S0_,@"STO_CUDA_ENTRY STV_DEFAULT"
__nv_static_51__38_cuda_device_runtime_compute_86_cpp1_ii_8b1a5d37__Z16memset_3d_deviceIjLi0ELi0ELi0EEvPhhjT_S1_S1_S1_S1_jjjjjjjS1_S0_:
[----:B------:R-:W-:-:S02]  /*0000*/  IMAD.MOV.U32 R1, RZ, RZ, c[0x0][0x28] ;  /* 0x00000a00ff017624 */ /* 0x000fc400078e00ff */
[----:B------:R-:W0:Y:S04]  /*0010*/  S2R R2, SR_CTAID.X ;  /* 0x0000000000027919 */ /* 0x000e280000002500 */
[----:B------:R-:W0:Y:S02]  /*0020*/  S2R R3, SR_CTAID.Y ;  /* 0x0000000000037919 */ /* 0x000e240000002600 */
[----:B0-----:R-:W-:Y:S02]  /*0030*/  IMAD R3, R3, c[0x0][0xc], R2 ;  /* 0x0000030003037a24 */ /* 0x001fe400078e0202 */
[----:B------:R-:W-:-:S04]  /*0040*/  IMAD.MOV.U32 R2, RZ, RZ, RZ ;  /* 0x000000ffff027224 */ /* 0x000fc800078e00ff */
[----:B------:R-:W-:-:S04]  /*0050*/  IMAD.HI.U32 R4, P0, R3, c[0x0][0x188], R2 ;  /* 0x0000620003047a27 */ /* 0x000fc80007800002 */
[----:B------:R-:W-:-:S05]  /*0060*/  IMAD.X R5, RZ, RZ, RZ, P0 ;  /* 0x000000ffff057224 */ /* 0x000fca00000e06ff */
[----:B------:R-:W-:Y:S01]  /*0070*/  SHF.R.U64 R5, R4, c[0x0][0x18c], R5 ;  /* 0x0000630004057a19 */ /* 0x000fe20000001205 */
[----:B------:R-:W-:-:S04]  /*0080*/  IMAD.MOV.U32 R4, RZ, RZ, RZ ;  /* 0x000000ffff047224 */ /* 0x000fc800078e00ff */
[----:B------:R-:W-:-:S04]  /*0090*/  IMAD.HI.U32 R7, P0, R5, c[0x0][0x190], R4 ;  /* 0x0000640005077a27 */ /* 0x000fc80007800004 */
[----:B------:R-:W-:-:S05]  /*00a0*/  IMAD.X R0, RZ, RZ, RZ, P0 ;  /* 0x000000ffff007224 */ /* 0x000fca00000e06ff */
[----:B------:R-:W-:-:S04]  /*00b0*/  SHF.R.U64 R7, R7, c[0x0][0x194], R0 ;  /* 0x0000650007077a19 */ /* 0x000fc80000001200 */
[----:B------:R-:W-:-:S13]  /*00c0*/  ISETP.GE.U32.AND P0, PT, R7, c[0x0][0x178], PT ;  /* 0x00005e0007007a0c */ /* 0x000fda0003f06070 */
[----:B------:R-:W-:Y:S05]  /*00d0*/  @P0 EXIT ;  /* 0x000000000000094d */ /* 0x000fea0003800000 */
[----:B------:R-:W-:Y:S01]  /*00e0*/  IMAD.MOV R4, RZ, RZ, -R7 ;  /* 0x000000ffff047224 */ /* 0x000fe200078e0a07 */
[----:B------:R-:W0:Y:S01]  /*00f0*/  S2R R6, SR_TID.X ;  /* 0x0000000000067919 */ /* 0x000e220000002100 */
[--C-:B------:R-:W-:Y:S01]  /*0100*/  IMAD.MOV R9, RZ, RZ, -R5.reuse ;  /* 0x000000ffff097224 */ /* 0x100fe200078e0a05 */
[----:B------:R-:W-:Y:S01]  /*0110*/  ULDC.64 UR4, c[0x0][0x118] ;  /* 0x0000460000047ab9 */ /* 0x000fe20000000a00 */
[----:B------:R-:W-:-:S04]  /*0120*/  IMAD R0, R4, c[0x0][0x174], R5 ;  /* 0x00005d0004007a24 */ /* 0x000fc800078e0205 */
[----:B------:R-:W-:-:S04]  /*0130*/  IMAD R0, R7, c[0x0][0x180], R0 ;  /* 0x0000600007007a24 */ /* 0x000fc800078e0200 */
[----:B------:R-:W-:-:S05]  /*0140*/  IMAD R0, R0, c[0x0][0x17c], RZ ;  /* 0x00005f0000007a24 */ /* 0x000fca00078e02ff */
[----:B------:R-:W-:-:S04]  /*0150*/  IADD3 R7, R0, c[0x0][0x160], RZ ;  /* 0x0000580000077a10 */ /* 0x000fc80007ffe0ff */
[----:B------:R-:W-:-:S04]  /*0160*/  LOP3.LUT R2, R7, 0x7f, RZ, 0xc0, !PT ;  /* 0x0000007f07027812 */ /* 0x000fc800078ec0ff */
[C---:B------:R-:W-:Y:S02]  /*0170*/  ISETP.NE.AND P0, PT, R2.reuse, RZ, PT ;  /* 0x000000ff0200720c */ /* 0x040fe40003f05270 */
[----:B------:R-:W-:-:S04]  /*0180*/  IADD3 R2, -R2, 0x80, RZ ;  /* 0x0000008002027810 */ /* 0x000fc80007ffe1ff */
[----:B------:R-:W-:-:S04]  /*0190*/  SEL R2, R2, RZ, P0 ;  /* 0x000000ff02027207 */ /* 0x000fc80000000000 */
[----:B------:R-:W-:Y:S01]  /*01a0*/  IMNMX.U32 R5, R2, c[0x0][0x170], PT ;  /* 0x00005c0002057a17 */ /* 0x000fe20003800000 */
[----:B------:R-:W-:-:S03]  /*01b0*/  IMAD R2, R9, c[0x0][0x184], R3 ;  /* 0x0000610009027a24 */ /* 0x000fc600078e0203 */
[----:B------:R-:W-:Y:S02]  /*01c0*/  IADD3 R4, -R5, c[0x0][0x170], RZ ;  /* 0x00005c0005047a10 */ /* 0x000fe40007ffe1ff */
[----:B------:R-:W-:Y:S02]  /*01d0*/  ISETP.NE.AND P0, PT, R2, RZ, PT ;  /* 0x000000ff0200720c */ /* 0x000fe40003f05270 */
[----:B------:R-:W-:-:S04]  /*01e0*/  IADD3 R3, R4, R5, R7 ;  /* 0x0000000504037210 */ /* 0x000fc80007ffe007 */
[----:B------:R-:W-:-:S04]  /*01f0*/  LOP3.LUT R3, R3, 0x7f, RZ, 0xc0, !PT ;  /* 0x0000007f03037812 */ /* 0x000fc800078ec0ff */
[----:B------:R-:W-:-:S03]  /*0200*/  IMNMX.U32 R7, R4, R3, PT ;  /* 0x0000000304077217 */ /* 0x000fc60003800000 */
[----:B------:R-:W-:Y:S05]  /*0210*/  @!P0 BRA `(.L_x_98) ;  /* 0x000000d000008947 */ /* 0x000fea0003800000 */
[----:B0-----:R-:W-:Y:S02]  /*0220*/  IMAD.IADD R4, R4, 0x1, -R7 ;  /* 0x0000000104047824 */ /* 0x001fe400078e0a07 */
[----:B------:R-:W-:-:S03]  /*0230*/  IMAD R2, R2, 0x100, R6 ;  /* 0x0000010002027824 */ /* 0x000fc600078e0206 */
[----:B------:R-:W-:Y:S02]  /*0240*/  SHF.R.U32.HI R4, RZ, 0x3, R4 ;  /* 0x00000003ff047819 */ /* 0x000fe40000011604 */
[----:B------:R-:W-:Y:S02]  /*0250*/  IADD3 R7, R2, -0x100, RZ ;  /* 0xffffff0002077810 */ /* 0x000fe40007ffe0ff */
[----:B------:R-:W-:Y:S02]  /*0260*/  IADD3 R2, P1, P2, R5, c[0x0][0x160], R0 ;  /* 0x0000580005027a10 */ /* 0x000fe40007a3e000 */
[----:B------:R-:W-:Y:S02]  /*0270*/  ISETP.GE.U32.AND P0, PT, R7, R4, PT ;  /* 0x000000040700720c */ /* 0x000fe40003f06070 */
[----:B------:R-:W-:-:S11]  /*0280*/  IADD3.X R3, RZ, c[0x0][0x164], RZ, P1, P2 ;  /* 0x00005900ff037a10 */ /* 0x000fd60000fe44ff */
[----:B------:R-:W-:Y:S05]  /*0290*/  @P0 EXIT ;  /* 0x000000000000094d */ /* 0x000fea0003800000 */
[----:B------:R-:W-:-:S04]  /*02a0*/  IMAD.WIDE.U32 R2, R7, 0x8, R2 ;  /* 0x0000000807027825 */ /* 0x000fc800078e0002 */
[----:B------:R-:W-:Y:S02]  /*02b0*/  IMAD.MOV.U32 R4, RZ, RZ, c[0x0][0x16c] ;  /* 0x00005b00ff047624 */ /* 0x000fe400078e00ff */
[----:B------:R-:W-:-:S05]  /*02c0*/  IMAD.MOV.U32 R5, RZ, RZ, RZ ;  /* 0x000000ffff057224 */ /* 0x000fca00078e00ff */
[----:B------:R-:W-:Y:S01]  /*02d0*/  STG.E.64 [R2.64], R4 ;  /* 0x0000000402007986 */ /* 0x000fe2000c101b04 */
[----:B------:R-:W-:Y:S05]  /*02e0*/  EXIT ;  /* 0x000000000000794d */ /* 0x000fea0003800000 */
.L_x_98:
[C---:B0-----:R-:W-:Y:S02]  /*02f0*/  ISETP.GE.U32.AND P0, PT, R6.reuse, R5, PT ;  /* 0x000000050600720c */ /* 0x041fe40003f06070 */
[----:B------:R-:W-:-:S11]  /*0300*/  ISETP.GE.U32.AND P1, PT, R6, R7, PT ;  /* 0x000000070600720c */ /* 0x000fd60003f26070 */
[----:B------:R-:W0:Y:S01]  /*0310*/  @!P0 LDC.U8 R5, c[0x0][0x168] ;  /* 0x00005a00ff058b82 */ /* 0x000e220000000000 */
[----:B------:R-:W-:-:S04]  /*0320*/  @!P0 IADD3 R2, P2, P3, R0, c[0x0][0x160], R6 ;  /* 0x0000580000028a10 */ /* 0x000fc80007b5e006 */
[----:B------:R-:W-:-:S05]  /*0330*/  @!P0 IADD3.X R3, RZ, c[0x0][0x164], RZ, P2, P3 ;  /* 0x00005900ff038a10 */ /* 0x000fca00017e64ff */
[----:B0-----:R0:W-:Y:S01]  /*0340*/  @!P0 STG.E.U8 [R2.64], R5 ;  /* 0x0000000502008986 */ /* 0x0011e2000c101104 */
[----:B------:R-:W-:Y:S05]  /*0350*/  @P1 EXIT ;  /* 0x000000000000194d */ /* 0x000fea0003800000 */
[----:B0-----:R-:W0:Y:S01]  /*0360*/  LDC.U8 R5, c[0x0][0x168] ;  /* 0x00005a00ff057b82 */ /* 0x001e220000000000 */
[----:B------:R-:W-:-:S04]  /*0370*/  IADD3 R3, -R7, c[0x0][0x170], R6 ;  /* 0x00005c0007037a10 */ /* 0x000fc80007ffe106 */
[----:B------:R-:W-:-:S04]  /*0380*/  IADD3 R2, P0, P1, R3, c[0x0][0x160], R0 ;  /* 0x0000580003027a10 */ /* 0x000fc8000791e000 */
[----:B------:R-:W-:-:S05]  /*0390*/  IADD3.X R3, RZ, c[0x0][0x164], RZ, P0, P1 ;  /* 0x00005900ff037a10 */ /* 0x000fca00007e24ff */
[----:B0-----:R-:W-:Y:S01]  /*03a0*/  STG.E.U8 [R2.64], R5 ;  /* 0x0000000502007986 */ /* 0x001fe2000c101104 */
[----:B------:R-:W-:Y:S05]  /*03b0*/  EXIT ;  /* 0x000000000000794d */ /* 0x000fea0003800000 */
.L_x_99:
        /* <DEDUP_REMOVED lines=12> */
.L_x_226:


//--------------------- .text.__nv_static_51__38_cuda_device_runtime_compute_86_cpp1_ii_8b1a5d37__Z16memset_3d_deviceIjLi0ELi0ELi1EEvPhhjT_S1_S1_S1_S1_jjjjjjjS1_S0_ --------------------------
	.section	.text.__nv_static_51__38_cuda_device_runtime_compute_86_cpp1_ii_8b1a5d37__Z16memset_3d_deviceIjLi0ELi0ELi1EEvPhhjT_S1_S1_S1_S1_jjjjjjjS1_S0_,"ax",@progbits
	.sectioninfo	@"SHI_REGISTERS=12"
	.align	128
.text.__nv_static_51__38_cuda_device_runtime_compute_86_cpp1_ii_8b1a5d37__Z16memset_3d_deviceIjLi0ELi0ELi1EEvPhhjT_S1_S1_S1_S1_jjjjjjjS1_S0_:
        .type           __nv_static_51__38_cuda_device_runtime_compute_86_cpp1_ii_8b1a5d37__Z16memset_3d_deviceIjLi0ELi0ELi1EEvPhhjT_S1_S1_S1_S1_jjjjjjjS1_S0_,@function
        .size           __nv_static_51__38_cuda_device_runtime_compute_86_cpp1_ii_8b1a5d37__Z16memset_3d_deviceIjLi0ELi0ELi1EEvPhhjT_S1_S1_S1_S1_jjjjjjjS1_S0_,(.L_x_227 - __nv_static_51__38_cuda_device_runtime_compute_86_cpp1_ii_8b1a5d37__Z16memset_3d_deviceIjLi0ELi0ELi1EEvPhhjT_S1_S1_S1_S1_jjjjjjjS1_S0_)
        .other          __nv_static_51__38_cuda_device_runtime_compute_86_cpp1_ii_8b1a5d37__Z16memset_3d_deviceIjLi0ELi0ELi1EEvPhhjT_S1_S1_S1_S1_jjjjjjjS1_S0_,@"STO_CUDA_ENTRY STV_DEFAULT"
__nv_static_51__38_cuda_device_runtime_compute_86_cpp1_ii_8b1a5d37__Z16memset_3d_deviceIjLi0ELi0ELi1EEvPhhjT_S1_S1_S1_S1_jjjjjjjS1_S0_:
[----:B------:R-:W-:-:S02]  /*0000*/  IMAD.MOV.U32 R1, RZ, RZ, c[0x0][0x28] ;  /* 0x00000a00ff017624 */ /* 0x000fc400078e00ff */
[----:B------:R-:W0:Y:S04]  /*0010*/  S2R R2, SR_CTAID.X ;  /* 0x0000000000027919 */ /* 0x000e280000002500 */
[----:B------:R-:W0:Y:S02]  /*0020*/  S2R R3, SR_CTAID.Y ;  /* 0x0000000000037919 */ /* 0x000e240000002600 */
[----:B0-----:R-:W-:Y:S02]  /*0030*/  IMAD R3, R3, c[0x0][0xc], R2 ;  /* 0x0000030003037a24 */ /* 0x001fe400078e0202 */
[----:B------:R-:W-:-:S04]  /*0040*/  IMAD.MOV.U32 R2, RZ, RZ, RZ ;  /* 0x000000ffff027224 */ /* 0x000fc800078e00ff */
[----:B------:R-:W-:-:S04]  /*0050*/  IMAD.HI.U32 R4, P0, R3, c[0x0][0x188], R2 ;  /* 0x0000620003047a27 */ /* 0x000fc80007800002 */
[----:B------:R-:W-:-:S05]  /*0060*/  IMAD.X R5, RZ, RZ, RZ, P0 ;  /* 0x000000ffff057224 */ /* 0x000fca00000e06ff */
[----:B------:R-:W-:Y:S02]  /*0070*/  SHF.R.U64 R5, R4, c[0x0][0x18c], R5 ;  /* 0x0000630004057a19 */ /* 0x000fe40000001205 */
[----:B------:R-:W-:-:S05]  /*0080*/  MOV R4, RZ ;  /* 0x000000ff00047202 */ /* 0x000fca0000000f00 */
[----:B------:R-:W-:-:S04]  /*0090*/  IMAD.HI.U32 R9, P0, R5, c[0x0][0x190], R4 ;  /* 0x0000640005097a27 */ /* 0x000fc80007800004 */
[----:B------:R-:W-:-:S05]  /*00a0*/  IMAD.X R0, RZ, RZ, RZ, P0 ;  /* 0x000000ffff007224 */ /* 0x000fca00000e06ff */
[----:B------:R-:W-:-:S04]  /*00b0*/  SHF.R.U64 R9, R9, c[0x0][0x194], R0 ;  /* 0x0000650009097a19 */ /* 0x000fc80000001200 */
[----:B------:R-:W-:-:S13]  /*00c0*/  ISETP.GE.U32.AND P0, PT, R9, c[0x0][0x178], PT ;  /* 0x00005e0009007a0c */ /* 0x000fda0003f06070 */
[----:B------:R-:W-:Y:S05]  /*00d0*/  @P0 EXIT ;  /* 0x000000000000094d */ /* 0x000fea0003800000 */
[----:B------:R-:W-:Y:S01]  /*00e0*/  IMAD.MOV R2, RZ, RZ, -R5 ;  /* 0x000000ffff027224 */ /* 0x000fe200078e0a05 */
[----:B------:R-:W0:Y:S01]  /*00f0*/  S2R R7, SR_TID.X ;  /* 0x0000000000077919 */ /* 0x000e220000002100 */
[----:B------:R-:W-:Y:S01]  /*0100*/  IADD3 R4, -R9, RZ, RZ ;  /* 0x000000ff09047210 */ /* 0x000fe20007ffe1ff */
[----:B------:R-:W-:Y:S01]  /*0110*/  ULDC.64 UR4, c[0x0][0x118] ;  /* 0x0000460000047ab9 */ /* 0x000fe20000000a00 */
[----:B------:R-:W-:-:S03]  /*0120*/  IMAD R2, R2, c[0x0][0x184], R3 ;  /* 0x0000610002027a24 */ /* 0x000fc600078e0203 */
[----:B------:R-:W-:Y:S02]  /*0130*/  IMAD R4, R4, c[0x0][0x174], R5 ;  /* 0x00005d0004047a24 */ /* 0x000fe400078e0205 */
[----:B------:R-:W-:Y:S02]  /*0140*/  ISETP.NE.AND P0, PT, R2, RZ, PT ;  /* 0x000000ff0200720c */ /* 0x000fe40003f05270 */
[----:B------:R-:W-:-:S04]  /*0150*/  IMAD R4, R9, c[0x0][0x180], R4 ;  /* 0x0000600009047a24 */ /* 0x000fc800078e0204 */
[----:B------:R-:W-:-:S07]  /*0160*/  IMAD R4, R4, c[0x0][0x17c], RZ ;  /* 0x00005f0004047a24 */ /* 0x000fce00078e02ff */
[----:B------:R-:W-:Y:S05]  /*0170*/  @!P0 BRA `(.L_x_100) ;  /* 0x000000b000008947 */ /* 0x000fea0003800000 */
[----:B0-----:R-:W-:-:S05]  /*0180*/  IMAD R2, R2, 0x100, R7 ;  /* 0x0000010002027824 */ /* 0x001fca00078e0207 */
[----:B------:R-:W-:-:S04]  /*0190*/  IADD3 R5, R2, -0x100, RZ ;  /* 0xffffff0002057810 */ /* 0x000fc80007ffe0ff */
[----:B------:R-:W-:-:S13]  /*01a0*/  ISETP.GE.U32.AND P0, PT, R5, c[0x0][0x1a0], PT ;  /* 0x0000680005007a0c */ /* 0x000fda0003f06070 */
[----:B------:R-:W-:Y:S05]  /*01b0*/  @P0 EXIT ;  /* 0x000000000000094d */ /* 0x000fea0003800000 */
[----:B------:R-:W-:Y:S02]  /*01c0*/  IADD3 R2, P0, R4, c[0x0][0x1a8], RZ ;  /* 0x00006a0004027a10 */ /* 0x000fe40007f1e0ff */
[----:B------:R-:W-:-:S03]  /*01d0*/  MOV R4, c[0x0][0x16c] ;  /* 0x00005b0000047a02 */ /* 0x000fc60000000f00 */
[----:B------:R-:W-:-:S04]  /*01e0*/  IMAD.X R3, RZ, RZ, c[0x0][0x1ac], P0 ;  /* 0x00006b00ff037624 */ /* 0x000fc800000e06ff */
[----:B------:R-:W-:-:S04]  /*01f0*/  IMAD.WIDE.U32 R2, R5, 0x8, R2 ;  /* 0x0000000805027825 */ /* 0x000fc800078e0002 */
[----:B------:R-:W-:-:S05]  /*0200*/  IMAD.MOV.U32 R5, RZ, RZ, RZ ;  /* 0x000000ffff057224 */ /* 0x000fca00078e00ff */
[----:B------:R-:W-:Y:S01]  /*0210*/  STG.E.64 [R2.64], R4 ;  /* 0x0000000402007986 */ /* 0x000fe2000c101b04 */
[----:B------:R-:W-:Y:S05]  /*0220*/  EXIT ;  /* 0x000000000000794d */ /* 0x000fea0003800000 */
.L_x_100:
[----:B------:R-:W1:Y:S01]  /*0230*/  LDC.U8 R5, c[0x0][0x168] ;  /* 0x00005a00ff057b82 */ /* 0x000e620000000000 */
[C---:B0-----:R-:W-:Y:S02]  /*0240*/  ISETP.GE.U32.AND P0, PT, R7.reuse, c[0x0][0x198], PT ;  /* 0x0000660007007a0c */ /* 0x041fe40003f06070 */
[----:B------:R-:W-:-:S11]  /*0250*/  ISETP.GE.U32.AND P1, PT, R7, c[0x0][0x19c], PT ;  /* 0x0000670007007a0c */ /* 0x000fd60003f26070 */
[----:B------:R-:W-:-:S04]  /*0260*/  @!P0 IADD3 R2, P2, P3, R4, c[0x0][0x160], R7 ;  /* 0x0000580004028a10 */ /* 0x000fc80007b5e007 */
[----:B------:R-:W-:-:S05]  /*0270*/  @!P0 IADD3.X R3, RZ, c[0x0][0x164], RZ, P2, P3 ;  /* 0x00005900ff038a10 */ /* 0x000fca00017e64ff */
[----:B-1----:R0:W-:Y:S01]  /*0280*/  @!P0 STG.E.U8 [R2.64], R5 ;  /* 0x0000000502008986 */ /* 0x0021e2000c101104 */
[----:B------:R-:W-:Y:S05]  /*0290*/  @P1 EXIT ;  /* 0x000000000000194d */ /* 0x000fea0003800000 */
[----:B------:R-:W-:-:S04]  /*02a0*/  IADD3 R0, R7, c[0x0][0x170], RZ ;  /* 0x00005c0007007a10 */ /* 0x000fc80007ffe0ff */
[----:B0-----:R-:W-:-:S04]  /*02b0*/  IADD3 R3, R0, -c[0x0][0x19c], RZ ;  /* 0x8000670000037a10 */ /* 0x001fc80007ffe0ff */
[----:B------:R-:W-:-:S04]  /*02c0*/  IADD3 R2, P0, P1, R4, c[0x0][0x160], R3 ;  /* 0x0000580004027a10 */ /* 0x000fc8000791e003 */
[----:B------:R-:W-:-:S05]  /*02d0*/  IADD3.X R3, RZ, c[0x0][0x164], RZ, P0, P1 ;  /* 0x00005900ff037a10 */ /* 0x000fca00007e24ff */
[----:B------:R-:W-:Y:S01]  /*02e0*/  STG.E.U8 [R2.64], R5 ;  /* 0x0000000502007986 */ /* 0x000fe2000c101104 */
[----:B------:R-:W-:Y:S05]  /*02f0*/  EXIT ;  /* 0x000000000000794d */ /* 0x000fea0003800000 */
.L_x_101:
        /* <DEDUP_REMOVED lines=16> */
.L_x_227:


//--------------------- .text.__nv_static_51__38_cuda_device_runtime_compute_86_cpp1_ii_8b1a5d37__Z16memset_3d_deviceIjLi0ELi1ELi0EEvPhhjT_S1_S1_S1_S1_jjjjjjjS1_S0_ --------------------------
	.section	.text.__nv_static_51__38_cuda_device_runtime_compute_86_cpp1_ii_8b1a5d37__Z16memset_3d_deviceIjLi0ELi1ELi0EEvPhhjT_S1_S1_S1_S1_jjjjjjjS1_S0_,"ax",@progbits
	.sectioninfo	@"SHI_REGISTERS=11"
	.align	128
.text.__nv_static_51__38_cuda_device_runtime_compute_86_cpp1_ii_8b1a5d37__Z16memset_3d_deviceIjLi0ELi1ELi0EEvPhhjT_S1_S1_S1_S1_jjjjjjjS1_S0_:
        .type           __nv_static_51__38_cuda_device_runtime_compute_86_cpp1_ii_8b1a5d37__Z16memset_3d_deviceIjLi0ELi1ELi0EEvPhhjT_S1_S1_S1_S1_jjjjjjjS1_S0_,@function
        .size           __nv_static_51__38_cuda_device_runtime_compute_86_cpp1_ii_8b1a5d37__Z16memset_3d_deviceIjLi0ELi1ELi0EEvPhhjT_S1_S1_S1_S1_jjjjjjjS1_S0_,(.L_x_228 - __nv_static_51__38_cuda_device_runtime_compute_86_cpp1_ii_8b1a5d37__Z16memset_3d_deviceIjLi0ELi1ELi0EEvPhhjT_S1_S1_S1_S1_jjjjjjjS1_S0_)
        .other          __nv_static_51__38_cuda_device_runtime_compute_86_cpp1_ii_8b1a5d37__Z16memset_3d_deviceIjLi0ELi1ELi0EEvPhhjT_S1_S1_S1_S1_jjjjjjjS1_S0_,@"STO_CUDA_ENTRY STV_DEFAULT"
__nv_static_51__38_cuda_device_runtime_compute_86_cpp1_ii_8b1a5d37__Z16memset_3d_deviceIjLi0ELi1ELi0EEvPhhjT_S1_S1_S1_S1_jjjjjjjS1_S0_:
[----:B------:R-:W-:-:S02]  /*0000*/  IMAD.MOV.U32 R1, RZ, RZ, c[0x0][0x28] ;  /* 0x00000a00ff017624 */ /* 0x000fc400078e00ff */
[----:B------:R-:W0:Y:S01]  /*0010*/  S2R R0, SR_CTAID.Z ;  /* 0x0000000000007919 */ /* 0x000e220000002700 */
[----:B------:R-:W-:-:S03]  /*0020*/  ULDC.64 UR4, c[0x0][0x118] ;  /* 0x0000460000047ab9 */ /* 0x000fc60000000a00 */
[----:B------:R-:W0:Y:S04]  /*0030*/  S2R R3, SR_CTAID.Y ;  /* 0x0000000000037919 */ /* 0x000e280000002600 */
[----:B------:R-:W1:Y:S04]  /*0040*/  S2R R6, SR_CTAID.X ;  /* 0x0000000000067919 */ /* 0x000e680000002500 */
[----:B------:R-:W2:Y:S01]  /*0050*/  S2R R8, SR_TID.X ;  /* 0x0000000000087919 */ /* 0x000ea20000002100 */
[----:B0-----:R-:W-:-:S04]  /*0060*/  IMAD R0, R0, c[0x0][0x180], R3 ;  /* 0x0000600000007a24 */ /* 0x001fc800078e0203 */
[----:B------:R-:W-:-:S05]  /*0070*/  IMAD R0, R0, c[0x0][0x17c], RZ ;  /* 0x00005f0000007a24 */ /* 0x000fca00078e02ff */
[----:B------:R-:W-:-:S04]  /*0080*/  IADD3 R4, R0, c[0x0][0x160], RZ ;  /* 0x0000580000047a10 */ /* 0x000fc80007ffe0ff */
[----:B------:R-:W-:-:S04]  /*0090*/  LOP3.LUT R2, R4, 0x7f, RZ, 0xc0, !PT ;  /* 0x0000007f04027812 */ /* 0x000fc800078ec0ff */
[C---:B------:R-:W-:Y:S02]  /*00a0*/  ISETP.NE.AND P0, PT, R2.reuse, RZ, PT ;  /* 0x000000ff0200720c */ /* 0x040fe40003f05270 */
[----:B------:R-:W-:-:S04]  /*00b0*/  IADD3 R2, -R2, 0x80, RZ ;  /* 0x0000008002027810 */ /* 0x000fc80007ffe1ff */
[----:B------:R-:W-:Y:S02]  /*00c0*/  SEL R2, R2, RZ, P0 ;  /* 0x000000ff02027207 */ /* 0x000fe40000000000 */
[----:B-1----:R-:W-:Y:S02]  /*00d0*/  ISETP.NE.AND P0, PT, R6, RZ, PT ;  /* 0x000000ff0600720c */ /* 0x002fe40003f05270 */
[----:B------:R-:W-:-:S04]  /*00e0*/  IMNMX.U32 R3, R2, c[0x0][0x170], PT ;  /* 0x00005c0002037a17 */ /* 0x000fc80003800000 */
[----:B------:R-:W-:-:S04]  /*00f0*/  IADD3 R2, -R3, c[0x0][0x170], RZ ;  /* 0x00005c0003027a10 */ /* 0x000fc80007ffe1ff */
[----:B------:R-:W-:-:S04]  /*0100*/  IADD3 R4, R2, R3, R4 ;  /* 0x0000000302047210 */ /* 0x000fc80007ffe004 */
[----:B------:R-:W-:-:S04]  /*0110*/  LOP3.LUT R5, R4, 0x7f, RZ, 0xc0, !PT ;  /* 0x0000007f04057812 */ /* 0x000fc800078ec0ff */
[----:B------:R-:W-:Y:S01]  /*0120*/  IMNMX.U32 R5, R2, R5, PT ;  /* 0x0000000502057217 */ /* 0x000fe20003800000 */
[----:B------:R-:W-:Y:S05]  /*0130*/  @!P0 BRA `(.L_x_102) ;  /* 0x000000d000008947 */ /* 0x000fea0003800000 */
[----:B--2---:R-:W-:Y:S02]  /*0140*/  IMAD.IADD R2, R2, 0x1, -R5 ;  /* 0x0000000102027824 */ /* 0x004fe400078e0a05 */
        /* <DEDUP_REMOVED lines=12> */
.L_x_102:
[----:B--2---:R-:W0:Y:S01]  /*0210*/  LDC.U8 R7, c[0x0][0x168] ;  /* 0x00005a00ff077b82 */ /* 0x004e220000000000 */
[C---:B------:R-:W-:Y:S02]  /*0220*/  ISETP.GE.U32.AND P0, PT, R8.reuse, R3, PT ;  /* 0x000000030800720c */ /* 0x040fe40003f06070 */
[----:B------:R-:W-:-:S11]  /*0230*/  ISETP.GE.U32.AND P1, PT, R8, R5, PT ;  /* 0x000000050800720c */ /* 0x000fd60003f26070 */
[----:B------:R-:W-:-:S04]  /*0240*/  @!P0 IADD3 R2, P2, P3, R0, c[0x0][0x160], R8 ;  /* 0x0000580000028a10 */ /* 0x000fc80007b5e008 */
[----:B------:R-:W-:-:S05]  /*0250*/  @!P0 IADD3.X R3, RZ, c[0x0][0x164], RZ, P2, P3 ;  /* 0x00005900ff038a10 */ /* 0x000fca00017e64ff */
[----:B0-----:R0:W-:Y:S01]  /*0260*/  @!P0 STG.E.U8 [R2.64], R7 ;  /* 0x0000000702008986 */ /* 0x0011e2000c101104 */
[----:B------:R-:W-:Y:S05]  /*0270*/  @P1 EXIT ;  /* 0x000000000000194d */ /* 0x000fea0003800000 */
[----:B0-----:R-:W-:-:S04]  /*0280*/  IADD3 R3, -R5, c[0x0][0x170], R8 ;  /* 0x00005c0005037a10 */ /* 0x001fc80007ffe108 */
[----:B------:R-:W-:-:S04]  /*0290*/  IADD3 R2, P0, P1, R3, c[0x0][0x160], R0 ;  /* 0x0000580003027a10 */ /* 0x000fc8000791e000 */
[----:B------:R-:W-:-:S05]  /*02a0*/  IADD3.X R3, RZ, c[0x0][0x164], RZ, P0, P1 ;  /* 0x00005900ff037a10 */ /* 0x000fca00007e24ff */
[----:B------:R-:W-:Y:S01]  /*02b0*/  STG.E.U8 [R2.64], R7 ;  /* 0x0000000702007986 */ /* 0x000fe2000c101104 */
[----:B------:R-:W-:Y:S05]  /*02c0*/  EXIT ;  /* 0x000000000000794d */ /* 0x000fea0003800000 */
.L_x_103:
        /* <DEDUP_REMOVED lines=11> */
.L_x_228:


//--------------------- .text.__nv_static_51__38_cuda_device_runtime_compute_86_cpp1_ii_8b1a5d37__Z16memset_3d_deviceIjLi0ELi1ELi1EEvPhhjT_S1_S1_S1_S1_jjjjjjjS1_S0_ --------------------------
	.section	.text.__nv_static_51__38_cuda_device_runtime_compute_86_cpp1_ii_8b1a5d37__Z16memset_3d_deviceIjLi0ELi1ELi1EEvPhhjT_S1_S1_S1_S1_jjjjjjjS1_S0_,"ax",@progbits
	.sectioninfo	@"SHI_REGISTERS=10"
	.align	128
.text.__nv_static_51__38_cuda_device_runtime_compute_86_cpp1_ii_8b1a5d37__Z16memset_3d_deviceIjLi0ELi1ELi1EEvPhhjT_S1_S1_S1_S1_jjjjjjjS1_S0_:
        .type           __nv_static_51__38_cuda_device_runtime_compute_86_cpp1_ii_8b1a5d37__Z16memset_3d_deviceIjLi0ELi1ELi1EEvPhhjT_S1_S1_S1_S1_jjjjjjjS1_S0_,@function
        .size           __nv_static_51__38_cuda_device_runtime_compute_86_cpp1_ii_8b1a5d37__Z16memset_3d_deviceIjLi0ELi1ELi1EEvPhhjT_S1_S1_S1_S1_jjjjjjjS1_S0_,(.L_x_229 - __nv_static_51__38_cuda_device_runtime_compute_86_cpp1_ii_8b1a5d37__Z16memset_3d_deviceIjLi0ELi1ELi1EEvPhhjT_S1_S1_S1_S1_jjjjjjjS1_S0_)
        .other          __nv_static_51__38_cuda_device_runtime_compute_86_cpp1_ii_8b1a5d37__Z16memset_3d_deviceIjLi0ELi1ELi1EEvPhhjT_S1_S1_S1_S1_jjjjjjjS1_S0_,@"STO_CUDA_ENTRY STV_DEFAULT"
__nv_static_51__38_cuda_device_runtime_compute_86_cpp1_ii_8b1a5d37__Z16memset_3d_deviceIjLi0ELi1ELi1EEvPhhjT_S1_S1_S1_S1_jjjjjjjS1_S0_:
[----:B------:R-:W-:-:S02]  /*0000*/  IMAD.MOV.U32 R1, RZ, RZ, c[0x0][0x28] ;  /* 0x00000a00ff017624 */ /* 0x000fc400078e00ff */
[----:B------:R-:W0:Y:S01]  /*0010*/  S2R R2, SR_CTAID.X ;  /* 0x0000000000027919 */ /* 0x000e220000002500 */
[----:B------:R-:W-:-:S03]  /*0020*/  ULDC.64 UR4, c[0x0][0x118] ;  /* 0x0000460000047ab9 */ /* 0x000fc60000000a00 */
[----:B------:R-:W1:Y:S04]  /*0030*/  S2R R0, SR_CTAID.Z ;  /* 0x0000000000007919 */ /* 0x000e680000002700 */
[----:B------:R-:W1:Y:S04]  /*0040*/  S2R R3, SR_CTAID.Y ;  /* 0x0000000000037919 */ /* 0x000e680000002600 */
[----:B------:R-:W2:Y:S01]  /*0050*/  S2R R5, SR_TID.X ;  /* 0x0000000000057919 */ /* 0x000ea20000002100 */
[----:B0-----:R-:W-:Y:S01]  /*0060*/  ISETP.NE.AND P0, PT, R2, RZ, PT ;  /* 0x000000ff0200720c */ /* 0x001fe20003f05270 */
[----:B-1----:R-:W-:-:S04]  /*0070*/  IMAD R0, R0, c[0x0][0x180], R3 ;  /* 0x0000600000007a24 */ /* 0x002fc800078e0203 */
[----:B------:R-:W-:-:S08]  /*0080*/  IMAD R0, R0, c[0x0][0x17c], RZ ;  /* 0x00005f0000007a24 */ /* 0x000fd000078e02ff */
[----:B------:R-:W-:Y:S05]  /*0090*/  @!P0 BRA `(.L_x_104) ;  /* 0x000000b000008947 */ /* 0x000fea0003800000 */
[----:B--2---:R-:W-:-:S05]  /*00a0*/  IMAD R2, R2, 0x100, R5 ;  /* 0x0000010002027824 */ /* 0x004fca00078e0205 */
[----:B------:R-:W-:-:S04]  /*00b0*/  IADD3 R5, R2, -0x100, RZ ;  /* 0xffffff0002057810 */ /* 0x000fc80007ffe0ff */
[----:B------:R-:W-:-:S13]  /*00c0*/  ISETP.GE.U32.AND P0, PT, R5, c[0x0][0x1a0], PT ;  /* 0x0000680005007a0c */ /* 0x000fda0003f06070 */
[----:B------:R-:W-:Y:S05]  /*00d0*/  @P0 EXIT ;  /* 0x000000000000094d */ /* 0x000fea0003800000 */
[----:B------:R-:W-:Y:S01]  /*00e0*/  IADD3 R2, P0, R0, c[0x0][0x1a8], RZ ;  /* 0x00006a0000027a10 */ /* 0x000fe20007f1e0ff */
[----:B------:R-:W-:-:S04]  /*00f0*/  IMAD.MOV.U32 R4, RZ, RZ, c[0x0][0x16c] ;  /* 0x00005b00ff047624 */ /* 0x000fc800078e00ff */
[----:B------:R-:W-:-:S04]  /*0100*/  IMAD.X R3, RZ, RZ, c[0x0][0x1ac], P0 ;  /* 0x00006b00ff037624 */ /* 0x000fc800000e06ff */
[----:B------:R-:W-:-:S04]  /*0110*/  IMAD.WIDE.U32 R2, R5, 0x8, R2 ;  /* 0x0000000805027825 */ /* 0x000fc800078e0002 */
[----:B------:R-:W-:-:S05]  /*0120*/  IMAD.MOV.U32 R5, RZ, RZ, RZ ;  /* 0x000000ffff057224 */ /* 0x000fca00078e00ff */
[----:B------:R-:W-:Y:S01]  /*0130*/  STG.E.64 [R2.64], R4 ;  /* 0x0000000402007986 */ /* 0x000fe2000c101b04 */
[----:B------:R-:W-:Y:S05]  /*0140*/  EXIT ;  /* 0x000000000000794d */ /* 0x000fea0003800000 */
.L_x_104:
[----:B--2---:R-:W0:Y:S01]  /*0150*/  LDC.U8 R7, c[0x0][0x168] ;  /* 0x00005a00ff077b82 */ /* 0x004e220000000000 */
[C---:B------:R-:W-:Y:S02]  /*0160*/  ISETP.GE.U32.AND P0, PT, R5.reuse, c[0x0][0x198], PT ;  /* 0x0000660005007a0c */ /* 0x040fe40003f06070 */
[----:B------:R-:W-:-:S11]  /*0170*/  ISETP.GE.U32.AND P1, PT, R5, c[0x0][0x19c], PT ;  /* 0x0000670005007a0c */ /* 0x000fd60003f26070 */
[----:B------:R-:W-:-:S04]  /*0180*/  @!P0 IADD3 R2, P2, P3, R0, c[0x0][0x160], R5 ;  /* 0x0000580000028a10 */ /* 0x000fc80007b5e005 */
[----:B------:R-:W-:-:S05]  /*0190*/  @!P0 IADD3.X R3, RZ, c[0x0][0x164], RZ, P2, P3 ;  /* 0x00005900ff038a10 */ /* 0x000fca00017e64ff */
[----:B0-----:R0:W-:Y:S01]  /*01a0*/  @!P0 STG.E.U8 [R2.64], R7 ;  /* 0x0000000702008986 */ /* 0x0011e2000c101104 */
[----:B------:R-:W-:Y:S05]  /*01b0*/  @P1 EXIT ;  /* 0x000000000000194d */ /* 0x000fea0003800000 */
[----:B0-----:R-:W-:-:S04]  /*01c0*/  IADD3 R2, R5, c[0x0][0x170], RZ ;  /* 0x00005c0005027a10 */ /* 0x001fc80007ffe0ff */
[----:B------:R-:W-:-:S04]  /*01d0*/  IADD3 R3, R2, -c[0x0][0x19c], RZ ;  /* 0x8000670002037a10 */ /* 0x000fc80007ffe0ff */
[----:B------:R-:W-:-:S04]  /*01e0*/  IADD3 R2, P0, P1, R3, c[0x0][0x160], R0 ;  /* 0x0000580003027a10 */ /* 0x000fc8000791e000 */
[----:B------:R-:W-:-:S05]  /*01f0*/  IADD3.X R3, RZ, c[0x0][0x164], RZ, P0, P1 ;  /* 0x00005900ff037a10 */ /* 0x000fca00007e24ff */
[----:B------:R-:W-:Y:S01]  /*0200*/  STG.E.U8 [R2.64], R7 ;  /* 0x0000000702007986 */ /* 0x000fe2000c101104 */
[----:B------:R-:W-:Y:S05]  /*0210*/  EXIT ;  /* 0x000000000000794d */ /* 0x000fea0003800000 */
.L_x_105:
        /* <DEDUP_REMOVED lines=14> */
.L_x_229:


//--------------------- .text.__nv_static_51__38_cuda_device_runtime_compute_86_cpp1_ii_8b1a5d37__Z16memset_3d_deviceIjLi1ELi0ELi0EEvPhhjT_S1_S1_S1_S1_jjjjjjjS1_S0_ --------------------------
	.section	.text.__nv_static_51__38_cuda_device_runtime_compute_86_cpp1_ii_8b1a5d37__Z16memset_3d_deviceIjLi1ELi0ELi0EEvPhhjT_S1_S1_S1_S1_jjjjjjjS1_S0_,"ax",@progbits
	.sectioninfo	@"SHI_REGISTERS=10"
	.align	128
.text.__nv_static_51__38_cuda_device_runtime_compute_86_cpp1_ii_8b1a5d37__Z16memset_3d_deviceIjLi1ELi0ELi0EEvPhhjT_S1_S1_S1_S1_jjjjjjjS1_S0_:
        .type           __nv_static_51__38_cuda_device_runtime_compute_86_cpp1_ii_8b1a5d37__Z16memset_3d_deviceIjLi1ELi0ELi0EEvPhhjT_S1_S1_S1_S1_jjjjjjjS1_S0_,@function
        .size           __nv_static_51__38_cuda_device_runtime_compute_86_cpp1_ii_8b1a5d37__Z16memset_3d_deviceIjLi1ELi0ELi0EEvPhhjT_S1_S1_S1_S1_jjjjjjjS1_S0_,(.L_x_230 - __nv_static_51__38_cuda_device_runtime_compute_86_cpp1_ii_8b1a5d37__Z16memset_3d_deviceIjLi1ELi0ELi0EEvPhhjT_S1_S1_S1_S1_jjjjjjjS1_S0_)
        .other          __nv_static_51__38_cuda_device_runtime_compute_86_cpp1_ii_8b1a5d37__Z16memset_3d_deviceIjLi1ELi0ELi0EEvPhhjT_S1_S1_S1_S1_jjjjjjjS1_S0_,@"STO_CUDA_ENTRY STV_DEFAULT"
__nv_static_51__38_cuda_device_runtime_compute_86_cpp1_ii_8b1a5d37__Z16memset_3d_deviceIjLi1ELi0ELi0EEvPhhjT_S1_S1_S1_S1_jjjjjjjS1_S0_:
[----:B------:R-:W-:-:S02]  /*0000*/  IMAD.MOV.U32 R1, RZ, RZ, c[0x0][0x28] ;  /* 0x00000a00ff017624 */ /* 0x000fc400078e00ff */
[----:B------:R-:W0:Y:S01]  /*0010*/  S2R R0, SR_CTAID.Y ;  /* 0x0000000000007919 */ /* 0x000e220000002600 */
[----:B------:R-:W-:-:S03]  /*0020*/  ULDC.64 UR4, c[0x0][0x118] ;  /* 0x0000460000047ab9 */ /* 0x000fc60000000a00 */
[----:B------:R-:W0:Y:S04]  /*0030*/  S2R R3, SR_CTAID.X ;  /* 0x0000000000037919 */ /* 0x000e280000002500 */
[----:B------:R-:W1:Y:S01]  /*0040*/  S2R R5, SR_TID.X ;  /* 0x0000000000057919 */ /* 0x000e620000002100 */
[----:B0-----:R-:W-:-:S05]  /*0050*/  IMAD R0, R0, c[0x0][0xc], R3 ;  /* 0x0000030000007a24 */ /* 0x001fca00078e0203 */
[----:B------:R-:W-:-:S13]  /*0060*/  ISETP.NE.AND P0, PT, R0, RZ, PT ;  /* 0x000000ff0000720c */ /* 0x000fda0003f05270 */
[----:B------:R-:W-:Y:S05]  /*0070*/  @!P0 BRA `(.L_x_106) ;  /* 0x000000a000008947 */ /* 0x000fea0003800000 */
[----:B-1----:R-:W-:-:S05]  /*0080*/  IMAD R0, R0, 0x100, R5 ;  /* 0x0000010000007824 */ /* 0x002fca00078e0205 */
[----:B------:R-:W-:-:S04]  /*0090*/  IADD3 R0, R0, -0x100, RZ ;  /* 0xffffff0000007810 */ /* 0x000fc80007ffe0ff */
[----:B------:R-:W-:-:S13]  /*00a0*/  ISETP.GE.U32.AND P0, PT, R0, c[0x0][0x1a0], PT ;  /* 0x0000680000007a0c */ /* 0x000fda0003f06070 */
[----:B------:R-:W-:Y:S05]  /*00b0*/  @P0 EXIT ;  /* 0x000000000000094d */ /* 0x000fea0003800000 */
[----:B------:R-:W-:Y:S02]  /*00c0*/  IMAD.MOV.U32 R3, RZ, RZ, 0x8 ;  /* 0x00000008ff037424 */ /* 0x000fe400078e00ff */
[----:B------:R-:W-:Y:S02]  /*00d0*/  IMAD.MOV.U32 R4, RZ, RZ, c[0x0][0x16c] ;  /* 0x00005b00ff047624 */ /* 0x000fe400078e00ff */
[----:B------:R-:W-:-:S04]  /*00e0*/  IMAD.WIDE.U32 R2, R0, R3, c[0x0][0x1a8] ;  /* 0x00006a0000027625 */ /* 0x000fc800078e0003 */
[----:B------:R-:W-:-:S05]  /*00f0*/  IMAD.MOV.U32 R5, RZ, RZ, RZ ;  /* 0x000000ffff057224 */ /* 0x000fca00078e00ff */
[----:B------:R-:W-:Y:S01]  /*0100*/  STG.E.64 [R2.64], R4 ;  /* 0x0000000402007986 */ /* 0x000fe2000c101b04 */
[----:B------:R-:W-:Y:S05]  /*0110*/  EXIT ;  /* 0x000000000000794d */ /* 0x000fea0003800000 */
.L_x_106:
[----:B-1----:R-:W0:Y:S01]  /*0120*/  LDC.U8 R7, c[0x0][0x168] ;  /* 0x00005a00ff077b82 */ /* 0x002e220000000000 */
[C---:B------:R-:W-:Y:S02]  /*0130*/  ISETP.GE.U32.AND P0, PT, R5.reuse, c[0x0][0x198], PT ;  /* 0x0000660005007a0c */ /* 0x040fe40003f06070 */
[----:B------:R-:W-:-:S11]  /*0140*/  ISETP.GE.U32.AND P1, PT, R5, c[0x0][0x19c], PT ;  /* 0x0000670005007a0c */ /* 0x000fd60003f26070 */
[----:B------:R-:W-:-:S05]  /*0150*/  @!P0 IADD3 R2, P2, R5, c[0x0][0x160], RZ ;  /* 0x0000580005028a10 */ /* 0x000fca0007f5e0ff */
[----:B------:R-:W-:-:S05]  /*0160*/  @!P0 IMAD.X R3, RZ, RZ, c[0x0][0x164], P2 ;  /* 0x00005900ff038624 */ /* 0x000fca00010e06ff */
[----:B0-----:R0:W-:Y:S01]  /*0170*/  @!P0 STG.E.U8 [R2.64], R7 ;  /* 0x0000000702008986 */ /* 0x0011e2000c101104 */
[----:B------:R-:W-:Y:S05]  /*0180*/  @P1 EXIT ;  /* 0x000000000000194d */ /* 0x000fea0003800000 */
[----:B------:R-:W-:-:S04]  /*0190*/  IADD3 R0, R5, c[0x0][0x170], RZ ;  /* 0x00005c0005007a10 */ /* 0x000fc80007ffe0ff */
[----:B------:R-:W-:-:S04]  /*01a0*/  IADD3 R0, R0, -c[0x0][0x19c], RZ ;  /* 0x8000670000007a10 */ /* 0x000fc80007ffe0ff */
[----:B0-----:R-:W-:-:S05]  /*01b0*/  IADD3 R2, P0, R0, c[0x0][0x160], RZ ;  /* 0x0000580000027a10 */ /* 0x001fca0007f1e0ff */
[----:B------:R-:W-:-:S05]  /*01c0*/  IMAD.X R3, RZ, RZ, c[0x0][0x164], P0 ;  /* 0x00005900ff037624 */ /* 0x000fca00000e06ff */
[----:B------:R-:W-:Y:S01]  /*01d0*/  STG.E.U8 [R2.64], R7 ;  /* 0x0000000702007986 */ /* 0x000fe2000c101104 */
[----:B------:R-:W-:Y:S05]  /*01e0*/  EXIT ;  /* 0x000000000000794d */ /* 0x000fea0003800000 */
.L_x_107:
        /* <DEDUP_REMOVED lines=9> */
.L_x_230:


//--------------------- .text.__nv_static_51__38_cuda_device_runtime_compute_86_cpp1_ii_8b1a5d37__Z16memset_3d_deviceIjLi1ELi0ELi1EEvPhhjT_S1_S1_S1_S1_jjjjjjjS1_S0_ --------------------------
	.section	.text.__nv_static_51__38_cuda_device_runtime_compute_86_cpp1_ii_8b1a5d37__Z16memset_3d_deviceIjLi1ELi0ELi1EEvPhhjT_S1_S1_S1_S1_jjjjjjjS1_S0_,"ax",@progbits
	.sectioninfo	@"SHI_REGISTERS=10"
	.align	128
.text.__nv_static_51__38_cuda_device_runtime_compute_86_cpp1_ii_8b1a5d37__Z16memset_3d_deviceIjLi1ELi0ELi1EEvPhhjT_S1_S1_S1_S1_jjjjjjjS1_S0_:
        .type           __nv_static_51__38_cuda_device_runtime_compute_86_cpp1_ii_8b1a5d37__Z16memset_3d_deviceIjLi1ELi0ELi1EEvPhhjT_S1_S1_S1_S1_jjjjjjjS1_S0_,@function
        .size           __nv_static_51__38_cuda_device_runtime_compute_86_cpp1_ii_8b1a5d37__Z16memset_3d_deviceIjLi1ELi0ELi1EEvPhhjT_S1_S1_S1_S1_jjjjjjjS1_S0_,(.L_x_231 - __nv_static_51__38_cuda_device_runtime_compute_86_cpp1_ii_8b1a5d37__Z16memset_3d_deviceIjLi1ELi0ELi1EEvPhhjT_S1_S1_S1_S1_jjjjjjjS1_S0_)
        .other          __nv_static_51__38_cuda_device_runtime_compute_86_cpp1_ii_8b1a5d37__Z16memset_3d_deviceIjLi1ELi0ELi1EEvPhhjT_S1_S1_S1_S1_jjjjjjjS1_S0_,@"STO_CUDA_ENTRY STV_DEFAULT"
__nv_static_51__38_cuda_device_runtime_compute_86_cpp1_ii_8b1a5d37__Z16memset_3d_deviceIjLi1ELi0ELi1EEvPhhjT_S1_S1_S1_S1_jjjjjjjS1_S0_:
        /* <DEDUP_REMOVED lines=18> */
.L_x_108:
        /* <DEDUP_REMOVED lines=13> */
.L_x_109:
        /* <DEDUP_REMOVED lines=9> */
.L_x_231:


//--------------------- .text.__nv_static_51__38_cuda_device_runtime_compute_86_cpp1_ii_8b1a5d37__Z16memset_3d_deviceIjLi1ELi1ELi0EEvPhhjT_S1_S1_S1_S1_jjjjjjjS1_S0_ --------------------------
	.section	.text.__nv_static_51__38_cuda_device_runtime_compute_86_cpp1_ii_8b1a5d37__Z16memset_3d_deviceIjLi1ELi1ELi0EEvPhhjT_S1_S1_S1_S1_jjjjjjjS1_S0_,"ax",@progbits
	.sectioninfo	@"SHI_REGISTERS=10"
	.align	128
.text.__nv_static_51__38_cuda_device_runtime_compute_86_cpp1_ii_8b1a5d37__Z16memset_3d_deviceIjLi1ELi1ELi0EEvPhhjT_S1_S1_S1_S1_jjjjjjjS1_S0_:
        .type           __nv_static_51__38_cuda_device_runtime_compute_86_cpp1_ii_8b1a5d37__Z16memset_3d_deviceIjLi1ELi1ELi0EEvPhhjT_S1_S1_S1_S1_jjjjjjjS1_S0_,@function
        .size           __nv_static_51__38_cuda_device_runtime_compute_86_cpp1_ii_8b1a5d37__Z16memset_3d_deviceIjLi1ELi1ELi0EEvPhhjT_S1_S1_S1_S1_jjjjjjjS1_S0_,(.L_x_232 - __nv_static_51__38_cuda_device_runtime_compute_86_cpp1_ii_8b1a5d37__Z16memset_3d_deviceIjLi1ELi1ELi0EEvPhhjT_S1_S1_S1_S1_jjjjjjjS1_S0_)
        .other          __nv_static_51__38_cuda_device_runtime_compute_86_cpp1_ii_8b1a5d37__Z16memset_3d_deviceIjLi1ELi1ELi0EEvPhhjT_S1_S1_S1_S1_jjjjjjjS1_S0_,@"STO_CUDA_ENTRY STV_DEFAULT"
__nv_static_51__38_cuda_device_runtime_compute_86_cpp1_ii_8b1a5d37__Z16memset_3d_deviceIjLi1ELi1ELi0EEvPhhjT_S1_S1_S1_S1_jjjjjjjS1_S0_:
[----:B------:R-:W-:-:S02]  /*0000*/  IMAD.MOV.U32 R1, RZ, RZ, c[0x0][0x28] ;  /* 0x00000a00ff017624 */ /* 0x000fc400078e00ff */
[----:B------:R-:W0:Y:S01]  /*0010*/  S2R R0, SR_CTAID.X ;  /* 0x0000000000007919 */ /* 0x000e220000002500 */
[----:B------:R-:W-:-:S03]  /*0020*/  ULDC.64 UR4, c[0x0][0x118] ;  /* 0x0000460000047ab9 */ /* 0x000fc60000000a00 */
[----:B------:R-:W1:Y:S01]  /*0030*/  S2R R5, SR_TID.X ;  /* 0x0000000000057919 */ /* 0x000e620000002100 */
[----:B0-----:R-:W-:-:S13]  /*0040*/  ISETP.NE.AND P0, PT, R0, RZ, PT ;  /* 0x000000ff0000720c */ /* 0x001fda0003f05270 */
        /* <DEDUP_REMOVED lines=11> */
.L_x_110:
        /* <DEDUP_REMOVED lines=13> */
.L_x_111:
        /* <DEDUP_REMOVED lines=11> */
.L_x_232:


//--------------------- .text.__nv_static_51__38_cuda_device_runtime_compute_86_cpp1_ii_8b1a5d37__Z16memset_3d_deviceIjLi1ELi1ELi1EEvPhhjT_S1_S1_S1_S1_jjjjjjjS1_S0_ --------------------------
	.section	.text.__nv_static_51__38_cuda_device_runtime_compute_86_cpp1_ii_8b1a5d37__Z16memset_3d_deviceIjLi1ELi1ELi1EEvPhhjT_S1_S1_S1_S1_jjjjjjjS1_S0_,"ax",@progbits
	.sectioninfo	@"SHI_REGISTERS=10"
	.align	128
.text.__nv_static_51__38_cuda_device_runtime_compute_86_cpp1_ii_8b1a5d37__Z16memset_3d_deviceIjLi1ELi1ELi1EEvPhhjT_S1_S1_S1_S1_jjjjjjjS1_S0_:
        .type           __nv_static_51__38_cuda_device_runtime_compute_86_cpp1_ii_8b1a5d37__Z16memset_3d_deviceIjLi1ELi1ELi1EEvPhhjT_S1_S1_S1_S1_jjjjjjjS1_S0_,@function
        .size           __nv_static_51__38_cuda_device_runtime_compute_86_cpp1_ii_8b1a5d37__Z16memset_3d_deviceIjLi1ELi1ELi1EEvPhhjT_S1_S1_S1_S1_jjjjjjjS1_S0_,(.L_x_233 - __nv_static_51__38_cuda_device_runtime_compute_86_cpp1_ii_8b1a5d37__Z16memset_3d_deviceIjLi1ELi1ELi1EEvPhhjT_S1_S1_S1_S1_jjjjjjjS1_S0_)
        .other          __nv_static_51__38_cuda_device_runtime_compute_86_cpp1_ii_8b1a5d37__Z16memset_3d_deviceIjLi1ELi1ELi1EEvPhhjT_S1_S1_S1_S1_jjjjjjjS1_S0_,@"STO_CUDA_ENTRY STV_DEFAULT"
__nv_static_51__38_cuda_device_runtime_compute_86_cpp1_ii_8b1a5d37__Z16memset_3d_deviceIjLi1ELi1ELi1EEvPhhjT_S1_S1_S1_S1_jjjjjjjS1_S0_:
        /* <DEDUP_REMOVED lines=16> */
.L_x_112:
        /* <DEDUP_REMOVED lines=13> */
.L_x_113:
        /* <DEDUP_REMOVED lines=11> */
.L_x_233:


//--------------------- .text.__nv_static_51__38_cuda_device_runtime_compute_86_cpp1_ii_8b1a5d37__Z16memset_3d_deviceIyLi0ELi0ELi0EEvPhhjT_S1_S1_S1_S1_jjjjjjjS1_S0_ --------------------------
	.section	.text.__nv_static_51__38_cuda_device_runtime_compute_86_cpp1_ii_8b1a5d37__Z16memset_3d_deviceIyLi0ELi0ELi0EEvPhhjT_S1_S1_S1_S1_jjjjjjjS1_S0_,"ax",@progbits
	.sectioninfo	@"SHI_REGISTERS=16"
	.align	128
.text.__nv_static_51__38_cuda_device_runtime_compute_86_cpp1_ii_8b1a5d37__Z16memset_3d_deviceIyLi0ELi0ELi0EEvPhhjT_S1_S1_S1_S1_jjjjjjjS1_S0_:
        .type           __nv_static_51__38_cuda_device_runtime_compute_86_cpp1_ii_8b1a5d37__Z16memset_3d_deviceIyLi0ELi0ELi0EEvPhhjT_S1_S1_S1_S1_jjjjjjjS1_S0_,@function
        .size           __nv_static_51__38_cuda_device_runtime_compute_86_cpp1_ii_8b1a5d37__Z16memset_3d_deviceIyLi0ELi0ELi0EEvPhhjT_S1_S1_S1_S1_jjjjjjjS1_S0_,(.L_x_234 - __nv_static_51__38_cuda_device_runtime_compute_86_cpp1_ii_8b1a5d37__Z16memset_3d_deviceIyLi0ELi0ELi0EEvPhhjT_S1_S1_S1_S1_jjjjjjjS1_S0_)
        .other          __nv_static_51__38_cuda_device_runtime_compute_86_cpp1_ii_8b1a5d37__Z16memset_3d_deviceIyLi0ELi0ELi0EEvPhhjT_S1_S1_S1_S1_jjjjjjjS1_S0_,@"STO_CUDA_ENTRY STV_DEFAULT"
__nv_static_51__38_cuda_device_runtime_compute_86_cpp1_ii_8b1a5d37__Z16memset_3d_deviceIyLi0ELi0ELi0EEvPhhjT_S1_S1_S1_S1_jjjjjjjS1_S0_:
[----:B------:R-:W-:-:S02]  /*0000*/  IMAD.MOV.U32 R1, RZ, RZ, c[0x0][0x28] ;  /* 0x00000a00ff017624 */ /* 0x000fc400078e00ff */
[----:B------:R-:W0:Y:S04]  /*0010*/  S2R R4, SR_CTAID.X ;  /* 0x0000000000047919 */ /* 0x000e280000002500 */
[----:B------:R-:W0:Y:S02]  /*0020*/  S2R R5, SR_CTAID.Y ;  /* 0x0000000000057919 */ /* 0x000e240000002600 */
[----:B0-----:R-:W-:Y:S02]  /*0030*/  IMAD R5, R5, c[0x0][0xc], R4 ;  /* 0x0000030005057a24 */ /* 0x001fe400078e0204 */
[----:B------:R-:W-:-:S04]  /*0040*/  IMAD.MOV.U32 R4, RZ, RZ, RZ ;  /* 0x000000ffff047224 */ /* 0x000fc800078e00ff */
[----:B------:R-:W-:-:S04]  /*0050*/  IMAD.HI.U32 R6, P0, R5, c[0x0][0x19c], R4 ;  /* 0x0000670005067a27 */ /* 0x000fc80007800004 */
[----:B------:R-:W-:-:S05]  /*0060*/  IMAD.X R3, RZ, RZ, RZ, P0 ;  /* 0x000000ffff037224 */ /* 0x000fca00000e06ff */
[--C-:B------:R-:W-:Y:S01]  /*0070*/  SHF.R.U64 R7, R6, c[0x0][0x1a0], R3.reuse ;  /* 0x0000680006077a19 */ /* 0x100fe20000001203 */
[----:B------:R-:W-:Y:S01]  /*0080*/  IMAD.MOV.U32 R6, RZ, RZ, RZ ;  /* 0x000000ffff067224 */ /* 0x000fe200078e00ff */
[----:B------:R-:W-:-:S03]  /*0090*/  SHF.R.U32.HI R3, RZ, c[0x0][0x1a0], R3 ;  /* 0x00006800ff037a19 */ /* 0x000fc60000011603 */
[----:B------:R-:W-:-:S04]  /*00a0*/  IMAD.HI.U32 R0, P0, R7, c[0x0][0x1a4], R6 ;  /* 0x0000690007007a27 */ /* 0x000fc80007800006 */
[----:B------:R-:W-:-:S05]  /*00b0*/  IMAD.X R9, RZ, RZ, R3, P0 ;  /* 0x000000ffff097224 */ /* 0x000fca00000e0603 */
[--C-:B------:R-:W-:Y:S02]  /*00c0*/  SHF.R.U64 R0, R0, c[0x0][0x1a8], R9.reuse ;  /* 0x00006a0000007a19 */ /* 0x100fe40000001209 */
[----:B------:R-:W-:Y:S02]  /*00d0*/  SHF.R.U32.HI R8, RZ, c[0x0][0x1a8], R9 ;  /* 0x00006a00ff087a19 */ /* 0x000fe40000011609 */
[----:B------:R-:W-:-:S04]  /*00e0*/  ISETP.GE.U32.AND P0, PT, R0, c[0x0][0x180], PT ;  /* 0x0000600000007a0c */ /* 0x000fc80003f06070 */
[----:B------:R-:W-:-:S13]  /*00f0*/  ISETP.GE.U32.AND.EX P0, PT, R8, c[0x0][0x184], PT, P0 ;  /* 0x0000610008007a0c */ /* 0x000fda0003f06100 */
[----:B------:R-:W-:Y:S05]  /*0100*/  @P0 EXIT ;  /* 0x000000000000094d */ /* 0x000fea0003800000 */
[----:B------:R-:W-:Y:S01]  /*0110*/  IADD3 R9, P0, RZ, -R0, RZ ;  /* 0x80000000ff097210 */ /* 0x000fe20007f1e0ff */
[----:B------:R-:W-:Y:S01]  /*0120*/  IMAD.MOV.U32 R2, RZ, RZ, R7 ;  /* 0x000000ffff027224 */ /* 0x000fe200078e0007 */
[----:B------:R-:W-:Y:S01]  /*0130*/  IADD3 R7, -R7, RZ, RZ ;  /* 0x000000ff07077210 */ /* 0x000fe20007ffe1ff */
[----:B------:R-:W-:Y:S01]  /*0140*/  IMAD.MOV.U32 R11, RZ, RZ, c[0x0][0x188] ;  /* 0x00006200ff0b7624 */ /* 0x000fe200078e00ff */
[----:B------:R-:W-:Y:S01]  /*0150*/  ULDC.64 UR4, c[0x0][0x118] ;  /* 0x0000460000047ab9 */ /* 0x000fe20000000a00 */
[----:B------:R-:W-:Y:S02]  /*0160*/  IMAD.X R4, RZ, RZ, ~R8, P0 ;  /* 0x000000ffff047224 */ /* 0x000fe400000e0e08 */
[----:B------:R-:W-:-:S04]  /*0170*/  IMAD.WIDE.U32 R2, R9, c[0x0][0x178], R2 ;  /* 0x00005e0009027a25 */ /* 0x000fc800078e0002 */
[----:B------:R-:W-:Y:S02]  /*0180*/  IMAD R4, R4, c[0x0][0x178], RZ ;  /* 0x00005e0004047a24 */ /* 0x000fe400078e02ff */
[----:B------:R-:W-:Y:S02]  /*0190*/  IMAD R7, R7, c[0x0][0x198], R5 ;  /* 0x0000660007077a24 */ /* 0x000fe400078e0205 */
[----:B------:R-:W-:Y:S02]  /*01a0*/  IMAD R9, R9, c[0x0][0x17c], R4 ;  /* 0x00005f0009097a24 */ /* 0x000fe400078e0204 */
[----:B------:R-:W-:Y:S02]  /*01b0*/  IMAD R13, R8, c[0x0][0x190], RZ ;  /* 0x00006400080d7a24 */ /* 0x000fe400078e02ff */
[----:B------:R-:W-:Y:S02]  /*01c0*/  IMAD.IADD R3, R3, 0x1, R9 ;  /* 0x0000000103037824 */ /* 0x000fe400078e0209 */
[----:B------:R-:W-:-:S02]  /*01d0*/  IMAD R13, R0, c[0x0][0x194], R13 ;  /* 0x00006500000d7a24 */ /* 0x000fc400078e020d */
[----:B------:R-:W-:-:S04]  /*01e0*/  IMAD.WIDE.U32 R2, R0, c[0x0][0x190], R2 ;  /* 0x0000640000027a25 */ /* 0x000fc800078e0002 */
[----:B------:R-:W-:Y:S02]  /*01f0*/  IMAD R11, R2, R11, c[0x0][0x160] ;  /* 0x00005800020b7624 */ /* 0x000fe400078e020b */
[----:B------:R-:W-:-:S03]  /*0200*/  IMAD.IADD R0, R3, 0x1, R13 ;  /* 0x0000000103007824 */ /* 0x000fc600078e020d */
[----:B------:R-:W-:-:S04]  /*0210*/  LOP3.LUT R4, R11, 0x7f, RZ, 0xc0, !PT ;  /* 0x0000007f0b047812 */ /* 0x000fc800078ec0ff */
[C---:B------:R-:W-:Y:S02]  /*0220*/  ISETP.NE.AND P0, PT, R4.reuse, RZ, PT ;  /* 0x000000ff0400720c */ /* 0x040fe40003f05270 */
[----:B------:R-:W-:-:S04]  /*0230*/  IADD3 R4, -R4, 0x80, RZ ;  /* 0x0000008004047810 */ /* 0x000fc80007ffe1ff */
[----:B------:R-:W-:-:S04]  /*0240*/  SEL R4, R4, RZ, P0 ;  /* 0x000000ff04047207 */ /* 0x000fc80000000000 */
[----:B------:R-:W-:-:S04]  /*0250*/  ISETP.LT.U32.AND P0, PT, R4, c[0x0][0x170], PT ;  /* 0x00005c0004007a0c */ /* 0x000fc80003f01070 */
[----:B------:R-:W-:-:S04]  /*0260*/  ISETP.LT.U32.AND.EX P0, PT, RZ, c[0x0][0x174], PT, P0 ;  /* 0x00005d00ff007a0c */ /* 0x000fc80003f01100 */
[----:B------:R-:W-:Y:S02]  /*0270*/  SEL R4, R4, c[0x0][0x170], P0 ;  /* 0x00005c0004047a07 */ /* 0x000fe40000000000 */
[----:B------:R-:W-:Y:S02]  /*0280*/  SEL R5, RZ, c[0x0][0x174], P0 ;  /* 0x00005d00ff057a07 */ /* 0x000fe40000000000 */
[----:B------:R-:W-:-:S04]  /*0290*/  IADD3 R10, P1, -R4, c[0x0][0x170], RZ ;  /* 0x00005c00040a7a10 */ /* 0x000fc80007f3e1ff */
[----:B------:R-:W-:Y:S02]  /*02a0*/  IADD3 R11, R10, R11, R4 ;  /* 0x0000000b0a0b7210 */ /* 0x000fe40007ffe004 */
[----:B------:R-:W-:Y:S02]  /*02b0*/  IADD3.X R9, ~R5, c[0x0][0x174], RZ, P1, !PT ;  /* 0x00005d0005097a10 */ /* 0x000fe40000ffe5ff */
[----:B------:R-:W-:Y:S02]  /*02c0*/  ISETP.NE.AND P1, PT, R7, RZ, PT ;  /* 0x000000ff0700720c */ /* 0x000fe40003f25270 */
[----:B------:R-:W-:-:S04]  /*02d0*/  LOP3.LUT R11, R11, 0x7f, RZ, 0xc0, !PT ;  /* 0x0000007f0b0b7812 */ /* 0x000fc800078ec0ff */
[----:B------:R-:W-:-:S04]  /*02e0*/  ISETP.LT.U32.AND P0, PT, R11, R10, PT ;  /* 0x0000000a0b00720c */ /* 0x000fc80003f01070 */
[----:B------:R-:W-:-:S04]  /*02f0*/  ISETP.LT.U32.AND.EX P0, PT, RZ, R9, PT, P0 ;  /* 0x00000009ff00720c */ /* 0x000fc80003f01100 */
[----:B------:R-:W-:Y:S02]  /*0300*/  SEL R11, R11, R10, P0 ;  /* 0x0000000a0b0b7207 */ /* 0x000fe40000000000 */
[----:B------:R-:W-:Y:S01]  /*0310*/  SEL R6, R9, RZ, !P0 ;  /* 0x000000ff09067207 */ /* 0x000fe20004000000 */
[----:B------:R-:W-:Y:S05]  /*0320*/  @!P1 BRA `(.L_x_114) ;  /* 0x0000012000009947 */ /* 0x000fea0003800000 */
[----:B------:R-:W0:Y:S01]  /*0330*/  S2R R8, SR_TID.X ;  /* 0x0000000000087919 */ /* 0x000e220000002100 */
[----:B------:R-:W-:Y:S01]  /*0340*/  IADD3 R3, P0, -R11, R10, RZ ;  /* 0x0000000a0b037210 */ /* 0x000fe20007f1e1ff */
[----:B------:R-:W-:-:S04]  /*0350*/  IMAD.WIDE.U32 R4, R2, c[0x0][0x188], R4 ;  /* 0x0000620002047a25 */ /* 0x000fc800078e0004 */
[----:B------:R-:W-:Y:S01]  /*0360*/  IMAD.X R6, R9, 0x1, ~R6, P0 ;  /* 0x0000000109067824 */ /* 0x000fe200000e0e06 */
[----:B------:R-:W-:-:S04]  /*0370*/  IADD3 R4, P1, R4, c[0x0][0x160], RZ ;  /* 0x0000580004047a10 */ /* 0x000fc80007f3e0ff */
[----:B------:R-:W-:Y:S01]  /*0380*/  SHF.R.U64 R6, R3, 0x3, R6 ;  /* 0x0000000303067819 */ /* 0x000fe20000001206 */
[----:B------:R-:W-:-:S04]  /*0390*/  IMAD R3, R0, c[0x0][0x188], RZ ;  /* 0x0000620000037a24 */ /* 0x000fc800078e02ff */
[----:B------:R-:W-:-:S05]  /*03a0*/  IMAD R3, R2, c[0x0][0x18c], R3 ;  /* 0x0000630002037a24 */ /* 0x000fca00078e0203 */
[----:B------:R-:W-:Y:S01]  /*03b0*/  IADD3.X R5, R5, c[0x0][0x164], R3, P1, !PT ;  /* 0x0000590005057a10 */ /* 0x000fe20000ffe403 */
[----:B0-----:R-:W-:-:S05]  /*03c0*/  IMAD R7, R7, 0x100, R8 ;  /* 0x0000010007077824 */ /* 0x001fca00078e0208 */
[----:B------:R-:W-:-:S04]  /*03d0*/  IADD3 R7, R7, -0x100, RZ ;  /* 0xffffff0007077810 */ /* 0x000fc80007ffe0ff */
[----:B------:R-:W-:-:S13]  /*03e0*/  ISETP.GE.U32.AND P0, PT, R7, R6, PT ;  /* 0x000000060700720c */ /* 0x000fda0003f06070 */
[----:B------:R-:W-:Y:S05]  /*03f0*/  @P0 EXIT ;  /* 0x000000000000094d */ /* 0x000fea0003800000 */
[----:B------:R-:W-:Y:S01]  /*0400*/  IMAD.WIDE.U32 R2, R7, 0x8, R4 ;  /* 0x0000000807027825 */ /* 0x000fe200078e0004 */
[----:B------:R-:W-:-:S03]  /*0410*/  MOV R5, RZ ;  /* 0x000000ff00057202 */ /* 0x000fc60000000f00 */
[----:B------:R-:W-:-:S05]  /*0420*/  IMAD.MOV.U32 R4, RZ, RZ, c[0x0][0x16c] ;  /* 0x00005b00ff047624 */ /* 0x000fca00078e00ff */
[----:B------:R-:W-:Y:S01]  /*0430*/  STG.E.64 [R2.64], R4 ;  /* 0x0000000402007986 */ /* 0x000fe2000c101b04 */
[----:B------:R-:W-:Y:S05]  /*0440*/  EXIT ;  /* 0x000000000000794d */ /* 0x000fea0003800000 */
.L_x_114:
[----:B------:R-:W0:Y:S01]  /*0450*/  S2R R8, SR_TID.X ;  /* 0x0000000000087919 */ /* 0x000e220000002100 */
[----:B------:R-:W-:Y:S01]  /*0460*/  BSSY B0, `(.L_x_115) ;  /* 0x000000c000007945 */ /* 0x000fe20003800000 */
[C---:B0-----:R-:W-:Y:S02]  /*0470*/  ISETP.GE.U32.AND P1, PT, R8.reuse, R4, PT ;  /* 0x000000040800720c */ /* 0x041fe40003f26070 */
[----:B------:R-:W-:-:S11]  /*0480*/  ISETP.GE.U32.AND P0, PT, R8, R11, PT ;  /* 0x0000000b0800720c */ /* 0x000fd60003f06070 */
[----:B------:R-:W-:Y:S05]  /*0490*/  @P1 BRA `(.L_x_116) ;  /* 0x0000008000001947 */ /* 0x000fea0003800000 */
[----:B------:R-:W0:Y:S01]  /*04a0*/  LDC.U8 R7, c[0x0][0x168] ;  /* 0x00005a00ff077b82 */ /* 0x000e220000000000 */
[----:B------:R-:W-:Y:S02]  /*04b0*/  IMAD.MOV.U32 R9, RZ, RZ, RZ ;  /* 0x000000ffff097224 */ /* 0x000fe400078e00ff */
[----:B------:R-:W-:Y:S02]  /*04c0*/  IMAD R13, R0, c[0x0][0x188], RZ ;  /* 0x00006200000d7a24 */ /* 0x000fe400078e02ff */
[----:B------:R-:W-:-:S04]  /*04d0*/  IMAD.WIDE.U32 R4, R2, c[0x0][0x188], R8 ;  /* 0x0000620002047a25 */ /* 0x000fc800078e0008 */
[----:B------:R-:W-:Y:S01]  /*04e0*/  IMAD R13, R2, c[0x0][0x18c], R13 ;  /* 0x00006300020d7a24 */ /* 0x000fe200078e020d */
[----:B------:R-:W-:-:S04]  /*04f0*/  IADD3 R4, P1, R4, c[0x0][0x160], RZ ;  /* 0x0000580004047a10 */ /* 0x000fc80007f3e0ff */
[----:B------:R-:W-:-:S05]  /*0500*/  IADD3.X R5, R13, c[0x0][0x164], R5, P1, !PT ;  /* 0x000059000d057a10 */ /* 0x000fca0000ffe405 */
[----:B0-----:R0:W-:Y:S04]  /*0510*/  STG.E.U8 [R4.64], R7 ;  /* 0x0000000704007986 */ /* 0x0011e8000c101104 */
.L_x_116:
[----:B------:R-:W-:Y:S05]  /*0520*/  BSYNC B0 ;  /* 0x0000000000007941 */ /* 0x000fea0003800000 */
.L_x_115:
[----:B------:R-:W-:Y:S05]  /*0530*/  @P0 EXIT ;  /* 0x000000000000094d */ /* 0x000fea0003800000 */
[----:B0-----:R-:W0:Y:S01]  /*0540*/  LDC.U8 R5, c[0x0][0x168] ;  /* 0x00005a00ff057b82 */ /* 0x001e220000000000 */
[----:B------:R-:W-:Y:S01]  /*0550*/  IADD3 R8, P0, R8, c[0x0][0x170], RZ ;  /* 0x00005c0008087a10 */ /* 0x000fe20007f1e0ff */
[----:B------:R-:W-:-:S04]  /*0560*/  IMAD R3, R0, c[0x0][0x188], RZ ;  /* 0x0000620000037a24 */ /* 0x000fc800078e02ff */
[----:B------:R-:W-:Y:S02]  /*0570*/  IMAD.X R9, RZ, RZ, c[0x0][0x174], P0 ;  /* 0x00005d00ff097624 */ /* 0x000fe400000e06ff */
[C---:B------:R-:W-:Y:S02]  /*0580*/  IMAD R7, R2.reuse, c[0x0][0x18c], R3 ;  /* 0x0000630002077a24 */ /* 0x040fe400078e0203 */
[----:B------:R-:W-:-:S04]  /*0590*/  IMAD.WIDE.U32 R2, R2, c[0x0][0x188], R8 ;  /* 0x0000620002027a25 */ /* 0x000fc800078e0008 */
[----:B------:R-:W-:Y:S01]  /*05a0*/  IMAD.IADD R3, R7, 0x1, R3 ;  /* 0x0000000107037824 */ /* 0x000fe200078e0203 */
[----:B------:R-:W-:-:S04]  /*05b0*/  IADD3 R2, P0, P1, R2, c[0x0][0x160], -R11 ;  /* 0x0000580002027a10 */ /* 0x000fc8000791e80b */
[----:B------:R-:W-:-:S05]  /*05c0*/  IADD3.X R3, R3, c[0x0][0x164], ~R6, P0, P1 ;  /* 0x0000590003037a10 */ /* 0x000fca00007e2c06 */
[----:B0-----:R-:W-:Y:S01]  /*05d0*/  STG.E.U8 [R2.64], R5 ;  /* 0x0000000502007986 */ /* 0x001fe2000c101104 */
[----:B------:R-:W-:Y:S05]  /*05e0*/  EXIT ;  /* 0x000000000000794d */ /* 0x000fea0003800000 */
.L_x_117:
        /* <DEDUP_REMOVED lines=9> */
.L_x_234:


//--------------------- .text.__nv_static_51__38_cuda_device_runtime_compute_86_cpp1_ii_8b1a5d37__Z16memset_3d_deviceIyLi0ELi0ELi1EEvPhhjT_S1_S1_S1_S1_jjjjjjjS1_S0_ --------------------------
	.section	.text.__nv_static_51__38_cuda_device_runtime_compute_86_cpp1_ii_8b1a5d37__Z16memset_3d_deviceIyLi0ELi0ELi1EEvPhhjT_S1_S1_S1_S1_jjjjjjjS1_S0_,"ax",@progbits
	.sectioninfo	@"SHI_REGISTERS=16"
	.align	128
.text.__nv_static_51__38_cuda_device_runtime_compute_86_cpp1_ii_8b1a5d37__Z16memset_3d_deviceIyLi0ELi0ELi1EEvPhhjT_S1_S1_S1_S1_jjjjjjjS1_S0_:
        .type           __nv_static_51__38_cuda_device_runtime_compute_86_cpp1_ii_8b1a5d37__Z16memset_3d_deviceIyLi0ELi0ELi1EEvPhhjT_S1_S1_S1_S1_jjjjjjjS1_S0_,@function
        .size           __nv_static_51__38_cuda_device_runtime_compute_86_cpp1_ii_8b1a5d37__Z16memset_3d_deviceIyLi0ELi0ELi1EEvPhhjT_S1_S1_S1_S1_jjjjjjjS1_S0_,(.L_x_235 - __nv_static_51__38_cuda_device_runtime_compute_86_cpp1_ii_8b1a5d37__Z16memset_3d_deviceIyLi0ELi0ELi1EEvPhhjT_S1_S1_S1_S1_jjjjjjjS1_S0_)
        .other          __nv_static_51__38_cuda_device_runtime_compute_86_cpp1_ii_8b1a5d37__Z16memset_3d_deviceIyLi0ELi0ELi1EEvPhhjT_S1_S1_S1_S1_jjjjjjjS1_S0_,@"STO_CUDA_ENTRY STV_DEFAULT"
__nv_static_51__38_cuda_device_runtime_compute_86_cpp1_ii_8b1a5d37__Z16memset_3d_deviceIyLi0ELi0ELi1EEvPhhjT_S1_S1_S1_S1_jjjjjjjS1_S0_:
[----:B------:R-:W-:-:S02]  /*0000*/  MOV R1, c[0x0][0x28] ;  /* 0x00000a0000017a02 */ /* 0x000fc40000000f00 */
[----:B------:R-:W0:Y:S04]  /*0010*/  S2R R2, SR_CTAID.X ;  /* 0x0000000000027919 */ /* 0x000e280000002500 */
[----:B------:R-:W0:Y:S02]  /*0020*/  S2R R3, SR_CTAID.Y ;  /* 0x0000000000037919 */ /* 0x000e240000002600 */
[----:B0-----:R-:W-:Y:S02]  /*0030*/  IMAD R3, R3, c[0x0][0xc], R2 ;  /* 0x0000030003037a24 */ /* 0x001fe400078e0202 */
[----:B------:R-:W-:-:S04]  /*0040*/  IMAD.MOV.U32 R2, RZ, RZ, RZ ;  /* 0x000000ffff027224 */ /* 0x000fc800078e00ff */
[----:B------:R-:W-:-:S05]  /*0050*/  IMAD.HI.U32 R4, P0, R3, c[0x0][0x19c], R2 ;  /* 0x0000670003047a27 */ /* 0x000fca0007800002 */
[----:B------:R-:W-:-:S04]  /*0060*/  IADD3.X R7, RZ, RZ, RZ, P0, !PT ;  /* 0x000000ffff077210 */ /* 0x000fc800007fe4ff */
[--C-:B------:R-:W-:Y:S01]  /*0070*/  SHF.R.U64 R5, R4, c[0x0][0x1a0], R7.reuse ;  /* 0x0000680004057a19 */ /* 0x100fe20000001207 */
[----:B------:R-:W-:Y:S01]  /*0080*/  IMAD.MOV.U32 R4, RZ, RZ, RZ ;  /* 0x000000ffff047224 */ /* 0x000fe200078e00ff */
[----:B------:R-:W-:-:S03]  /*0090*/  SHF.R.U32.HI R7, RZ, c[0x0][0x1a0], R7 ;  /* 0x00006800ff077a19 */ /* 0x000fc60000011607 */
[----:B------:R-:W-:-:S05]  /*00a0*/  IMAD.HI.U32 R11, P0, R5, c[0x0][0x1a4], R4 ;  /* 0x00006900050b7a27 */ /* 0x000fca0007800004 */
[----:B------:R-:W-:-:S04]  /*00b0*/  IADD3.X R0, RZ, R7, RZ, P0, !PT ;  /* 0x00000007ff007210 */ /* 0x000fc800007fe4ff */
        /* <DEDUP_REMOVED lines=8> */
[----:B------:R-:W0:Y:S01]  /*0140*/  S2R R4, SR_TID.X ;  /* 0x0000000000047919 */ /* 0x000e220000002100 */
[----:B------:R-:W-:Y:S01]  /*0150*/  ULDC.64 UR4, c[0x0][0x118] ;  /* 0x0000460000047ab9 */ /* 0x000fe20000000a00 */
[----:B------:R-:W-:Y:S02]  /*0160*/  IMAD.X R2, RZ, RZ, ~R0, P0 ;  /* 0x000000ffff027224 */ /* 0x000fe400000e0e00 */
[----:B------:R-:W-:-:S04]  /*0170*/  IMAD.WIDE.U32 R6, R9, c[0x0][0x178], R6 ;  /* 0x00005e0009067a25 */ /* 0x000fc800078e0006 */
[----:B------:R-:W-:Y:S02]  /*0180*/  IMAD R2, R2, c[0x0][0x178], RZ ;  /* 0x00005e0002027a24 */ /* 0x000fe400078e02ff */
[----:B------:R-:W-:Y:S02]  /*0190*/  IMAD R0, R0, c[0x0][0x190], RZ ;  /* 0x0000640000007a24 */ /* 0x000fe400078e02ff */
[----:B------:R-:W-:Y:S02]  /*01a0*/  IMAD R5, R9, c[0x0][0x17c], R2 ;  /* 0x00005f0009057a24 */ /* 0x000fe400078e0202 */
[----:B------:R-:W-:Y:S02]  /*01b0*/  IMAD R9, R13, c[0x0][0x198], R3 ;  /* 0x000066000d097a24 */ /* 0x000fe400078e0203 */
[----:B------:R-:W-:Y:S01]  /*01c0*/  IMAD R13, R11, c[0x0][0x194], R0 ;  /* 0x000065000b0d7a24 */ /* 0x000fe200078e0200 */
[----:B------:R-:W-:Y:S02]  /*01d0*/  IADD3 R7, R7, R5, RZ ;  /* 0x0000000507077210 */ /* 0x000fe40007ffe0ff */
[----:B------:R-:W-:-:S03]  /*01e0*/  ISETP.NE.AND P0, PT, R9, RZ, PT ;  /* 0x000000ff0900720c */ /* 0x000fc60003f05270 */
[----:B------:R-:W-:-:S04]  /*01f0*/  IMAD.WIDE.U32 R2, R11, c[0x0][0x190], R6 ;  /* 0x000064000b027a25 */ /* 0x000fc800078e0006 */
[----:B------:R-:W-:-:S06]  /*0200*/  IMAD.IADD R0, R3, 0x1, R13 ;  /* 0x0000000103007824 */ /* 0x000fcc00078e020d */
[----:B------:R-:W-:Y:S05]  /*0210*/  @!P0 BRA `(.L_x_118) ;  /* 0x000000e000008947 */ /* 0x000fea0003800000 */
[----:B0-----:R-:W-:-:S04]  /*0220*/  LEA R4, R9, R4, 0x8 ;  /* 0x0000000409047211 */ /* 0x001fc800078e40ff */
[----:B------:R-:W-:-:S04]  /*0230*/  IADD3 R5, R4, -0x100, RZ ;  /* 0xffffff0004057810 */ /* 0x000fc80007ffe0ff */
[----:B------:R-:W-:-:S13]  /*0240*/  ISETP.GE.U32.AND P0, PT, R5, c[0x0][0x1b8], PT ;  /* 0x00006e0005007a0c */ /* 0x000fda0003f06070 */
[----:B------:R-:W-:Y:S05]  /*0250*/  @P0 EXIT ;  /* 0x000000000000094d */ /* 0x000fea0003800000 */
[----:B------:R-:W-:Y:S02]  /*0260*/  IMAD R3, R0, c[0x0][0x188], RZ ;  /* 0x0000620000037a24 */ /* 0x000fe400078e02ff */
[----:B------:R-:W-:Y:S02]  /*0270*/  IMAD.MOV.U32 R9, RZ, RZ, c[0x0][0x188] ;  /* 0x00006200ff097624 */ /* 0x000fe400078e00ff */
[C---:B------:R-:W-:Y:S02]  /*0280*/  IMAD R7, R2.reuse, c[0x0][0x18c], R3 ;  /* 0x0000630002077a24 */ /* 0x040fe400078e0203 */
[----:B------:R-:W-:-:S04]  /*0290*/  IMAD.WIDE.U32 R2, R2, R9, c[0x0][0x1c0] ;  /* 0x0000700002027625 */ /* 0x000fc800078e0009 */
[----:B------:R-:W-:Y:S01]  /*02a0*/  IMAD.MOV.U32 R4, RZ, RZ, c[0x0][0x16c] ;  /* 0x00005b00ff047624 */ /* 0x000fe200078e00ff */
[----:B------:R-:W-:-:S05]  /*02b0*/  IADD3 R3, R3, R7, RZ ;  /* 0x0000000703037210 */ /* 0x000fca0007ffe0ff */
[----:B------:R-:W-:Y:S01]  /*02c0*/  IMAD.WIDE.U32 R2, R5, 0x8, R2 ;  /* 0x0000000805027825 */ /* 0x000fe200078e0002 */
[----:B------:R-:W-:-:S05]  /*02d0*/  MOV R5, RZ ;  /* 0x000000ff00057202 */ /* 0x000fca0000000f00 */
[----:B------:R-:W-:Y:S01]  /*02e0*/  STG.E.64 [R2.64], R4 ;  /* 0x0000000402007986 */ /* 0x000fe2000c101b04 */
[----:B------:R-:W-:Y:S05]  /*02f0*/  EXIT ;  /* 0x000000000000794d */ /* 0x000fea0003800000 */
.L_x_118:
[C---:B0-----:R-:W-:Y:S01]  /*0300*/  ISETP.GE.U32.AND P0, PT, R4.reuse, c[0x0][0x1ac], PT ;  /* 0x00006b0004007a0c */ /* 0x041fe20003f06070 */
[----:B------:R-:W0:Y:S01]  /*0310*/  LDC.U8 R9, c[0x0][0x168] ;  /* 0x00005a00ff097b82 */ /* 0x000e220000000000 */
[----:B------:R-:W-:-:S11]  /*0320*/  ISETP.GE.U32.AND P1, PT, R4, c[0x0][0x1b0], PT ;  /* 0x00006c0004007a0c */ /* 0x000fd60003f26070 */
[----:B------:R-:W-:Y:S02]  /*0330*/  @!P0 IMAD.MOV.U32 R5, RZ, RZ, RZ ;  /* 0x000000ffff058224 */ /* 0x000fe400078e00ff */
[----:B------:R-:W-:Y:S02]  /*0340*/  @!P0 IMAD R11, R0, c[0x0][0x188], RZ ;  /* 0x00006200000b8a24 */ /* 0x000fe400078e02ff */
[----:B------:R-:W-:-:S04]  /*0350*/  @!P0 IMAD.WIDE.U32 R6, R2, c[0x0][0x188], R4 ;  /* 0x0000620002068a25 */ /* 0x000fc800078e0004 */
[----:B------:R-:W-:Y:S01]  /*0360*/  @!P0 IMAD R11, R2, c[0x0][0x18c], R11 ;  /* 0x00006300020b8a24 */ /* 0x000fe200078e020b */
[----:B------:R-:W-:-:S04]  /*0370*/  @!P0 IADD3 R6, P2, R6, c[0x0][0x160], RZ ;  /* 0x0000580006068a10 */ /* 0x000fc80007f5e0ff */
[----:B------:R-:W-:-:S05]  /*0380*/  @!P0 IADD3.X R7, R11, c[0x0][0x164], R7, P2, !PT ;  /* 0x000059000b078a10 */ /* 0x000fca00017fe407 */
[----:B0-----:R0:W-:Y:S01]  /*0390*/  @!P0 STG.E.U8 [R6.64], R9 ;  /* 0x0000000906008986 */ /* 0x0011e2000c101104 */
[----:B------:R-:W-:Y:S05]  /*03a0*/  @P1 EXIT ;  /* 0x000000000000194d */ /* 0x000fea0003800000 */
[----:B------:R-:W-:Y:S02]  /*03b0*/  MOV R5, c[0x0][0x1b0] ;  /* 0x00006c0000057a02 */ /* 0x000fe40000000f00 */
[----:B------:R-:W-:Y:S02]  /*03c0*/  MOV R3, 0xffffffff ;  /* 0xffffffff00037802 */ /* 0x000fe40000000f00 */
[----:B------:R-:W-:-:S04]  /*03d0*/  IADD3 R4, P0, P1, -R5, c[0x0][0x170], R4 ;  /* 0x00005c0005047a10 */ /* 0x000fc8000791e104 */
[----:B------:R-:W-:Y:S01]  /*03e0*/  IADD3.X R5, R3, c[0x0][0x174], RZ, P0, P1 ;  /* 0x00005d0003057a10 */ /* 0x000fe200007e24ff */
[----:B------:R-:W-:-:S04]  /*03f0*/  IMAD R3, R0, c[0x0][0x188], RZ ;  /* 0x0000620000037a24 */ /* 0x000fc800078e02ff */
[----:B------:R-:W-:-:S04]  /*0400*/  IMAD.WIDE.U32 R4, R2, c[0x0][0x188], R4 ;  /* 0x0000620002047a25 */ /* 0x000fc800078e0004 */
[----:B------:R-:W-:Y:S01]  /*0410*/  IMAD R3, R2, c[0x0][0x18c], R3 ;  /* 0x0000630002037a24 */ /* 0x000fe200078e0203 */
[----:B------:R-:W-:-:S04]  /*0420*/  IADD3 R2, P0, R4, c[0x0][0x160], RZ ;  /* 0x0000580004027a10 */ /* 0x000fc80007f1e0ff */
[----:B------:R-:W-:-:S05]  /*0430*/  IADD3.X R3, R3, c[0x0][0x164], R5, P0, !PT ;  /* 0x0000590003037a10 */ /* 0x000fca00007fe405 */
[----:B------:R-:W-:Y:S01]  /*0440*/  STG.E.U8 [R2.64], R9 ;  /* 0x0000000902007986 */ /* 0x000fe2000c101104 */
[----:B------:R-:W-:Y:S05]  /*0450*/  EXIT ;  /* 0x000000000000794d */ /* 0x000fea0003800000 */
.L_x_119:
        /* <DEDUP_REMOVED lines=10> */
.L_x_235:


//--------------------- .text.__nv_static_51__38_cuda_device_runtime_compute_86_cpp1_ii_8b1a5d37__Z16memset_3d_deviceIyLi0ELi1ELi0EEvPhhjT_S1_S1_S1_S1_jjjjjjjS1_S0_ --------------------------
	.section	.text.__nv_static_51__38_cuda_device_runtime_compute_86_cpp1_ii_8b1a5d37__Z16memset_3d_deviceIyLi0ELi1ELi0EEvPhhjT_S1_S1_S1_S1_jjjjjjjS1_S0_,"ax",@progbits
	.sectioninfo	@"SHI_REGISTERS=16"
	.align	128
.text.__nv_static_51__38_cuda_device_runtime_compute_86_cpp1_ii_8b1a5d37__Z16memset_3d_deviceIyLi0ELi1ELi0EEvPhhjT_S1_S1_S1_S1_jjjjjjjS1_S0_:
        .type           __nv_static_51__38_cuda_device_runtime_compute_86_cpp1_ii_8b1a5d37__Z16memset_3d_deviceIyLi0ELi1ELi0EEvPhhjT_S1_S1_S1_S1_jjjjjjjS1_S0_,@function
        .size           __nv_static_51__38_cuda_device_runtime_compute_86_cpp1_ii_8b1a5d37__Z16memset_3d_deviceIyLi0ELi1ELi0EEvPhhjT_S1_S1_S1_S1_jjjjjjjS1_S0_,(.L_x_236 - __nv_static_51__38_cuda_device_runtime_compute_86_cpp1_ii_8b1a5d37__Z16memset_3d_deviceIyLi0ELi1ELi0EEvPhhjT_S1_S1_S1_S1_jjjjjjjS1_S0_)
        .other          __nv_static_51__38_cuda_device_runtime_compute_86_cpp1_ii_8b1a5d37__Z16memset_3d_deviceIyLi0ELi1ELi0EEvPhhjT_S1_S1_S1_S1_jjjjjjjS1_S0_,@"STO_CUDA_ENTRY STV_DEFAULT"
__nv_static_51__38_cuda_device_runtime_compute_86_cpp1_ii_8b1a5d37__Z16memset_3d_deviceIyLi0ELi1ELi0EEvPhhjT_S1_S1_S1_S1_jjjjjjjS1_S0_:
[----:B------:R-:W-:-:S02]  /*0000*/  IMAD.MOV.U32 R1, RZ, RZ, c[0x0][0x28] ;  /* 0x00000a00ff017624 */ /* 0x000fc400078e00ff */
[----:B------:R-:W0:Y:S01]  /*0010*/  S2UR UR4, SR_CTAID.Y ;  /* 0x00000000000479c3 */ /* 0x000e220000002600 */
[----:B------:R-:W1:Y:S01]  /*0020*/  S2R R7, SR_CTAID.Z ;  /* 0x0000000000077919 */ /* 0x000e620000002700 */
[----:B------:R-:W-:Y:S02]  /*0030*/  IMAD.MOV.U32 R3, RZ, RZ, RZ ;  /* 0x000000ffff037224 */ /* 0x000fe400078e00ff */
[----:B------:R-:W-:Y:S01]  /*0040*/  IMAD.MOV.U32 R5, RZ, RZ, c[0x0][0x188] ;  /* 0x00006200ff057624 */ /* 0x000fe200078e00ff */
[----:B------:R-:W2:Y:S01]  /*0050*/  S2R R8, SR_CTAID.X ;  /* 0x0000000000087919 */ /* 0x000ea20000002500 */
[----:B0-----:R-:W-:Y:S01]  /*0060*/  IMAD.U32 R2, RZ, RZ, UR4 ;  /* 0x00000004ff027e24 */ /* 0x001fe2000f8e00ff */
[----:B------:R-:W-:-:S03]  /*0070*/  ULDC.64 UR4, c[0x0][0x118] ;  /* 0x0000460000047ab9 */ /* 0x000fc60000000a00 */
[----:B-1----:R-:W-:-:S04]  /*0080*/  IMAD.WIDE.U32 R2, R7, c[0x0][0x190], R2 ;  /* 0x0000640007027a25 */ /* 0x002fc800078e0002 */
[----:B------:R-:W-:-:S05]  /*0090*/  IMAD R6, R2, R5, c[0x0][0x160] ;  /* 0x0000580002067624 */ /* 0x000fca00078e0205 */
[----:B------:R-:W-:-:S04]  /*00a0*/  LOP3.LUT R0, R6, 0x7f, RZ, 0xc0, !PT ;  /* 0x0000007f06007812 */ /* 0x000fc800078ec0ff */
[C---:B------:R-:W-:Y:S02]  /*00b0*/  ISETP.NE.AND P0, PT, R0.reuse, RZ, PT ;  /* 0x000000ff0000720c */ /* 0x040fe40003f05270 */
[----:B------:R-:W-:-:S04]  /*00c0*/  IADD3 R0, -R0, 0x80, RZ ;  /* 0x0000008000007810 */ /* 0x000fc80007ffe1ff */
[----:B------:R-:W-:-:S04]  /*00d0*/  SEL R0, R0, RZ, P0 ;  /* 0x000000ff00007207 */ /* 0x000fc80000000000 */
[----:B------:R-:W-:-:S04]  /*00e0*/  ISETP.LT.U32.AND P0, PT, R0, c[0x0][0x170], PT ;  /* 0x00005c0000007a0c */ /* 0x000fc80003f01070 */
[----:B------:R-:W-:-:S04]  /*00f0*/  ISETP.LT.U32.AND.EX P0, PT, RZ, c[0x0][0x174], PT, P0 ;  /* 0x00005d00ff007a0c */ /* 0x000fc80003f01100 */
[----:B------:R-:W-:Y:S01]  /*0100*/  SEL R4, R0, c[0x0][0x170], P0 ;  /* 0x00005c0000047a07 */ /* 0x000fe20000000000 */
[----:B------:R-:W-:Y:S01]  /*0110*/  IMAD R0, R7, c[0x0][0x194], R3 ;  /* 0x0000650007007a24 */ /* 0x000fe200078e0203 */
[----:B------:R-:W-:Y:S02]  /*0120*/  SEL R5, RZ, c[0x0][0x174], P0 ;  /* 0x00005d00ff057a07 */ /* 0x000fe40000000000 */
[----:B------:R-:W-:-:S04]  /*0130*/  IADD3 R9, P1, -R4, c[0x0][0x170], RZ ;  /* 0x00005c0004097a10 */ /* 0x000fc80007f3e1ff */
[----:B------:R-:W-:Y:S02]  /*0140*/  IADD3 R6, R9, R6, R4 ;  /* 0x0000000609067210 */ /* 0x000fe40007ffe004 */
[----:B------:R-:W-:Y:S02]  /*0150*/  IADD3.X R11, ~R5, c[0x0][0x174], RZ, P1, !PT ;  /* 0x00005d00050b7a10 */ /* 0x000fe40000ffe5ff */
[----:B--2---:R-:W-:Y:S02]  /*0160*/  ISETP.NE.AND P1, PT, R8, RZ, PT ;  /* 0x000000ff0800720c */ /* 0x004fe40003f25270 */
        /* <DEDUP_REMOVED lines=19> */
[----:B------:R-:W-:-:S04]  /*02a0*/  IMAD.WIDE.U32 R2, R3, 0x8, R4 ;  /* 0x0000000803027825 */ /* 0x000fc800078e0004 */
[----:B------:R-:W-:Y:S02]  /*02b0*/  IMAD.MOV.U32 R4, RZ, RZ, c[0x0][0x16c] ;  /* 0x00005b00ff047624 */ /* 0x000fe400078e00ff */
[----:B------:R-:W-:-:S05]  /*02c0*/  IMAD.MOV.U32 R5, RZ, RZ, RZ ;  /* 0x000000ffff057224 */ /* 0x000fca00078e00ff */
[----:B------:R-:W-:Y:S01]  /*02d0*/  STG.E.64 [R2.64], R4 ;  /* 0x0000000402007986 */ /* 0x000fe2000c101b04 */
[----:B------:R-:W-:Y:S05]  /*02e0*/  EXIT ;  /* 0x000000000000794d */ /* 0x000fea0003800000 */
.L_x_120:
        /* <DEDUP_REMOVED lines=13> */
.L_x_122:
[----:B------:R-:W-:Y:S05]  /*03c0*/  BSYNC B0 ;  /* 0x0000000000007941 */ /* 0x000fea0003800000 */
.L_x_121:
        /* <DEDUP_REMOVED lines=12> */
.L_x_123:
        /* <DEDUP_REMOVED lines=15> */
.L_x_236:


//--------------------- .text.__nv_static_51__38_cuda_device_runtime_compute_86_cpp1_ii_8b1a5d37__Z16memset_3d_deviceIyLi0ELi1ELi1EEvPhhjT_S1_S1_S1_S1_jjjjjjjS1_S0_ --------------------------
	.section	.text.__nv_static_51__38_cuda_device_runtime_compute_86_cpp1_ii_8b1a5d37__Z16memset_3d_deviceIyLi0ELi1ELi1EEvPhhjT_S1_S1_S1_S1_jjjjjjjS1_S0_,"ax",@progbits
	.sectioninfo	@"SHI_REGISTERS=14"
	.align	128
.text.__nv_static_51__38_cuda_device_runtime_compute_86_cpp1_ii_8b1a5d37__Z16memset_3d_deviceIyLi0ELi1ELi1EEvPhhjT_S1_S1_S1_S1_jjjjjjjS1_S0_:
        .type           __nv_static_51__38_cuda_device_runtime_compute_86_cpp1_ii_8b1a5d37__Z16memset_3d_deviceIyLi0ELi1ELi1EEvPhhjT_S1_S1_S1_S1_jjjjjjjS1_S0_,@function
        .size           __nv_static_51__38_cuda_device_runtime_compute_86_cpp1_ii_8b1a5d37__Z16memset_3d_deviceIyLi0ELi1ELi1EEvPhhjT_S1_S1_S1_S1_jjjjjjjS1_S0_,(.L_x_237 - __nv_static_51__38_cuda_device_runtime_compute_86_cpp1_ii_8b1a5d37__Z16memset_3d_deviceIyLi0ELi1ELi1EEvPhhjT_S1_S1_S1_S1_jjjjjjjS1_S0_)
        .other          __nv_static_51__38_cuda_device_runtime_compute_86_cpp1_ii_8b1a5d37__Z16memset_3d_deviceIyLi0ELi1ELi1EEvPhhjT_S1_S1_S1_S1_jjjjjjjS1_S0_,@"STO_CUDA_ENTRY STV_DEFAULT"
__nv_static_51__38_cuda_device_runtime_compute_86_cpp1_ii_8b1a5d37__Z16memset_3d_deviceIyLi0ELi1ELi1EEvPhhjT_S1_S1_S1_S1_jjjjjjjS1_S0_:
[----:B------:R-:W-:-:S02]  /*0000*/  MOV R1, c[0x0][0x28] ;  /* 0x00000a0000017a02 */ /* 0x000fc40000000f00 */
[----:B------:R-:W0:Y:S01]  /*0010*/  S2R R7, SR_CTAID.X ;  /* 0x0000000000077919 */ /* 0x000e220000002500 */
[----:B------:R-:W1:Y:S01]  /*0020*/  S2UR UR4, SR_CTAID.Y ;  /* 0x00000000000479c3 */ /* 0x000e620000002600 */
[----:B------:R-:W-:Y:S02]  /*0030*/  MOV R3, RZ ;  /* 0x000000ff00037202 */ /* 0x000fe40000000f00 */
[----:B------:R-:W2:Y:S04]  /*0040*/  S2R R5, SR_CTAID.Z ;  /* 0x0000000000057919 */ /* 0x000ea80000002700 */
[----:B------:R-:W3:Y:S01]  /*0050*/  S2R R6, SR_TID.X ;  /* 0x0000000000067919 */ /* 0x000ee20000002100 */
[----:B0-----:R-:W-:Y:S01]  /*0060*/  ISETP.NE.AND P0, PT, R7, RZ, PT ;  /* 0x000000ff0700720c */ /* 0x001fe20003f05270 */
[----:B-1----:R-:W-:Y:S01]  /*0070*/  IMAD.U32 R2, RZ, RZ, UR4 ;  /* 0x00000004ff027e24 */ /* 0x002fe2000f8e00ff */
[----:B------:R-:W-:-:S03]  /*0080*/  ULDC.64 UR4, c[0x0][0x118] ;  /* 0x0000460000047ab9 */ /* 0x000fc60000000a00 */
[----:B--2---:R-:W-:-:S04]  /*0090*/  IMAD.WIDE.U32 R2, R5, c[0x0][0x190], R2 ;  /* 0x0000640005027a25 */ /* 0x004fc800078e0002 */
[----:B------:R-:W-:-:S04]  /*00a0*/  IMAD R0, R5, c[0x0][0x194], R3 ;  /* 0x0000650005007a24 */ /* 0x000fc800078e0203 */
[----:B------:R-:W-:Y:S05]  /*00b0*/  @!P0 BRA `(.L_x_124) ;  /* 0x000000e000008947 */ /* 0x000fea0003800000 */
[----:B---3--:R-:W-:-:S05]  /*00c0*/  IMAD R6, R7, 0x100, R6 ;  /* 0x0000010007067824 */ /* 0x008fca00078e0206 */
[----:B------:R-:W-:-:S04]  /*00d0*/  IADD3 R5, R6, -0x100, RZ ;  /* 0xffffff0006057810 */ /* 0x000fc80007ffe0ff */
[----:B------:R-:W-:-:S13]  /*00e0*/  ISETP.GE.U32.AND P0, PT, R5, c[0x0][0x1b8], PT ;  /* 0x00006e0005007a0c */ /* 0x000fda0003f06070 */
[----:B------:R-:W-:Y:S05]  /*00f0*/  @P0 EXIT ;  /* 0x000000000000094d */ /* 0x000fea0003800000 */
[----:B------:R-:W-:Y:S01]  /*0100*/  IMAD R3, R0, c[0x0][0x188], RZ ;  /* 0x0000620000037a24 */ /* 0x000fe200078e02ff */
[----:B------:R-:W-:Y:S02]  /*0110*/  MOV R9, c[0x0][0x188] ;  /* 0x0000620000097a02 */ /* 0x000fe40000000f00 */
[----:B------:R-:W-:Y:S01]  /*0120*/  MOV R4, c[0x0][0x16c] ;  /* 0x00005b0000047a02 */ /* 0x000fe20000000f00 */
[C---:B------:R-:W-:Y:S02]  /*0130*/  IMAD R7, R2.reuse, c[0x0][0x18c], R3 ;  /* 0x0000630002077a24 */ /* 0x040fe400078e0203 */
[----:B------:R-:W-:-:S04]  /*0140*/  IMAD.WIDE.U32 R2, R2, R9, c[0x0][0x1c0] ;  /* 0x0000700002027625 */ /* 0x000fc800078e0009 */
[----:B------:R-:W-:-:S04]  /*0150*/  IMAD.IADD R3, R3, 0x1, R7 ;  /* 0x0000000103037824 */ /* 0x000fc800078e0207 */
[----:B------:R-:W-:-:S04]  /*0160*/  IMAD.WIDE.U32 R2, R5, 0x8, R2 ;  /* 0x0000000805027825 */ /* 0x000fc800078e0002 */
[----:B------:R-:W-:-:S05]  /*0170*/  IMAD.MOV.U32 R5, RZ, RZ, RZ ;  /* 0x000000ffff057224 */ /* 0x000fca00078e00ff */
[----:B------:R-:W-:Y:S01]  /*0180*/  STG.E.64 [R2.64], R4 ;  /* 0x0000000402007986 */ /* 0x000fe2000c101b04 */
[----:B------:R-:W-:Y:S05]  /*0190*/  EXIT ;  /* 0x000000000000794d */ /* 0x000fea0003800000 */
.L_x_124:
[C---:B---3--:R-:W-:Y:S01]  /*01a0*/  ISETP.GE.U32.AND P0, PT, R6.reuse, c[0x0][0x1ac], PT ;  /* 0x00006b0006007a0c */ /* 0x048fe20003f06070 */
[----:B------:R-:W0:Y:S01]  /*01b0*/  LDC.U8 R9, c[0x0][0x168] ;  /* 0x00005a00ff097b82 */ /* 0x000e220000000000 */
[----:B------:R-:W-:-:S11]  /*01c0*/  ISETP.GE.U32.AND P1, PT, R6, c[0x0][0x1b0], PT ;  /* 0x00006c0006007a0c */ /* 0x000fd60003f26070 */
[----:B------:R-:W-:Y:S01]  /*01d0*/  @!P0 MOV R7, RZ ;  /* 0x000000ff00078202 */ /* 0x000fe20000000f00 */
[----:B------:R-:W-:-:S04]  /*01e0*/  @!P0 IMAD R11, R0, c[0x0][0x188], RZ ;  /* 0x00006200000b8a24 */ /* 0x000fc800078e02ff */
[----:B------:R-:W-:-:S04]  /*01f0*/  @!P0 IMAD.WIDE.U32 R4, R2, c[0x0][0x188], R6 ;  /* 0x0000620002048a25 */ /* 0x000fc800078e0006 */
[----:B------:R-:W-:Y:S01]  /*0200*/  @!P0 IMAD R11, R2, c[0x0][0x18c], R11 ;  /* 0x00006300020b8a24 */ /* 0x000fe200078e020b */
[----:B------:R-:W-:-:S04]  /*0210*/  @!P0 IADD3 R4, P2, R4, c[0x0][0x160], RZ ;  /* 0x0000580004048a10 */ /* 0x000fc80007f5e0ff */
[----:B------:R-:W-:-:S05]  /*0220*/  @!P0 IADD3.X R5, R11, c[0x0][0x164], R5, P2, !PT ;  /* 0x000059000b058a10 */ /* 0x000fca00017fe405 */
[----:B0-----:R0:W-:Y:S01]  /*0230*/  @!P0 STG.E.U8 [R4.64], R9 ;  /* 0x0000000904008986 */ /* 0x0011e2000c101104 */
[----:B------:R-:W-:Y:S05]  /*0240*/  @P1 EXIT ;  /* 0x000000000000194d */ /* 0x000fea0003800000 */
[----:B------:R-:W-:Y:S01]  /*0250*/  IADD3 R6, P0, R6, c[0x0][0x170], RZ ;  /* 0x00005c0006067a10 */ /* 0x000fe20007f1e0ff */
[----:B------:R-:W-:Y:S02]  /*0260*/  IMAD R3, R0, c[0x0][0x188], RZ ;  /* 0x0000620000037a24 */ /* 0x000fe400078e02ff */
[----:B0-----:R-:W-:Y:S01]  /*0270*/  IMAD.MOV.U32 R5, RZ, RZ, c[0x0][0x1b0] ;  /* 0x00006c00ff057624 */ /* 0x001fe200078e00ff */
[----:B------:R-:W-:Y:S01]  /*0280*/  IADD3.X R7, RZ, c[0x0][0x174], RZ, P0, !PT ;  /* 0x00005d00ff077a10 */ /* 0x000fe200007fe4ff */
[----:B------:R-:W-:-:S04]  /*0290*/  IMAD R11, R2, c[0x0][0x18c], R3 ;  /* 0x00006300020b7a24 */ /* 0x000fc800078e0203 */
[----:B------:R-:W-:Y:S01]  /*02a0*/  IMAD.WIDE.U32 R2, R2, c[0x0][0x188], R6 ;  /* 0x0000620002027a25 */ /* 0x000fe200078e0006 */
[----:B------:R-:W-:-:S04]  /*02b0*/  MOV R7, 0xffffffff ;  /* 0xffffffff00077802 */ /* 0x000fc80000000f00 */
[----:B------:R-:W-:Y:S02]  /*02c0*/  IADD3 R0, R11, R3, RZ ;  /* 0x000000030b007210 */ /* 0x000fe40007ffe0ff */
[----:B------:R-:W-:-:S04]  /*02d0*/  IADD3 R2, P0, P1, R2, c[0x0][0x160], -R5 ;  /* 0x0000580002027a10 */ /* 0x000fc8000791e805 */
[----:B------:R-:W-:-:S05]  /*02e0*/  IADD3.X R3, R0, c[0x0][0x164], R7, P0, P1 ;  /* 0x0000590000037a10 */ /* 0x000fca00007e2407 */
[----:B------:R-:W-:Y:S01]  /*02f0*/  STG.E.U8 [R2.64], R9 ;  /* 0x0000000902007986 */ /* 0x000fe2000c101104 */
[----:B------:R-:W-:Y:S05]  /*0300*/  EXIT ;  /* 0x000000000000794d */ /* 0x000fea0003800000 */
.L_x_125:
        /* <DEDUP_REMOVED lines=15> */
.L_x_237:


//--------------------- .text.__nv_static_51__38_cuda_device_runtime_compute_86_cpp1_ii_8b1a5d37__Z16memset_3d_deviceIyLi1ELi0ELi0EEvPhhjT_S1_S1_S1_S1_jjjjjjjS1_S0_ --------------------------
	.section	.text.__nv_static_51__38_cuda_device_runtime_compute_86_cpp1_ii_8b1a5d37__Z16memset_3d_deviceIyLi1ELi0ELi0EEvPhhjT_S1_S1_S1_S1_jjjjjjjS1_S0_,"ax",@progbits
	.sectioninfo	@"SHI_REGISTERS=10"
	.align	128
.text.__nv_static_51__38_cuda_device_runtime_compute_86_cpp1_ii_8b1a5d37__Z16memset_3d_deviceIyLi1ELi0ELi0EEvPhhjT_S1_S1_S1_S1_jjjjjjjS1_S0_:
        .type           __nv_static_51__38_cuda_device_runtime_compute_86_cpp1_ii_8b1a5d37__Z16memset_3d_deviceIyLi1ELi0ELi0EEvPhhjT_S1_S1_S1_S1_jjjjjjjS1_S0_,@function
        .size           __nv_static_51__38_cuda_device_runtime_compute_86_cpp1_ii_8b1a5d37__Z16memset_3d_deviceIyLi1ELi0ELi0EEvPhhjT_S1_S1_S1_S1_jjjjjjjS1_S0_,(.L_x_238 - __nv_static_51__38_cuda_device_runtime_compute_86_cpp1_ii_8b1a5d37__Z16memset_3d_deviceIyLi1ELi0ELi0EEvPhhjT_S1_S1_S1_S1_jjjjjjjS1_S0_)
        .other          __nv_static_51__38_cuda_device_runtime_compute_86_cpp1_ii_8b1a5d37__Z16memset_3d_deviceIyLi1ELi0ELi0EEvPhhjT_S1_S1_S1_S1_jjjjjjjS1_S0_,@"STO_CUDA_ENTRY STV_DEFAULT"
__nv_static_51__38_cuda_device_runtime_compute_86_cpp1_ii_8b1a5d37__Z16memset_3d_deviceIyLi1ELi0ELi0EEvPhhjT_S1_S1_S1_S1_jjjjjjjS1_S0_:
        /* <DEDUP_REMOVED lines=18> */
.L_x_126:
[----:B-1----:R-:W0:Y:S01]  /*0120*/  LDC.U8 R7, c[0x0][0x168] ;  /* 0x00005a00ff077b82 */ /* 0x002e220000000000 */
[C---:B------:R-:W-:Y:S02]  /*0130*/  ISETP.GE.U32.AND P0, PT, R5.reuse, c[0x0][0x1ac], PT ;  /* 0x00006b0005007a0c */ /* 0x040fe40003f06070 */
[----:B------:R-:W-:-:S11]  /*0140*/  ISETP.GE.U32.AND P1, PT, R5, c[0x0][0x1b0], PT ;  /* 0x00006c0005007a0c */ /* 0x000fd60003f26070 */
[----:B------:R-:W-:-:S05]  /*0150*/  @!P0 IADD3 R2, P2, R5, c[0x0][0x160], RZ ;  /* 0x0000580005028a10 */ /* 0x000fca0007f5e0ff */
[----:B------:R-:W-:-:S05]  /*0160*/  @!P0 IMAD.X R3, RZ, RZ, c[0x0][0x164], P2 ;  /* 0x00005900ff038624 */ /* 0x000fca00010e06ff */
[----:B0-----:R0:W-:Y:S01]  /*0170*/  @!P0 STG.E.U8 [R2.64], R7 ;  /* 0x0000000702008986 */ /* 0x0011e2000c101104 */
[----:B------:R-:W-:Y:S05]  /*0180*/  @P1 EXIT ;  /* 0x000000000000194d */ /* 0x000fea0003800000 */
[----:B0-----:R-:W-:Y:S02]  /*0190*/  IMAD.MOV.U32 R2, RZ, RZ, c[0x0][0x1b0] ;  /* 0x00006c00ff027624 */ /* 0x001fe400078e00ff */
[----:B------:R-:W-:-:S03]  /*01a0*/  IMAD.MOV.U32 R0, RZ, RZ, -0x1 ;  /* 0xffffffffff007424 */ /* 0x000fc600078e00ff */
[----:B------:R-:W-:-:S04]  /*01b0*/  IADD3 R2, P0, P1, -R2, c[0x0][0x170], R5 ;  /* 0x00005c0002027a10 */ /* 0x000fc8000791e105 */
[----:B------:R-:W-:Y:S02]  /*01c0*/  IADD3 R2, P2, R2, c[0x0][0x160], RZ ;  /* 0x0000580002027a10 */ /* 0x000fe40007f5e0ff */
[----:B------:R-:W-:-:S04]  /*01d0*/  IADD3.X R0, R0, c[0x0][0x174], RZ, P0, P1 ;  /* 0x00005d0000007a10 */ /* 0x000fc800007e24ff */
[----:B------:R-:W-:-:S05]  /*01e0*/  IADD3.X R3, R0, c[0x0][0x164], RZ, P2, !PT ;  /* 0x0000590000037a10 */ /* 0x000fca00017fe4ff */
[----:B------:R-:W-:Y:S01]  /*01f0*/  STG.E.U8 [R2.64], R7 ;  /* 0x0000000702007986 */ /* 0x000fe2000c101104 */
[----:B------:R-:W-:Y:S05]  /*0200*/  EXIT ;  /* 0x000000000000794d */ /* 0x000fea0003800000 */
.L_x_127:
        /* <DEDUP_REMOVED lines=15> */
.L_x_238:


//--------------------- .text.__nv_static_51__38_cuda_device_runtime_compute_86_cpp1_ii_8b1a5d37__Z16memset_3d_deviceIyLi1ELi0ELi1EEvPhhjT_S1_S1_S1_S1_jjjjjjjS1_S0_ --------------------------
	.section	.text.__nv_static_51__38_cuda_device_runtime_compute_86_cpp1_ii_8b1a5d37__Z16memset_3d_deviceIyLi1ELi0ELi1EEvPhhjT_S1_S1_S1_S1_jjjjjjjS1_S0_,"ax",@progbits
	.sectioninfo	@"SHI_REGISTERS=10"
	.align	128
.text.__nv_static_51__38_cuda_device_runtime_compute_86_cpp1_ii_8b1a5d37__Z16memset_3d_deviceIyLi1ELi0ELi1EEvPhhjT_S1_S1_S1_S1_jjjjjjjS1_S0_:
        .type           __nv_static_51__38_cuda_device_runtime_compute_86_cpp1_ii_8b1a5d37__Z16memset_3d_deviceIyLi1ELi0ELi1EEvPhhjT_S1_S1_S1_S1_jjjjjjjS1_S0_,@function
        .size           __nv_static_51__38_cuda_device_runtime_compute_86_cpp1_ii_8b1a5d37__Z16memset_3d_deviceIyLi1ELi0ELi1EEvPhhjT_S1_S1_S1_S1_jjjjjjjS1_S0_,(.L_x_239 - __nv_static_51__38_cuda_device_runtime_compute_86_cpp1_ii_8b1a5d37__Z16memset_3d_deviceIyLi1ELi0ELi1EEvPhhjT_S1_S1_S1_S1_jjjjjjjS1_S0_)
        .other          __nv_static_51__38_cuda_device_runtime_compute_86_cpp1_ii_8b1a5d37__Z16memset_3d_deviceIyLi1ELi0ELi1EEvPhhjT_S1_S1_S1_S1_jjjjjjjS1_S0_,@"STO_CUDA_ENTRY STV_DEFAULT"
__nv_static_51__38_cuda_device_runtime_compute_86_cpp1_ii_8b1a5d37__Z16memset_3d_deviceIyLi1ELi0ELi1EEvPhhjT_S1_S1_S1_S1_jjjjjjjS1_S0_:
        /* <DEDUP_REMOVED lines=18> */
.L_x_128:
        /* <DEDUP_REMOVED lines=15> */
.L_x_129:
        /* <DEDUP_REMOVED lines=15> */
.L_x_239:


//--------------------- .text.__nv_static_51__38_cuda_device_runtime_compute_86_cpp1_ii_8b1a5d37__Z16memset_3d_deviceIyLi1ELi1ELi0EEvPhhjT_S1_S1_S1_S1_jjjjjjjS1_S0_ --------------------------
	.section	.text.__nv_static_51__38_cuda_device_runtime_compute_86_cpp1_ii_8b1a5d37__Z16memset_3d_deviceIyLi1ELi1ELi0EEvPhhjT_S1_S1_S1_S1_jjjjjjjS1_S0_,"ax",@progbits
	.sectioninfo	@"SHI_REGISTERS=10"
	.align	128
.text.__nv_static_51__38_cuda_device_runtime_compute_86_cpp1_ii_8b1a5d37__Z16memset_3d_deviceIyLi1ELi1ELi0EEvPhhjT_S1_S1_S1_S1_jjjjjjjS1_S0_:
        .type           __nv_static_51__38_cuda_device_runtime_compute_86_cpp1_ii_8b1a5d37__Z16memset_3d_deviceIyLi1ELi1ELi0EEvPhhjT_S1_S1_S1_S1_jjjjjjjS1_S0_,@function
        .size           __nv_static_51__38_cuda_device_runtime_compute_86_cpp1_ii_8b1a5d37__Z16memset_3d_deviceIyLi1ELi1ELi0EEvPhhjT_S1_S1_S1_S1_jjjjjjjS1_S0_,(.L_x_240 - __nv_static_51__38_cuda_device_runtime_compute_86_cpp1_ii_8b1a5d37__Z16memset_3d_deviceIyLi1ELi1ELi0EEvPhhjT_S1_S1_S1_S1_jjjjjjjS1_S0_)
        .other          __nv_static_51__38_cuda_device_runtime_compute_86_cpp1_ii_8b1a5d37__Z16memset_3d_deviceIyLi1ELi1ELi0EEvPhhjT_S1_S1_S1_S1_jjjjjjjS1_S0_,@"STO_CUDA_ENTRY STV_DEFAULT"
__nv_static_51__38_cuda_device_runtime_compute_86_cpp1_ii_8b1a5d37__Z16memset_3d_deviceIyLi1ELi1ELi0EEvPhhjT_S1_S1_S1_S1_jjjjjjjS1_S0_:
        /* <DEDUP_REMOVED lines=16> */
.L_x_130:
        /* <DEDUP_REMOVED lines=15> */
.L_x_131:
        /* <DEDUP_REMOVED lines=9> */
.L_x_240:


//--------------------- .text.__nv_static_51__38_cuda_device_runtime_compute_86_cpp1_ii_8b1a5d37__Z16memset_3d_deviceIyLi1ELi1ELi1EEvPhhjT_S1_S1_S1_S1_jjjjjjjS1_S0_ --------------------------
	.section	.text.__nv_static_51__38_cuda_device_runtime_compute_86_cpp1_ii_8b1a5d37__Z16memset_3d_deviceIyLi1ELi1ELi1EEvPhhjT_S1_S1_S1_S1_jjjjjjjS1_S0_,"ax",@progbits
	.sectioninfo	@"SHI_REGISTERS=10"
	.align	128
.text.__nv_static_51__38_cuda_device_runtime_compute_86_cpp1_ii_8b1a5d37__Z16memset_3d_deviceIyLi1ELi1ELi1EEvPhhjT_S1_S1_S1_S1_jjjjjjjS1_S0_:
        .type           __nv_static_51__38_cuda_device_runtime_compute_86_cpp1_ii_8b1a5d37__Z16memset_3d_deviceIyLi1ELi1ELi1EEvPhhjT_S1_S1_S1_S1_jjjjjjjS1_S0_,@function
        .size           __nv_static_51__38_cuda_device_runtime_compute_86_cpp1_ii_8b1a5d37__Z16memset_3d_deviceIyLi1ELi1ELi1EEvPhhjT_S1_S1_S1_S1_jjjjjjjS1_S0_,(.L_x_241 - __nv_static_51__38_cuda_device_runtime_compute_86_cpp1_ii_8b1a5d37__Z16memset_3d_deviceIyLi1ELi1ELi1EEvPhhjT_S1_S1_S1_S1_jjjjjjjS1_S0_)
        .other          __nv_static_51__38_cuda_device_runtime_compute_86_cpp1_ii_8b1a5d37__Z16memset_3d_deviceIyLi1ELi1ELi1EEvPhhjT_S1_S1_S1_S1_jjjjjjjS1_S0_,@"STO_CUDA_ENTRY STV_DEFAULT"
__nv_static_51__38_cuda_device_runtime_compute_86_cpp1_ii_8b1a5d37__Z16memset_3d_deviceIyLi1ELi1ELi1EEvPhhjT_S1_S1_S1_S1_jjjjjjjS1_S0_:
        /* <DEDUP_REMOVED lines=16> */
.L_x_132:
        /* <DEDUP_REMOVED lines=15> */
.L_x_133:
        /* <DEDUP_REMOVED lines=9> */
.L_x_241:


//--------------------- .text.__nv_static_51__38_cuda_device_runtime_compute_86_cpp1_ii_8b1a5d37__Z16memcpy_3d_deviceIjLi0ELi0ELi0EEvPKhPhT_S3_S3_S3_S3_S3_S3_jjjjjjjjS3_S1_S2_ --------------------------
	.section	.text.__nv_static_51__38_cuda_device_runtime_compute_86_cpp1_ii_8b1a5d37__Z16memcpy_3d_deviceIjLi0ELi0ELi0EEvPKhPhT_S3_S3_S3_S3_S3_S3_jjjjjjjjS3_S1_S2_,"ax",@progbits
	.sectionflags	@"SHF_BARRIERS=1"
	.sectioninfo	@"SHI_REGISTERS=16"
	.align	128
.text.__nv_static_51__38_cuda_device_runtime_compute_86_cpp1_ii_8b1a5d37__Z16memcpy_3d_deviceIjLi0ELi0ELi0EEvPKhPhT_S3_S3_S3_S3_S3_S3_jjjjjjjjS3_S1_S2_:
        .type           __nv_static_51__38_cuda_device_runtime_compute_86_cpp1_ii_8b1a5d37__Z16memcpy_3d_deviceIjLi0ELi0ELi0EEvPKhPhT_S3_S3_S3_S3_S3_S3_jjjjjjjjS3_S1_S2_,@function
        .size           __nv_static_51__38_cuda_device_runtime_compute_86_cpp1_ii_8b1a5d37__Z16memcpy_3d_deviceIjLi0ELi0ELi0EEvPKhPhT_S3_S3_S3_S3_S3_S3_jjjjjjjjS3_S1_S2_,(.L_x_242 - __nv_static_51__38_cuda_device_runtime_compute_86_cpp1_ii_8b1a5d37__Z16memcpy_3d_deviceIjLi0ELi0ELi0EEvPKhPhT_S3_S3_S3_S3_S3_S3_jjjjjjjjS3_S1_S2_)
        .other          __nv_static_51__38_cuda_device_runtime_compute_86_cpp1_ii_8b1a5d37__Z16memcpy_3d_deviceIjLi0ELi0ELi0EEvPKhPhT_S3_S3_S3_S3_S3_S3_jjjjjjjjS3_S1_S2_,@"STO_CUDA_ENTRY STV_DEFAULT"
__nv_static_51__38_cuda_device_runtime_compute_86_cpp1_ii_8b1a5d37__Z16memcpy_3d_deviceIjLi0ELi0ELi0EEvPKhPhT_S3_S3_S3_S3_S3_S3_jjjjjjjjS3_S1_S2_:
        /* <DEDUP_REMOVED lines=15> */
[----:B------:R-:W-:-:S03]  /*00f0*/  ULDC.64 UR4, c[0x0][0x118] ;  /* 0x0000460000047ab9 */ /* 0x000fc60000000a00 */
[--C-:B------:R-:W-:Y:S02]  /*0100*/  IMAD R0, R4, c[0x0][0x174], R5.reuse ;  /* 0x00005d0004007a24 */ /* 0x100fe400078e0205 */
[----:B------:R-:W-:Y:S02]  /*0110*/  IMAD.MOV R5, RZ, RZ, -R5 ;  /* 0x000000ffff057224 */ /* 0x000fe400078e0a05 */
[C-C-:B------:R-:W-:Y:S02]  /*0120*/  IMAD R4, R7.reuse, c[0x0][0x188], R0.reuse ;  /* 0x0000620007047a24 */ /* 0x140fe400078e0200 */
[----:B------:R-:W-:Y:S02]  /*0130*/  IMAD R2, R7, c[0x0][0x180], R0 ;  /* 0x0000600007027a24 */ /* 0x000fe400078e0200 */
[----:B------:R-:W-:Y:S02]  /*0140*/  IMAD R0, R4, c[0x0][0x184], RZ ;  /* 0x0000610004007a24 */ /* 0x000fe400078e02ff */
[----:B------:R-:W-:-:S02]  /*0150*/  IMAD R2, R2, c[0x0][0x17c], RZ ;  /* 0x00005f0002027a24 */ /* 0x000fc400078e02ff */
[----:B------:R-:W-:Y:S01]  /*0160*/  IMAD R3, R5, c[0x0][0x18c], R3 ;  /* 0x0000630005037a24 */ /* 0x000fe200078e0203 */
[----:B------:R-:W-:Y:S02]  /*0170*/  IADD3 R8, R0, c[0x0][0x168], RZ ;  /* 0x00005a0000087a10 */ /* 0x000fe40007ffe0ff */
[----:B------:R-:W-:Y:S02]  /*0180*/  IADD3 R10, R2, c[0x0][0x160], RZ ;  /* 0x00005800020a7a10 */ /* 0x000fe40007ffe0ff */
[----:B------:R-:W-:Y:S02]  /*0190*/  LOP3.LUT R4, R8, 0x7f, RZ, 0xc0, !PT ;  /* 0x0000007f08047812 */ /* 0x000fe400078ec0ff */
[----:B------:R-:W-:Y:S02]  /*01a0*/  LOP3.LUT R6, R10, 0x7, RZ, 0xc0, !PT ;  /* 0x000000070a067812 */ /* 0x000fe400078ec0ff */
[----:B------:R-:W-:Y:S02]  /*01b0*/  ISETP.NE.AND P0, PT, R4, RZ, PT ;  /* 0x000000ff0400720c */ /* 0x000fe40003f05270 */
[----:B------:R-:W-:-:S02]  /*01c0*/  ISETP.NE.AND P1, PT, R6, RZ, PT ;  /* 0x000000ff0600720c */ /* 0x000fc40003f25270 */
[----:B------:R-:W-:Y:S02]  /*01d0*/  IADD3 R4, -R4, 0x80, RZ ;  /* 0x0000008004047810 */ /* 0x000fe40007ffe1ff */
[----:B------:R-:W-:Y:S02]  /*01e0*/  IADD3 R6, -R6, 0x8, RZ ;  /* 0x0000000806067810 */ /* 0x000fe40007ffe1ff */
[----:B------:R-:W-:Y:S02]  /*01f0*/  SEL R4, R4, RZ, P0 ;  /* 0x000000ff04047207 */ /* 0x000fe40000000000 */
[----:B------:R-:W-:Y:S02]  /*0200*/  SEL R6, R6, RZ, P1 ;  /* 0x000000ff06067207 */ /* 0x000fe40000800000 */
[----:B------:R-:W-:Y:S02]  /*0210*/  IMNMX.U32 R7, R4, c[0x0][0x170], PT ;  /* 0x00005c0004077a17 */ /* 0x000fe40003800000 */
[----:B------:R-:W-:-:S02]  /*0220*/  IMNMX.U32 R6, R6, c[0x0][0x170], PT ;  /* 0x00005c0006067a17 */ /* 0x000fc40003800000 */
[----:B------:R-:W-:Y:S02]  /*0230*/  IADD3 R4, R7, 0x80, RZ ;  /* 0x0000008007047810 */ /* 0x000fe40007ffe0ff */
[----:B------:R-:W-:Y:S02]  /*0240*/  ISETP.GT.U32.AND P0, PT, R6, R7, PT ;  /* 0x000000070600720c */ /* 0x000fe40003f04070 */
[----:B------:R-:W-:-:S11]  /*0250*/  ISETP.NE.AND P1, PT, R3, RZ, PT ;  /* 0x000000ff0300720c */ /* 0x000fd60003f25270 */
[----:B------:R-:W-:-:S04]  /*0260*/  @P0 IMNMX.U32 R7, R4, c[0x0][0x170], PT ;  /* 0x00005c0004070a17 */ /* 0x000fc80003800000 */
[C---:B------:R-:W-:Y:S01]  /*0270*/  IADD3 R4, -R7.reuse, c[0x0][0x170], RZ ;  /* 0x00005c0007047a10 */ /* 0x040fe20007ffe1ff */
[C---:B------:R-:W-:Y:S02]  /*0280*/  IMAD.IADD R9, R7.reuse, 0x1, R8 ;  /* 0x0000000107097824 */ /* 0x040fe400078e0208 */
[----:B------:R-:W-:Y:S02]  /*0290*/  IMAD.IADD R13, R7, 0x1, R10 ;  /* 0x00000001070d7824 */ /* 0x000fe400078e020a */
[C---:B------:R-:W-:Y:S02]  /*02a0*/  IMAD.IADD R6, R4.reuse, 0x1, R9 ;  /* 0x0000000104067824 */ /* 0x040fe400078e0209 */
[----:B------:R-:W-:-:S03]  /*02b0*/  IMAD.IADD R8, R4, 0x1, R13 ;  /* 0x0000000104087824 */ /* 0x000fc600078e020d */
[----:B------:R-:W-:Y:S02]  /*02c0*/  LOP3.LUT R9, R6, 0x7f, RZ, 0xc0, !PT ;  /* 0x0000007f06097812 */ /* 0x000fe400078ec0ff */
[----:B------:R-:W-:Y:S02]  /*02d0*/  LOP3.LUT R11, R8, 0x7, RZ, 0xc0, !PT ;  /* 0x00000007080b7812 */ /* 0x000fe400078ec0ff */
[C---:B------:R-:W-:Y:S02]  /*02e0*/  IMNMX.U32 R9, R4.reuse, R9, PT ;  /* 0x0000000904097217 */ /* 0x040fe40003800000 */
[----:B------:R-:W-:Y:S02]  /*02f0*/  IMNMX.U32 R6, R4, R11, PT ;  /* 0x0000000b04067217 */ /* 0x000fe40003800000 */
[----:B------:R-:W-:Y:S02]  /*0300*/  LOP3.LUT R5, R9, 0x80, RZ, 0xfc, !PT ;  /* 0x0000008009057812 */ /* 0x000fe400078efcff */
[----:B------:R-:W-:-:S13]  /*0310*/  ISETP.GT.U32.AND P0, PT, R6, R9, PT ;  /* 0x000000090600720c */ /* 0x000fda0003f04070 */
[----:B------:R-:W-:-:S05]  /*0320*/  @P0 IMNMX.U32 R9, R4, R5, PT ;  /* 0x0000000504090217 */ /* 0x000fca0003800000 */
[----:B------:R-:W-:Y:S01]  /*0330*/  IMAD.IADD R6, R4, 0x1, -R9 ;  /* 0x0000000104067824 */ /* 0x000fe200078e0a09 */
[----:B------:R-:W-:Y:S05]  /*0340*/  @!P1 BRA `(.L_x_134) ;  /* 0x000002c000009947 */ /* 0x000fea0003800000 */
[----:B------:R-:W0:Y:S01]  /*0350*/  S2R R10, SR_TID.X ;  /* 0x00000000000a7919 */ /* 0x000e220000002100 */
[----:B------:R-:W-:-:S04]  /*0360*/  LOP3.LUT R8, R13, 0x7, RZ, 0xc0, !PT ;  /* 0x000000070d087812 */ /* 0x000fc800078ec0ff */
[C---:B------:R-:W-:Y:S02]  /*0370*/  IADD3 R4, P3, P4, -R8.reuse, R7, R2 ;  /* 0x0000000708047210 */ /* 0x040fe40007c7e102 */
[----:B------:R-:W-:Y:S02]  /*0380*/  IADD3 R2, P0, P1, R7, c[0x0][0x168], R0 ;  /* 0x00005a0007027a10 */ /* 0x000fe4000791e000 */
[----:B------:R-:W-:Y:S02]  /*0390*/  IADD3.X R0, RZ, -0x1, RZ, P3, P4 ;  /* 0xffffffffff007810 */ /* 0x000fe40001fe84ff */
[----:B------:R-:W-:Y:S02]  /*03a0*/  ISETP.NE.AND P3, PT, R8, RZ, PT ;  /* 0x000000ff0800720c */ /* 0x000fe40003f65270 */
[----:B------:R-:W-:-:S04]  /*03b0*/  IADD3 R4, P2, R4, c[0x0][0x160], RZ ;  /* 0x0000580004047a10 */ /* 0x000fc80007f5e0ff */
[----:B------:R-:W-:Y:S02]  /*03c0*/  IADD3.X R5, R0, c[0x0][0x164], RZ, P2, !PT ;  /* 0x0000590000057a10 */ /* 0x000fe400017fe4ff */
[----:B------:R-:W-:Y:S01]  /*03d0*/  SHF.R.U32.HI R0, RZ, 0x3, R6 ;  /* 0x00000003ff007819 */ /* 0x000fe20000011606 */
[----:B0-----:R-:W-:Y:S01]  /*03e0*/  IMAD R9, R3, 0x100, R10 ;  /* 0x0000010003097824 */ /* 0x001fe200078e020a */
[----:B------:R-:W-:-:S04]  /*03f0*/  IADD3.X R3, RZ, c[0x0][0x16c], RZ, P0, P1 ;  /* 0x00005b00ff037a10 */ /* 0x000fc800007e24ff */
[----:B------:R-:W-:-:S05]  /*0400*/  IADD3 R11, R9, -0x100, RZ ;  /* 0xffffff00090b7810 */ /* 0x000fca0007ffe0ff */
[----:B------:R-:W-:-:S04]  /*0410*/  IMAD.WIDE.U32 R2, R11, 0x8, R2 ;  /* 0x000000080b027825 */ /* 0x000fc800078e0002 */
[----:B------:R-:W-:Y:S01]  /*0420*/  IMAD.WIDE.U32 R6, R11, 0x8, R4 ;  /* 0x000000080b067825 */ /* 0x000fe200078e0004 */
[----:B------:R-:W-:Y:S05]  /*0430*/  @!P3 BRA `(.L_x_135) ;  /* 0x000001700000b947 */ /* 0x000fea0003800000 */
[----:B------:R-:W-:-:S13]  /*0440*/  ISETP.GT.U32.AND P0, PT, R11, R0, PT ;  /* 0x000000000b00720c */ /* 0x000fda0003f04070 */
[----:B------:R-:W-:Y:S05]  /*0450*/  @P0 EXIT ;  /* 0x000000000000094d */ /* 0x000fea0003800000 */
[----:B------:R-:W-:Y:S01]  /*0460*/  ISETP.NE.AND P0, PT, R10, 0xff, PT ;  /* 0x000000ff0a00780c */ /* 0x000fe20003f05270 */
[----:B------:R-:W2:-:S12]  /*0470*/  LDG.E.64 R6, [R6.64] ;  /* 0x0000000406067981 */ /* 0x000e98000c1e1b00 */
[----:B------:R-:W-:-:S05]  /*0480*/  @!P0 IADD3 R9, R9, -0xff, RZ ;  /* 0xffffff0109098810 */ /* 0x000fca0007ffe0ff */
[----:B------:R-:W-:-:S06]  /*0490*/  @!P0 IMAD.WIDE.U32 R4, R9, 0x8, R4 ;  /* 0x0000000809048825 */ /* 0x000fcc00078e0004 */
[----:B------:R-:W3:Y:S01]  /*04a0*/  @!P0 LDG.E.64 R4, [R4.64] ;  /* 0x0000000404048981 */ /* 0x000ee2000c1e1b00 */
[----:B------:R-:W-:-:S03]  /*04b0*/  ISETP.GE.U32.AND P1, PT, R11, R0, PT ;  /* 0x000000000b00720c */ /* 0x000fc60003f26070 */
[----:B--2---:R0:W-:Y:S04]  /*04c0*/  STS.64 [R10.X8], R6 ;  /* 0x000000060a007388 */ /* 0x0041e80000008a00 */
[----:B---3--:R0:W-:Y:S06]  /*04d0*/  @!P0 STS.64 [0x800], R4 ;  /* 0x00080004ff008388 */ /* 0x0081ec0000000a00 */
[----:B------:R-:W-:Y:S05]  /*04e0*/  @P1 EXIT ;  /* 0x000000000000194d */ /* 0x000fea0003800000 */
[----:B------:R-:W-:Y:S06]  /*04f0*/  BAR.SYNC 0x0 ;  /* 0x0000000000007b1d */ /* 0x000fec0000000000 */
[----:B0-----:R-:W0:Y:S01]  /*0500*/  LDS.64 R4, [R10.X8+0x8] ;  /* 0x000008000a047984 */ /* 0x001e220000008a00 */
[----:B------:R-:W-:-:S05]  /*0510*/  IMAD.SHL.U32 R9, R8, 0x8, RZ ;  /* 0x0000000808097824 */ /* 0x000fca00078e00ff */
[----:B------:R-:W-:Y:S02]  /*0520*/  IADD3 R11, -R9, 0x40, RZ ;  /* 0x00000040090b7810 */ /* 0x000fe40007ffe1ff */
[-CC-:B------:R-:W-:Y:S02]  /*0530*/  SHF.R.U64 R13, R6, R9.reuse, R7.reuse ;  /* 0x00000009060d7219 */ /* 0x180fe40000001207 */
[----:B------:R-:W-:Y:S02]  /*0540*/  SHF.R.U32.HI R6, RZ, R9, R7 ;  /* 0x00000009ff067219 */ /* 0x000fe40000011607 */
[CC--:B0-----:R-:W-:Y:S02]  /*0550*/  SHF.L.U32 R0, R4.reuse, R11.reuse, RZ ;  /* 0x0000000b04007219 */ /* 0x0c1fe400000006ff */
[----:B------:R-:W-:Y:S02]  /*0560*/  SHF.L.U64.HI R5, R4, R11, R5 ;  /* 0x0000000b04057219 */ /* 0x000fe40000010205 */
[----:B------:R-:W-:-:S02]  /*0570*/  LOP3.LUT R4, R0, R13, RZ, 0xfc, !PT ;  /* 0x0000000d00047212 */ /* 0x000fc400078efcff */
[----:B------:R-:W-:-:S05]  /*0580*/  LOP3.LUT R5, R5, R6, RZ, 0xfc, !PT ;  /* 0x0000000605057212 */ /* 0x000fca00078efcff */
[----:B------:R-:W-:Y:S01]  /*0590*/  STG.E.64 [R2.64], R4 ;  /* 0x0000000402007986 */ /* 0x000fe2000c101b04 */
[----:B------:R-:W-:Y:S05]  /*05a0*/  EXIT ;  /* 0x000000000000794d */ /* 0x000fea0003800000 */
.L_x_135:
[----:B------:R-:W-:-:S13]  /*05b0*/  ISETP.GE.U32.AND P0, PT, R11, R0, PT ;  /* 0x000000000b00720c */ /* 0x000fda0003f06070 */
[----:B------:R-:W-:Y:S05]  /*05c0*/  @P0 EXIT ;  /* 0x000000000000094d */ /* 0x000fea0003800000 */
[----:B------:R-:W2:Y:S04]  /*05d0*/  LDG.E.64 R6, [R6.64] ;  /* 0x0000000406067981 */ /* 0x000ea8000c1e1b00 */
[----:B------:R-:W-:Y:S06]  /*05e0*/  BAR.SYNC 0x0 ;  /* 0x0000000000007b1d */ /* 0x000fec0000000000 */
[----:B--2---:R-:W-:Y:S01]  /*05f0*/  STG.E.64 [R2.64], R6 ;  /* 0x0000000602007986 */ /* 0x004fe2000c101b04 */
[----:B------:R-:W-:Y:S05]  /*0600*/  EXIT ;  /* 0x000000000000794d */ /* 0x000fea0003800000 */
.L_x_134:
[----:B------:R-:W0:Y:S01]  /*0610*/  S2R R8, SR_TID.X ;  /* 0x0000000000087919 */ /* 0x000e220000002100 */
[----:B------:R-:W-:Y:S01]  /*0620*/  BSSY B0, `(.L_x_136) ;  /* 0x000000a000007945 */ /* 0x000fe20003800000 */
[----:B0-----:R-:W-:-:S02]  /*0630*/  ISETP.GE.U32.AND P1, PT, R8, R7, PT ;  /* 0x000000070800720c */ /* 0x001fc40003f26070 */
[----:B------:R-:W-:-:S11]  /*0640*/  ISETP.GE.U32.AND P0, PT, R8, R9, PT ;  /* 0x000000090800720c */ /* 0x000fd60003f06070 */
[----:B------:R-:W-:Y:S05]  /*0650*/  @P1 BRA `(.L_x_137) ;  /* 0x0000006000001947 */ /* 0x000fea0003800000 */
[----:B------:R-:W-:-:S04]  /*0660*/  IADD3 R4, P1, P2, R2, c[0x0][0x160], R8 ;  /* 0x0000580002047a10 */ /* 0x000fc80007a3e008 */
[----:B------:R-:W-:-:S06]  /*0670*/  IADD3.X R5, RZ, c[0x0][0x164], RZ, P1, P2 ;  /* 0x00005900ff057a10 */ /* 0x000fcc0000fe44ff */
[----:B------:R-:W2:Y:S01]  /*0680*/  LDG.E.U8 R5, [R4.64] ;  /* 0x0000000404057981 */ /* 0x000ea2000c1e1100 */
[----:B------:R-:W-:-:S04]  /*0690*/  IADD3 R6, P1, P2, R0, c[0x0][0x168], R8 ;  /* 0x00005a0000067a10 */ /* 0x000fc80007a3e008 */
[----:B------:R-:W-:-:S05]  /*06a0*/  IADD3.X R7, RZ, c[0x0][0x16c], RZ, P1, P2 ;  /* 0x00005b00ff077a10 */ /* 0x000fca0000fe44ff */
[----:B--2---:R0:W-:Y:S04]  /*06b0*/  STG.E.U8 [R6.64], R5 ;  /* 0x0000000506007986 */ /* 0x0041e8000c101104 */
.L_x_137:
[----:B------:R-:W-:Y:S05]  /*06c0*/  BSYNC B0 ;  /* 0x0000000000007941 */ /* 0x000fea0003800000 */
.L_x_136:
[----:B------:R-:W-:Y:S05]  /*06d0*/  @P0 EXIT ;  /* 0x000000000000094d */ /* 0x000fea0003800000 */
[----:B0-----:R-:W-:-:S04]  /*06e0*/  IADD3 R5, -R9, c[0x0][0x170], R8 ;  /* 0x00005c0009057a10 */ /* 0x001fc80007ffe108 */
[----:B------:R-:W-:-:S04]  /*06f0*/  IADD3 R2, P0, P1, R5, c[0x0][0x160], R2 ;  /* 0x0000580005027a10 */ /* 0x000fc8000791e002 */
[----:B------:R-:W-:-:S06]  /*0700*/  IADD3.X R3, RZ, c[0x0][0x164], RZ, P0, P1 ;  /* 0x00005900ff037a10 */ /* 0x000fcc00007e24ff */
[----:B------:R-:W2:Y:S01]  /*0710*/  LDG.E.U8 R3, [R2.64] ;  /* 0x0000000402037981 */ /* 0x000ea2000c1e1100 */
[----:B------:R-:W-:-:S04]  /*0720*/  IADD3 R4, P0, P1, R5, c[0x0][0x168], R0 ;  /* 0x00005a0005047a10 */ /* 0x000fc8000791e000 */
[----:B------:R-:W-:-:S05]  /*0730*/  IADD3.X R5, RZ, c[0x0][0x16c], RZ, P0, P1 ;  /* 0x00005b00ff057a10 */ /* 0x000fca00007e24ff */
[----:B--2---:R-:W-:Y:S01]  /*0740*/  STG.E.U8 [R4.64], R3 ;  /* 0x0000000304007986 */ /* 0x004fe2000c101104 */
[----:B------:R-:W-:Y:S05]  /*0750*/  EXIT ;  /* 0x000000000000794d */ /* 0x000fea0003800000 */
.L_x_138:
        /* <DEDUP_REMOVED lines=10> */
.L_x_242:


//--------------------- .text.__nv_static_51__38_cuda_device_runtime_compute_86_cpp1_ii_8b1a5d37__Z16memcpy_3d_deviceIjLi0ELi0ELi1EEvPKhPhT_S3_S3_S3_S3_S3_S3_jjjjjjjjS3_S1_S2_ --------------------------
	.section	.text.__nv_static_51__38_cuda_device_runtime_compute_86_cpp1_ii_8b1a5d37__Z16memcpy_3d_deviceIjLi0ELi0ELi1EEvPKhPhT_S3_S3_S3_S3_S3_S3_jjjjjjjjS3_S1_S2_,"ax",@progbits
	.sectionflags	@"SHF_BARRIERS=1"
	.sectioninfo	@"SHI_REGISTERS=14"
	.align	128
.text.__nv_static_51__38_cuda_device_runtime_compute_86_cpp1_ii_8b1a5d37__Z16memcpy_3d_deviceIjLi0ELi0ELi1EEvPKhPhT_S3_S3_S3_S3_S3_S3_jjjjjjjjS3_S1_S2_:
        .type           __nv_static_51__38_cuda_device_runtime_compute_86_cpp1_ii_8b1a5d37__Z16memcpy_3d_deviceIjLi0ELi0ELi1EEvPKhPhT_S3_S3_S3_S3_S3_S3_jjjjjjjjS3_S1_S2_,@function
        .size           __nv_static_51__38_cuda_device_runtime_compute_86_cpp1_ii_8b1a5d37__Z16memcpy_3d_deviceIjLi0ELi0ELi1EEvPKhPhT_S3_S3_S3_S3_S3_S3_jjjjjjjjS3_S1_S2_,(.L_x_243 - __nv_static_51__38_cuda_device_runtime_compute_86_cpp1_ii_8b1a5d37__Z16memcpy_3d_deviceIjLi0ELi0ELi1EEvPKhPhT_S3_S3_S3_S3_S3_S3_jjjjjjjjS3_S1_S2_)
        .other          __nv_static_51__38_cuda_device_runtime_compute_86_cpp1_ii_8b1a5d37__Z16memcpy_3d_deviceIjLi0ELi0ELi1EEvPKhPhT_S3_S3_S3_S3_S3_S3_jjjjjjjjS3_S1_S2_,@"STO_CUDA_ENTRY STV_DEFAULT"
__nv_static_51__38_cuda_device_runtime_compute_86_cpp1_ii_8b1a5d37__Z16memcpy_3d_deviceIjLi0ELi0ELi1EEvPKhPhT_S3_S3_S3_S3_S3_S3_jjjjjjjjS3_S1_S2_:
        /* <DEDUP_REMOVED lines=16> */
[----:B------:R-:W-:Y:S01]  /*0100*/  IMAD.MOV R4, RZ, RZ, -R7 ;  /* 0x000000ffff047224 */ /* 0x000fe200078e0a07 */
[----:B------:R-:W-:Y:S01]  /*0110*/  ULDC.64 UR6, c[0x0][0x118] ;  /* 0x0000460000067ab9 */ /* 0x000fe20000000a00 */
[----:B------:R-:W-:Y:S02]  /*0120*/  IMAD R3, R2, c[0x0][0x18c], R3 ;  /* 0x0000630002037a24 */ /* 0x000fe400078e0203 */
[----:B------:R-:W-:-:S03]  /*0130*/  IMAD R4, R4, c[0x0][0x174], R5 ;  /* 0x00005d0004047a24 */ /* 0x000fc600078e0205 */
[----:B------:R-:W-:Y:S01]  /*0140*/  ISETP.NE.AND P0, PT, R3, RZ, PT ;  /* 0x000000ff0300720c */ /* 0x000fe20003f05270 */
[C-C-:B------:R-:W-:Y:S02]  /*0150*/  IMAD R2, R7.reuse, c[0x0][0x180], R4.reuse ;  /* 0x0000600007027a24 */ /* 0x140fe400078e0204 */
[----:B------:R-:W-:Y:S02]  /*0160*/  IMAD R4, R7, c[0x0][0x188], R4 ;  /* 0x0000620007047a24 */ /* 0x000fe400078e0204 */
[----:B------:R-:W-:Y:S02]  /*0170*/  IMAD R7, R2, c[0x0][0x17c], RZ ;  /* 0x00005f0002077a24 */ /* 0x000fe400078e02ff */
[----:B------:R-:W-:-:S06]  /*0180*/  IMAD R9, R4, c[0x0][0x184], RZ ;  /* 0x0000610004097a24 */ /* 0x000fcc00078e02ff */
[----:B------:R-:W-:Y:S05]  /*0190*/  @!P0 BRA `(.L_x_139) ;  /* 0x0000027000008947 */ /* 0x000fea0003800000 */
[----:B------:R-:W-:Y:S01]  /*01a0*/  ISETP.NE.AND P0, PT, RZ, c[0x0][0x1a8], PT ;  /* 0x00006a00ff007a0c */ /* 0x000fe20003f05270 */
[----:B0-----:R-:W-:Y:S01]  /*01b0*/  IMAD R8, R3, 0x100, R0 ;  /* 0x0000010003087824 */ /* 0x001fe200078e0200 */
[----:B------:R-:W-:Y:S02]  /*01c0*/  IADD3 R4, P1, R7, c[0x0][0x1b0], RZ ;  /* 0x00006c0007047a10 */ /* 0x000fe40007f3e0ff */
[----:B------:R-:W-:Y:S02]  /*01d0*/  IADD3 R2, P2, R9, c[0x0][0x1b8], RZ ;  /* 0x00006e0009027a10 */ /* 0x000fe40007f5e0ff */
[----:B------:R-:W-:Y:S01]  /*01e0*/  IADD3 R9, R8, -0x100, RZ ;  /* 0xffffff0008097810 */ /* 0x000fe20007ffe0ff */
[----:B------:R-:W-:Y:S02]  /*01f0*/  IMAD.X R5, RZ, RZ, c[0x0][0x1b4], P1 ;  /* 0x00006d00ff057624 */ /* 0x000fe400008e06ff */
[----:B------:R-:W-:Y:S02]  /*0200*/  IMAD.X R3, RZ, RZ, c[0x0][0x1bc], P2 ;  /* 0x00006f00ff037624 */ /* 0x000fe400010e06ff */
[----:B------:R-:W-:-:S04]  /*0210*/  IMAD.WIDE.U32 R6, R9, 0x8, R4 ;  /* 0x0000000809067825 */ /* 0x000fc800078e0004 */
[----:B------:R-:W-:Y:S01]  /*0220*/  IMAD.WIDE.U32 R2, R9, 0x8, R2 ;  /* 0x0000000809027825 */ /* 0x000fe200078e0002 */
[----:B------:R-:W-:Y:S05]  /*0230*/  @!P0 BRA `(.L_x_140) ;  /* 0x0000017000008947 */ /* 0x000fea0003800000 */
[----:B------:R-:W-:-:S13]  /*0240*/  ISETP.GT.U32.AND P0, PT, R9, c[0x0][0x1ac], PT ;  /* 0x00006b0009007a0c */ /* 0x000fda0003f04070 */
[----:B------:R-:W-:Y:S05]  /*0250*/  @P0 EXIT ;  /* 0x000000000000094d */ /* 0x000fea0003800000 */
[----:B------:R-:W-:Y:S01]  /*0260*/  ISETP.NE.AND P0, PT, R0, 0xff, PT ;  /* 0x000000ff0000780c */ /* 0x000fe20003f05270 */
[----:B------:R-:W2:-:S12]  /*0270*/  LDG.E.64 R6, [R6.64] ;  /* 0x0000000606067981 */ /* 0x000e98000c1e1b00 */
[----:B------:R-:W-:-:S05]  /*0280*/  @!P0 IADD3 R11, R8, -0xff, RZ ;  /* 0xffffff01080b8810 */ /* 0x000fca0007ffe0ff */
[----:B------:R-:W-:-:S06]  /*0290*/  @!P0 IMAD.WIDE.U32 R4, R11, 0x8, R4 ;  /* 0x000000080b048825 */ /* 0x000fcc00078e0004 */
[----:B------:R-:W3:Y:S01]  /*02a0*/  @!P0 LDG.E.64 R4, [R4.64] ;  /* 0x0000000604048981 */ /* 0x000ee2000c1e1b00 */
[----:B------:R-:W-:-:S03]  /*02b0*/  ISETP.GE.U32.AND P1, PT, R9, c[0x0][0x1ac], PT ;  /* 0x00006b0009007a0c */ /* 0x000fc60003f26070 */
[----:B--2---:R0:W-:Y:S04]  /*02c0*/  STS.64 [R0.X8], R6 ;  /* 0x0000000600007388 */ /* 0x0041e80000008a00 */
[----:B---3--:R0:W-:Y:S06]  /*02d0*/  @!P0 STS.64 [0x800], R4 ;  /* 0x00080004ff008388 */ /* 0x0081ec0000000a00 */
[----:B------:R-:W-:Y:S05]  /*02e0*/  @P1 EXIT ;  /* 0x000000000000194d */ /* 0x000fea0003800000 */
[----:B------:R-:W-:Y:S06]  /*02f0*/  BAR.SYNC 0x0 ;  /* 0x0000000000007b1d */ /* 0x000fec0000000000 */
[----:B0-----:R-:W0:Y:S01]  /*0300*/  LDS.64 R4, [R0.X8+0x8] ;  /* 0x0000080000047984 */ /* 0x001e220000008a00 */
[----:B------:R-:W-:Y:S01]  /*0310*/  ULDC UR4, c[0x0][0x1a8] ;  /* 0x00006a0000047ab9 */ /* 0x000fe20000000800 */
[--C-:B------:R-:W-:Y:S01]  /*0320*/  SHF.R.U64 R9, R6, c[0x0][0x1a8], R7.reuse ;  /* 0x00006a0006097a19 */ /* 0x100fe20000001207 */
[----:B------:R-:W-:Y:S01]  /*0330*/  UIADD3 UR4, -UR4, 0x40, URZ ;  /* 0x0000004004047890 */ /* 0x000fe2000fffe13f */
[----:B------:R-:W-:-:S05]  /*0340*/  SHF.R.U32.HI R8, RZ, c[0x0][0x1a8], R7 ;  /* 0x00006a00ff087a19 */ /* 0x000fca0000011607 */
[C---:B0-----:R-:W-:Y:S02]  /*0350*/  SHF.L.U32 R6, R4.reuse, UR4, RZ ;  /* 0x0000000404067c19 */ /* 0x041fe400080006ff */
[----:B------:R-:W-:Y:S02]  /*0360*/  SHF.L.U64.HI R5, R4, UR4, R5 ;  /* 0x0000000404057c19 */ /* 0x000fe40008010205 */
[----:B------:R-:W-:Y:S02]  /*0370*/  LOP3.LUT R4, R6, R9, RZ, 0xfc, !PT ;  /* 0x0000000906047212 */ /* 0x000fe400078efcff */
[----:B------:R-:W-:-:S05]  /*0380*/  LOP3.LUT R5, R5, R8, RZ, 0xfc, !PT ;  /* 0x0000000805057212 */ /* 0x000fca00078efcff */
[----:B------:R-:W-:Y:S01]  /*0390*/  STG.E.64 [R2.64], R4 ;  /* 0x0000000402007986 */ /* 0x000fe2000c101b06 */
[----:B------:R-:W-:Y:S05]  /*03a0*/  EXIT ;  /* 0x000000000000794d */ /* 0x000fea0003800000 */
.L_x_140:
[----:B------:R-:W-:-:S13]  /*03b0*/  ISETP.GE.U32.AND P0, PT, R9, c[0x0][0x1ac], PT ;  /* 0x00006b0009007a0c */ /* 0x000fda0003f06070 */
[----:B------:R-:W-:Y:S05]  /*03c0*/  @P0 EXIT ;  /* 0x000000000000094d */ /* 0x000fea0003800000 */
[----:B------:R-:W2:Y:S04]  /*03d0*/  LDG.E.64 R6, [R6.64] ;  /* 0x0000000606067981 */ /* 0x000ea8000c1e1b00 */
[----:B------:R-:W-:Y:S06]  /*03e0*/  BAR.SYNC 0x0 ;  /* 0x0000000000007b1d */ /* 0x000fec0000000000 */
[----:B--2---:R-:W-:Y:S01]  /*03f0*/  STG.E.64 [R2.64], R6 ;  /* 0x0000000602007986 */ /* 0x004fe2000c101b06 */
[----:B------:R-:W-:Y:S05]  /*0400*/  EXIT ;  /* 0x000000000000794d */ /* 0x000fea0003800000 */
.L_x_139:
[C---:B0-----:R-:W-:Y:S01]  /*0410*/  ISETP.GE.U32.AND P1, PT, R0.reuse, c[0x0][0x1a0], PT ;  /* 0x0000680000007a0c */ /* 0x041fe20003f26070 */
[----:B------:R-:W-:Y:S01]  /*0420*/  BSSY B0, `(.L_x_141) ;  /* 0x0000009000007945 */ /* 0x000fe20003800000 */
[----:B------:R-:W-:-:S11]  /*0430*/  ISETP.GE.U32.AND P0, PT, R0, c[0x0][0x1a4], PT ;  /* 0x0000690000007a0c */ /* 0x000fd60003f06070 */
[----:B------:R-:W-:Y:S05]  /*0440*/  @P1 BRA `(.L_x_142) ;  /* 0x0000006000001947 */ /* 0x000fea0003800000 */
[----:B------:R-:W-:-:S04]  /*0450*/  IADD3 R2, P1, P2, R7, c[0x0][0x160], R0 ;  /* 0x0000580007027a10 */ /* 0x000fc80007a3e000 */
[----:B------:R-:W-:-:S06]  /*0460*/  IADD3.X R3, RZ, c[0x0][0x164], RZ, P1, P2 ;  /* 0x00005900ff037a10 */ /* 0x000fcc0000fe44ff */
[----:B------:R-:W2:Y:S01]  /*0470*/  LDG.E.U8 R3, [R2.64] ;  /* 0x0000000602037981 */ /* 0x000ea2000c1e1100 */
[----:B------:R-:W-:-:S04]  /*0480*/  IADD3 R4, P1, P2, R9, c[0x0][0x168], R0 ;  /* 0x00005a0009047a10 */ /* 0x000fc80007a3e000 */
[----:B------:R-:W-:-:S05]  /*0490*/  IADD3.X R5, RZ, c[0x0][0x16c], RZ, P1, P2 ;  /* 0x00005b00ff057a10 */ /* 0x000fca0000fe44ff */
[----:B--2---:R0:W-:Y:S04]  /*04a0*/  STG.E.U8 [R4.64], R3 ;  /* 0x0000000304007986 */ /* 0x0041e8000c101106 */
.L_x_142:
[----:B------:R-:W-:Y:S05]  /*04b0*/  BSYNC B0 ;  /* 0x0000000000007941 */ /* 0x000fea0003800000 */
.L_x_141:
[----:B------:R-:W-:Y:S05]  /*04c0*/  @P0 EXIT ;  /* 0x000000000000094d */ /* 0x000fea0003800000 */
[----:B------:R-:W-:-:S04]  /*04d0*/  IADD3 R0, R0, c[0x0][0x170], RZ ;  /* 0x00005c0000007a10 */ /* 0x000fc80007ffe0ff */
[----:B------:R-:W-:-:S04]  /*04e0*/  IADD3 R0, R0, -c[0x0][0x1a4], RZ ;  /* 0x8000690000007a10 */ /* 0x000fc80007ffe0ff */
[----:B------:R-:W-:-:S04]  /*04f0*/  IADD3 R2, P0, P1, R7, c[0x0][0x160], R0 ;  /* 0x0000580007027a10 */ /* 0x000fc8000791e000 */
[----:B0-----:R-:W-:-:S06]  /*0500*/  IADD3.X R3, RZ, c[0x0][0x164], RZ, P0, P1 ;  /* 0x00005900ff037a10 */ /* 0x001fcc00007e24ff */
[----:B------:R-:W2:Y:S01]  /*0510*/  LDG.E.U8 R3, [R2.64] ;  /* 0x0000000602037981 */ /* 0x000ea2000c1e1100 */
[----:B------:R-:W-:-:S04]  /*0520*/  IADD3 R4, P0, P1, R9, c[0x0][0x168], R0 ;  /* 0x00005a0009047a10 */ /* 0x000fc8000791e000 */
[----:B------:R-:W-:-:S05]  /*0530*/  IADD3.X R5, RZ, c[0x0][0x16c], RZ, P0, P1 ;  /* 0x00005b00ff057a10 */ /* 0x000fca00007e24ff */
[----:B--2---:R-:W-:Y:S01]  /*0540*/  STG.E.U8 [R4.64], R3 ;  /* 0x0000000304007986 */ /* 0x004fe2000c101106 */
[----:B------:R-:W-:Y:S05]  /*0550*/  EXIT ;  /* 0x000000000000794d */ /* 0x000fea0003800000 */
.L_x_143:
        /* <DEDUP_REMOVED lines=10> */
.L_x_243:


//--------------------- .text.__nv_static_51__38_cuda_device_runtime_compute_86_cpp1_ii_8b1a5d37__Z16memcpy_3d_deviceIjLi0ELi1ELi0EEvPKhPhT_S3_S3_S3_S3_S3_S3_jjjjjjjjS3_S1_S2_ --------------------------
	.section	.text.__nv_static_51__38_cuda_device_runtime_compute_86_cpp1_ii_8b1a5d37__Z16memcpy_3d_deviceIjLi0ELi1ELi0EEvPKhPhT_S3_S3_S3_S3_S3_S3_jjjjjjjjS3_S1_S2_,"ax",@progbits
	.sectionflags	@"SHF_BARRIERS=1"
	.sectioninfo	@"SHI_REGISTERS=18"
	.align	128
.text.__nv_static_51__38_cuda_device_runtime_compute_86_cpp1_ii_8b1a5d37__Z16memcpy_3d_deviceIjLi0ELi1ELi0EEvPKhPhT_S3_S3_S3_S3_S3_S3_jjjjjjjjS3_S1_S2_:
        .type           __nv_static_51__38_cuda_device_runtime_compute_86_cpp1_ii_8b1a5d37__Z16memcpy_3d_deviceIjLi0ELi1ELi0EEvPKhPhT_S3_S3_S3_S3_S3_S3_jjjjjjjjS3_S1_S2_,@function
        .size           __nv_static_51__38_cuda_device_runtime_compute_86_cpp1_ii_8b1a5d37__Z16memcpy_3d_deviceIjLi0ELi1ELi0EEvPKhPhT_S3_S3_S3_S3_S3_S3_jjjjjjjjS3_S1_S2_,(.L_x_244 - __nv_static_51__38_cuda_device_runtime_compute_86_cpp1_ii_8b1a5d37__Z16memcpy_3d_deviceIjLi0ELi1ELi0EEvPKhPhT_S3_S3_S3_S3_S3_S3_jjjjjjjjS3_S1_S2_)
        .other          __nv_static_51__38_cuda_device_runtime_compute_86_cpp1_ii_8b1a5d37__Z16memcpy_3d_deviceIjLi0ELi1ELi0EEvPKhPhT_S3_S3_S3_S3_S3_S3_jjjjjjjjS3_S1_S2_,@"STO_CUDA_ENTRY STV_DEFAULT"
__nv_static_51__38_cuda_device_runtime_compute_86_cpp1_ii_8b1a5d37__Z16memcpy_3d_deviceIjLi0ELi1ELi0EEvPKhPhT_S3_S3_S3_S3_S3_S3_jjjjjjjjS3_S1_S2_:
[----:B------:R-:W-:-:S02]  /*0000*/  IMAD.MOV.U32 R1, RZ, RZ, c[0x0][0x28] ;  /* 0x00000a00ff017624 */ /* 0x000fc400078e00ff */
[----:B------:R-:W0:Y:S01]  /*0010*/  S2R R2, SR_CTAID.Z ;  /* 0x0000000000027919 */ /* 0x000e220000002700 */
[----:B------:R-:W-:-:S03]  /*0020*/  ULDC.64 UR4, c[0x0][0x118] ;  /* 0x0000460000047ab9 */ /* 0x000fc60000000a00 */
[----:B------:R-:W0:Y:S04]  /*0030*/  S2R R3, SR_CTAID.Y ;  /* 0x0000000000037919 */ /* 0x000e280000002600 */
[----:B------:R-:W1:Y:S01]  /*0040*/  S2R R10, SR_CTAID.X ;  /* 0x00000000000a7919 */ /* 0x000e620000002500 */
[C-C-:B0-----:R-:W-:Y:S02]  /*0050*/  IMAD R0, R2.reuse, c[0x0][0x188], R3.reuse ;  /* 0x0000620002007a24 */ /* 0x141fe400078e0203 */
[----:B------:R-:W-:Y:S02]  /*0060*/  IMAD R2, R2, c[0x0][0x180], R3 ;  /* 0x0000600002027a24 */ /* 0x000fe400078e0203 */
[----:B------:R-:W-:Y:S02]  /*0070*/  IMAD R0, R0, c[0x0][0x184], RZ ;  /* 0x0000610000007a24 */ /* 0x000fe400078e02ff */
[----:B------:R-:W-:-:S03]  /*0080*/  IMAD R2, R2, c[0x0][0x17c], RZ ;  /* 0x00005f0002027a24 */ /* 0x000fc600078e02ff */
        /* <DEDUP_REMOVED lines=12> */
[----:B-1----:R-:W-:Y:S02]  /*0150*/  ISETP.NE.AND P1, PT, R10, RZ, PT ;  /* 0x000000ff0a00720c */ /* 0x002fe40003f25270 */
[----:B------:R-:W-:Y:S02]  /*0160*/  ISETP.GT.U32.AND P0, PT, R4, R3, PT ;  /* 0x000000030400720c */ /* 0x000fe40003f04070 */
[----:B------:R-:W-:-:S11]  /*0170*/  IADD3 R4, R3, 0x80, RZ ;  /* 0x0000008003047810 */ /* 0x000fd60007ffe0ff */
        /* <DEDUP_REMOVED lines=21> */
[----:B------:R-:W-:Y:S02]  /*02d0*/  IADD3 R4, P2, R4, c[0x0][0x160], RZ ;  /* 0x0000580004047a10 */ /* 0x000fe40007f5e0ff */
[----:B------:R-:W-:-:S02]  /*02e0*/  IADD3.X R3, RZ, c[0x0][0x16c], RZ, P0, P1 ;  /* 0x00005b00ff037a10 */ /* 0x000fc400007e24ff */
[----:B------:R-:W-:Y:S02]  /*02f0*/  IADD3.X R5, R0, c[0x0][0x164], RZ, P2, !PT ;  /* 0x0000590000057a10 */ /* 0x000fe400017fe4ff */
[----:B------:R-:W-:Y:S01]  /*0300*/  SHF.R.U32.HI R0, RZ, 0x3, R6 ;  /* 0x00000003ff007819 */ /* 0x000fe20000011606 */
[----:B0-----:R-:W-:-:S05]  /*0310*/  IMAD R9, R10, 0x100, R13 ;  /* 0x000001000a097824 */ /* 0x001fca00078e020d */
        /* <DEDUP_REMOVED lines=27> */
.L_x_145:
[----:B------:R-:W-:-:S13]  /*04d0*/  ISETP.GE.U32.AND P0, PT, R11, R0, PT ;  /* 0x000000000b00720c */ /* 0x000fda0003f06070 */
[----:B------:R-:W-:Y:S05]  /*04e0*/  @P0 EXIT ;  /* 0x000000000000094d */ /* 0x000fea0003800000 */
[----:B------:R-:W2:Y:S04]  /*04f0*/  LDG.E.64 R6, [R6.64] ;  /* 0x0000000406067981 */ /* 0x000ea8000c1e1b00 */
[----:B------:R-:W-:Y:S06]  /*0500*/  BAR.SYNC 0x0 ;  /* 0x0000000000007b1d */ /* 0x000fec0000000000 */
[----:B--2---:R-:W-:Y:S01]  /*0510*/  STG.E.64 [R2.64], R6 ;  /* 0x0000000602007986 */ /* 0x004fe2000c101b04 */
[----:B------:R-:W-:Y:S05]  /*0520*/  EXIT ;  /* 0x000000000000794d */ /* 0x000fea0003800000 */
.L_x_144:
        /* <DEDUP_REMOVED lines=11> */
.L_x_147:
[----:B------:R-:W-:Y:S05]  /*05e0*/  BSYNC B0 ;  /* 0x0000000000007941 */ /* 0x000fea0003800000 */
.L_x_146:
        /* <DEDUP_REMOVED lines=9> */
.L_x_148:
        /* <DEDUP_REMOVED lines=16> */
.L_x_244:


//--------------------- .text.__nv_static_51__38_cuda_device_runtime_compute_86_cpp1_ii_8b1a5d37__Z16memcpy_3d_deviceIjLi0ELi1ELi1EEvPKhPhT_S3_S3_S3_S3_S3_S3_jjjjjjjjS3_S1_S2_ --------------------------
	.section	.text.__nv_static_51__38_cuda_device_runtime_compute_86_cpp1_ii_8b1a5d37__Z16memcpy_3d_deviceIjLi0ELi1ELi1EEvPKhPhT_S3_S3_S3_S3_S3_S3_jjjjjjjjS3_S1_S2_,"ax",@progbits
	.sectionflags	@"SHF_BARRIERS=1"
	.sectioninfo	@"SHI_REGISTERS=14"
	.align	128
.text.__nv_static_51__38_cuda_device_runtime_compute_86_cpp1_ii_8b1a5d37__Z16memcpy_3d_deviceIjLi0ELi1ELi1EEvPKhPhT_S3_S3_S3_S3_S3_S3_jjjjjjjjS3_S1_S2_:
        .type           __nv_static_51__38_cuda_device_runtime_compute_86_cpp1_ii_8b1a5d37__Z16memcpy_3d_deviceIjLi0ELi1ELi1EEvPKhPhT_S3_S3_S3_S3_S3_S3_jjjjjjjjS3_S1_S2_,@function
        .size           __nv_static_51__38_cuda_device_runtime_compute_86_cpp1_ii_8b1a5d37__Z16memcpy_3d_deviceIjLi0ELi1ELi1EEvPKhPhT_S3_S3_S3_S3_S3_S3_jjjjjjjjS3_S1_S2_,(.L_x_245 - __nv_static_51__38_cuda_device_runtime_compute_86_cpp1_ii_8b1a5d37__Z16memcpy_3d_deviceIjLi0ELi1ELi1EEvPKhPhT_S3_S3_S3_S3_S3_S3_jjjjjjjjS3_S1_S2_)
        .other          __nv_static_51__38_cuda_device_runtime_compute_86_cpp1_ii_8b1a5d37__Z16memcpy_3d_deviceIjLi0ELi1ELi1EEvPKhPhT_S3_S3_S3_S3_S3_S3_jjjjjjjjS3_S1_S2_,@"STO_CUDA_ENTRY STV_DEFAULT"
__nv_static_51__38_cuda_device_runtime_compute_86_cpp1_ii_8b1a5d37__Z16memcpy_3d_deviceIjLi0ELi1ELi1EEvPKhPhT_S3_S3_S3_S3_S3_S3_jjjjjjjjS3_S1_S2_:
[----:B------:R-:W-:-:S02]  /*0000*/  IMAD.MOV.U32 R1, RZ, RZ, c[0x0][0x28] ;  /* 0x00000a00ff017624 */ /* 0x000fc400078e00ff */
[----:B------:R-:W0:Y:S01]  /*0010*/  S2R R5, SR_CTAID.X ;  /* 0x0000000000057919 */ /* 0x000e220000002500 */
[----:B------:R-:W-:-:S03]  /*0020*/  ULDC.64 UR6, c[0x0][0x118] ;  /* 0x0000460000067ab9 */ /* 0x000fc60000000a00 */
[----:B------:R-:W1:Y:S04]  /*0030*/  S2R R3, SR_CTAID.Z ;  /* 0x0000000000037919 */ /* 0x000e680000002700 */
[----:B------:R-:W1:Y:S04]  /*0040*/  S2R R4, SR_CTAID.Y ;  /* 0x0000000000047919 */ /* 0x000e680000002600 */
[----:B------:R-:W2:Y:S01]  /*0050*/  S2R R0, SR_TID.X ;  /* 0x0000000000007919 */ /* 0x000ea20000002100 */
[----:B0-----:R-:W-:Y:S01]  /*0060*/  ISETP.NE.AND P0, PT, R5, RZ, PT ;  /* 0x000000ff0500720c */ /* 0x001fe20003f05270 */
[----:B-1----:R-:W-:-:S02]  /*0070*/  IMAD R2, R3, c[0x0][0x180], R4 ;  /* 0x0000600003027a24 */ /* 0x002fc400078e0204 */
[----:B------:R-:W-:Y:S02]  /*0080*/  IMAD R3, R3, c[0x0][0x188], R4 ;  /* 0x0000620003037a24 */ /* 0x000fe400078e0204 */
[----:B------:R-:W-:Y:S02]  /*0090*/  IMAD R7, R2, c[0x0][0x17c], RZ ;  /* 0x00005f0002077a24 */ /* 0x000fe400078e02ff */
[----:B------:R-:W-:-:S06]  /*00a0*/  IMAD R9, R3, c[0x0][0x184], RZ ;  /* 0x0000610003097a24 */ /* 0x000fcc00078e02ff */
[----:B------:R-:W-:Y:S05]  /*00b0*/  @!P0 BRA `(.L_x_149) ;  /* 0x0000027000008947 */ /* 0x000fea0003800000 */
[----:B--2---:R-:W-:Y:S01]  /*00c0*/  ISETP.NE.AND P0, PT, RZ, c[0x0][0x1a8], PT ;  /* 0x00006a00ff007a0c */ /* 0x004fe20003f05270 */
[----:B------:R-:W-:Y:S01]  /*00d0*/  IMAD R8, R5, 0x100, R0 ;  /* 0x0000010005087824 */ /* 0x000fe200078e0200 */
        /* <DEDUP_REMOVED lines=31> */
.L_x_150:
[----:B------:R-:W-:-:S13]  /*02d0*/  ISETP.GE.U32.AND P0, PT, R9, c[0x0][0x1ac], PT ;  /* 0x00006b0009007a0c */ /* 0x000fda0003f06070 */
[----:B------:R-:W-:Y:S05]  /*02e0*/  @P0 EXIT ;  /* 0x000000000000094d */ /* 0x000fea0003800000 */
[----:B------:R-:W2:Y:S04]  /*02f0*/  LDG.E.64 R6, [R6.64] ;  /* 0x0000000606067981 */ /* 0x000ea8000c1e1b00 */
[----:B------:R-:W-:Y:S06]  /*0300*/  BAR.SYNC 0x0 ;  /* 0x0000000000007b1d */ /* 0x000fec0000000000 */
[----:B--2---:R-:W-:Y:S01]  /*0310*/  STG.E.64 [R2.64], R6 ;  /* 0x0000000602007986 */ /* 0x004fe2000c101b06 */
[----:B------:R-:W-:Y:S05]  /*0320*/  EXIT ;  /* 0x000000000000794d */ /* 0x000fea0003800000 */
.L_x_149:
[C---:B--2---:R-:W-:Y:S01]  /*0330*/  ISETP.GE.U32.AND P1, PT, R0.reuse, c[0x0][0x1a0], PT ;  /* 0x0000680000007a0c */ /* 0x044fe20003f26070 */
        /* <DEDUP_REMOVED lines=9> */
.L_x_152:
[----:B------:R-:W-:Y:S05]  /*03d0*/  BSYNC B0 ;  /* 0x0000000000007941 */ /* 0x000fea0003800000 */
.L_x_151:
        /* <DEDUP_REMOVED lines=10> */
.L_x_153:
        /* <DEDUP_REMOVED lines=16> */
.L_x_245:


//--------------------- .text.__nv_static_51__38_cuda_device_runtime_compute_86_cpp1_ii_8b1a5d37__Z16memcpy_3d_deviceIjLi1ELi0ELi0EEvPKhPhT_S3_S3_S3_S3_S3_S3_jjjjjjjjS3_S1_S2_ --------------------------
	.section	.text.__nv_static_51__38_cuda_device_runtime_compute_86_cpp1_ii_8b1a5d37__Z16memcpy_3d_deviceIjLi1ELi0ELi0EEvPKhPhT_S3_S3_S3_S3_S3_S3_jjjjjjjjS3_S1_S2_,"ax",@progbits
	.sectionflags	@"SHF_BARRIERS=1"
	.sectioninfo	@"SHI_REGISTERS=14"
	.align	128
.text.__nv_static_51__38_cuda_device_runtime_compute_86_cpp1_ii_8b1a5d37__Z16memcpy_3d_deviceIjLi1ELi0ELi0EEvPKhPhT_S3_S3_S3_S3_S3_S3_jjjjjjjjS3_S1_S2_:
        .type           __nv_static_51__38_cuda_device_runtime_compute_86_cpp1_ii_8b1a5d37__Z16memcpy_3d_deviceIjLi1ELi0ELi0EEvPKhPhT_S3_S3_S3_S3_S3_S3_jjjjjjjjS3_S1_S2_,@function
        .size           __nv_static_51__38_cuda_device_runtime_compute_86_cpp1_ii_8b1a5d37__Z16memcpy_3d_deviceIjLi1ELi0ELi0EEvPKhPhT_S3_S3_S3_S3_S3_S3_jjjjjjjjS3_S1_S2_,(.L_x_246 - __nv_static_51__38_cuda_device_runtime_compute_86_cpp1_ii_8b1a5d37__Z16memcpy_3d_deviceIjLi1ELi0ELi0EEvPKhPhT_S3_S3_S3_S3_S3_S3_jjjjjjjjS3_S1_S2_)
        .other          __nv_static_51__38_cuda_device_runtime_compute_86_cpp1_ii_8b1a5d37__Z16memcpy_3d_deviceIjLi1ELi0ELi0EEvPKhPhT_S3_S3_S3_S3_S3_S3_jjjjjjjjS3_S1_S2_,@"STO_CUDA_ENTRY STV_DEFAULT"
__nv_static_51__38_cuda_device_runtime_compute_86_cpp1_ii_8b1a5d37__Z16memcpy_3d_deviceIjLi1ELi0ELi0EEvPKhPhT_S3_S3_S3_S3_S3_S3_jjjjjjjjS3_S1_S2_:
        /* <DEDUP_REMOVED lines=8> */
[----:B-1----:R-:W-:Y:S01]  /*0080*/  ISETP.NE.AND P0, PT, RZ, c[0x0][0x1a8], PT ;  /* 0x00006a00ff007a0c */ /* 0x002fe20003f05270 */
[----:B------:R-:W-:Y:S02]  /*0090*/  IMAD R0, R0, 0x100, R9 ;  /* 0x0000010000007824 */ /* 0x000fe400078e0209 */
[----:B------:R-:W-:-:S03]  /*00a0*/  IMAD.MOV.U32 R7, RZ, RZ, 0x8 ;  /* 0x00000008ff077424 */ /* 0x000fc600078e00ff */
[----:B------:R-:W-:-:S05]  /*00b0*/  IADD3 R8, R0, -0x100, RZ ;  /* 0xffffff0000087810 */ /* 0x000fca0007ffe0ff */
[----:B------:R-:W-:-:S04]  /*00c0*/  IMAD.WIDE.U32 R4, R8, R7, c[0x0][0x1b0] ;  /* 0x00006c0008047625 */ /* 0x000fc800078e0007 */
[----:B------:R-:W-:Y:S01]  /*00d0*/  IMAD.WIDE.U32 R2, R8, R7, c[0x0][0x1b8] ;  /* 0x00006e0008027625 */ /* 0x000fe200078e0007 */
[----:B------:R-:W-:Y:S05]  /*00e0*/  @!P0 BRA `(.L_x_155) ;  /* 0x0000017000008947 */ /* 0x000fea0003800000 */
[----:B------:R-:W-:-:S13]  /*00f0*/  ISETP.GT.U32.AND P0, PT, R8, c[0x0][0x1ac], PT ;  /* 0x00006b0008007a0c */ /* 0x000fda0003f04070 */
[----:B------:R-:W-:Y:S05]  /*0100*/  @P0 EXIT ;  /* 0x000000000000094d */ /* 0x000fea0003800000 */
[----:B------:R-:W-:Y:S01]  /*0110*/  ISETP.NE.AND P0, PT, R9, 0xff, PT ;  /* 0x000000ff0900780c */ /* 0x000fe20003f05270 */
[----:B------:R-:W2:-:S12]  /*0120*/  LDG.E.64 R4, [R4.64] ;  /* 0x0000000604047981 */ /* 0x000e98000c1e1b00 */
[----:B------:R-:W-:-:S05]  /*0130*/  @!P0 IADD3 R6, R0, -0xff, RZ ;  /* 0xffffff0100068810 */ /* 0x000fca0007ffe0ff */
[----:B------:R-:W-:-:S06]  /*0140*/  @!P0 IMAD.WIDE.U32 R6, R6, R7, c[0x0][0x1b0] ;  /* 0x00006c0006068625 */ /* 0x000fcc00078e0007 */
        /* <DEDUP_REMOVED lines=17> */
.L_x_155:
[----:B------:R-:W-:-:S13]  /*0260*/  ISETP.GE.U32.AND P0, PT, R8, c[0x0][0x1ac], PT ;  /* 0x00006b0008007a0c */ /* 0x000fda0003f06070 */
[----:B------:R-:W-:Y:S05]  /*0270*/  @P0 EXIT ;  /* 0x000000000000094d */ /* 0x000fea0003800000 */
[----:B------:R-:W2:Y:S04]  /*0280*/  LDG.E.64 R4, [R4.64] ;  /* 0x0000000604047981 */ /* 0x000ea8000c1e1b00 */
[----:B------:R-:W-:Y:S06]  /*0290*/  BAR.SYNC 0x0 ;  /* 0x0000000000007b1d */ /* 0x000fec0000000000 */
[----:B--2---:R-:W-:Y:S01]  /*02a0*/  STG.E.64 [R2.64], R4 ;  /* 0x0000000402007986 */ /* 0x004fe2000c101b06 */
[----:B------:R-:W-:Y:S05]  /*02b0*/  EXIT ;  /* 0x000000000000794d */ /* 0x000fea0003800000 */
.L_x_154:
[C---:B-1----:R-:W-:Y:S01]  /*02c0*/  ISETP.GE.U32.AND P1, PT, R9.reuse, c[0x0][0x1a0], PT ;  /* 0x0000680009007a0c */ /* 0x042fe20003f26070 */
[----:B------:R-:W-:Y:S01]  /*02d0*/  BSSY B0, `(.L_x_156) ;  /* 0x0000009000007945 */ /* 0x000fe20003800000 */
[----:B------:R-:W-:-:S11]  /*02e0*/  ISETP.GE.U32.AND P0, PT, R9, c[0x0][0x1a4], PT ;  /* 0x0000690009007a0c */ /* 0x000fd60003f06070 */
[----:B------:R-:W-:Y:S05]  /*02f0*/  @P1 BRA `(.L_x_157) ;  /* 0x0000006000001947 */ /* 0x000fea0003800000 */
[----:B------:R-:W-:-:S05]  /*0300*/  IADD3 R2, P1, R9, c[0x0][0x160], RZ ;  /* 0x0000580009027a10 */ /* 0x000fca0007f3e0ff */
[----:B------:R-:W-:-:S06]  /*0310*/  IMAD.X R3, RZ, RZ, c[0x0][0x164], P1 ;  /* 0x00005900ff037624 */ /* 0x000fcc00008e06ff */
[----:B------:R-:W2:Y:S01]  /*0320*/  LDG.E.U8 R3, [R2.64] ;  /* 0x0000000602037981 */ /* 0x000ea2000c1e1100 */
[----:B------:R-:W-:-:S05]  /*0330*/  IADD3 R4, P1, R9, c[0x0][0x168], RZ ;  /* 0x00005a0009047a10 */ /* 0x000fca0007f3e0ff */
[----:B------:R-:W-:-:S05]  /*0340*/  IMAD.X R5, RZ, RZ, c[0x0][0x16c], P1 ;  /* 0x00005b00ff057624 */ /* 0x000fca00008e06ff */
[----:B--2---:R0:W-:Y:S03]  /*0350*/  STG.E.U8 [R4.64], R3 ;  /* 0x0000000304007986 */ /* 0x0041e6000c101106 */
.L_x_157:
[----:B------:R-:W-:Y:S05]  /*0360*/  BSYNC B0 ;  /* 0x0000000000007941 */ /* 0x000fea0003800000 */
.L_x_156:
[----:B------:R-:W-:Y:S05]  /*0370*/  @P0 EXIT ;  /* 0x000000000000094d */ /* 0x000fea0003800000 */
[----:B------:R-:W-:-:S04]  /*0380*/  IADD3 R0, R9, c[0x0][0x170], RZ ;  /* 0x00005c0009007a10 */ /* 0x000fc80007ffe0ff */
[----:B------:R-:W-:-:S04]  /*0390*/  IADD3 R0, R0, -c[0x0][0x1a4], RZ ;  /* 0x8000690000007a10 */ /* 0x000fc80007ffe0ff */
[----:B------:R-:W-:-:S05]  /*03a0*/  IADD3 R2, P0, R0, c[0x0][0x160], RZ ;  /* 0x0000580000027a10 */ /* 0x000fca0007f1e0ff */
[----:B0-----:R-:W-:-:S06]  /*03b0*/  IMAD.X R3, RZ, RZ, c[0x0][0x164], P0 ;  /* 0x00005900ff037624 */ /* 0x001fcc00000e06ff */
[----:B------:R-:W2:Y:S01]  /*03c0*/  LDG.E.U8 R3, [R2.64] ;  /* 0x0000000602037981 */ /* 0x000ea2000c1e1100 */
[----:B------:R-:W-:-:S05]  /*03d0*/  IADD3 R4, P0, R0, c[0x0][0x168], RZ ;  /* 0x00005a0000047a10 */ /* 0x000fca0007f1e0ff */
[----:B------:R-:W-:-:S05]  /*03e0*/  IMAD.X R5, RZ, RZ, c[0x0][0x16c], P0 ;  /* 0x00005b00ff057624 */ /* 0x000fca00000e06ff */
[----:B--2---:R-:W-:Y:S01]  /*03f0*/  STG.E.U8 [R4.64], R3 ;  /* 0x0000000304007986 */ /* 0x004fe2000c101106 */
[----:B------:R-:W-:Y:S05]  /*0400*/  EXIT ;  /* 0x000000000000794d */ /* 0x000fea0003800000 */
.L_x_158:
        /* <DEDUP_REMOVED lines=15> */
.L_x_246:


//--------------------- .text.__nv_static_51__38_cuda_device_runtime_compute_86_cpp1_ii_8b1a5d37__Z16memcpy_3d_deviceIjLi1ELi0ELi1EEvPKhPhT_S3_S3_S3_S3_S3_S3_jjjjjjjjS3_S1_S2_ --------------------------
	.section	.text.__nv_static_51__38_cuda_device_runtime_compute_86_cpp1_ii_8b1a5d37__Z16memcpy_3d_deviceIjLi1ELi0ELi1EEvPKhPhT_S3_S3_S3_S3_S3_S3_jjjjjjjjS3_S1_S2_,"ax",@progbits
	.sectionflags	@"SHF_BARRIERS=1"
	.sectioninfo	@"SHI_REGISTERS=14"
	.align	128
.text.__nv_static_51__38_cuda_device_runtime_compute_86_cpp1_ii_8b1a5d37__Z16memcpy_3d_deviceIjLi1ELi0ELi1EEvPKhPhT_S3_S3_S3_S3_S3_S3_jjjjjjjjS3_S1_S2_:
        .type           __nv_static_51__38_cuda_device_runtime_compute_86_cpp1_ii_8b1a5d37__Z16memcpy_3d_deviceIjLi1ELi0ELi1EEvPKhPhT_S3_S3_S3_S3_S3_S3_jjjjjjjjS3_S1_S2_,@function
        .size           __nv_static_51__38_cuda_device_runtime_compute_86_cpp1_ii_8b1a5d37__Z16memcpy_3d_deviceIjLi1ELi0ELi1EEvPKhPhT_S3_S3_S3_S3_S3_S3_jjjjjjjjS3_S1_S2_,(.L_x_247 - __nv_static_51__38_cuda_device_runtime_compute_86_cpp1_ii_8b1a5d37__Z16memcpy_3d_deviceIjLi1ELi0ELi1EEvPKhPhT_S3_S3_S3_S3_S3_S3_jjjjjjjjS3_S1_S2_)
        .other          __nv_static_51__38_cuda_device_runtime_compute_86_cpp1_ii_8b1a5d37__Z16memcpy_3d_deviceIjLi1ELi0ELi1EEvPKhPhT_S3_S3_S3_S3_S3_S3_jjjjjjjjS3_S1_S2_,@"STO_CUDA_ENTRY STV_DEFAULT"
__nv_static_51__38_cuda_device_runtime_compute_86_cpp1_ii_8b1a5d37__Z16memcpy_3d_deviceIjLi1ELi0ELi1EEvPKhPhT_S3_S3_S3_S3_S3_S3_jjjjjjjjS3_S1_S2_:
        /* <DEDUP_REMOVED lines=38> */
.L_x_160:
[----:B------:R-:W-:-:S13]  /*0260*/  ISETP.GE.U32.AND P0, PT, R8, c[0x0][0x1ac], PT ;  /* 0x00006b0008007a0c */ /* 0x000fda0003f06070 */
[----:B------:R-:W-:Y:S05]  /*0270*/  @P0 EXIT ;  /* 0x000000000000094d */ /* 0x000fea0003800000 */
[----:B------:R-:W2:Y:S04]  /*0280*/  LDG.E.64 R4, [R4.64] ;  /* 0x0000000604047981 */ /* 0x000ea8000c1e1b00 */
[----:B------:R-:W-:Y:S06]  /*0290*/  BAR.SYNC 0x0 ;  /* 0x0000000000007b1d */ /* 0x000fec0000000000 */
[----:B--2---:R-:W-:Y:S01]  /*02a0*/  STG.E.64 [R2.64], R4 ;  /* 0x0000000402007986 */ /* 0x004fe2000c101b06 */
[----:B------:R-:W-:Y:S05]  /*02b0*/  EXIT ;  /* 0x000000000000794d */ /* 0x000fea0003800000 */
.L_x_159:
        /* <DEDUP_REMOVED lines=10> */
.L_x_162:
[----:B------:R-:W-:Y:S05]  /*0360*/  BSYNC B0 ;  /* 0x0000000000007941 */ /* 0x000fea0003800000 */
.L_x_161:
        /* <DEDUP_REMOVED lines=10> */
.L_x_163:
        /* <DEDUP_REMOVED lines=15> */
.L_x_247:


//--------------------- .text.__nv_static_51__38_cuda_device_runtime_compute_86_cpp1_ii_8b1a5d37__Z16memcpy_3d_deviceIjLi1ELi1ELi0EEvPKhPhT_S3_S3_S3_S3_S3_S3_jjjjjjjjS3_S1_S2_ --------------------------
	.section	.text.__nv_static_51__38_cuda_device_runtime_compute_86_cpp1_ii_8b1a5d37__Z16memcpy_3d_deviceIjLi1ELi1ELi0EEvPKhPhT_S3_S3_S3_S3_S3_S3_jjjjjjjjS3_S1_S2_,"ax",@progbits
	.sectionflags	@"SHF_BARRIERS=1"
	.sectioninfo	@"SHI_REGISTERS=14"
	.align	128
.text.__nv_static_51__38_cuda_device_runtime_compute_86_cpp1_ii_8b1a5d37__Z16memcpy_3d_deviceIjLi1ELi1ELi0EEvPKhPhT_S3_S3_S3_S3_S3_S3_jjjjjjjjS3_S1_S2_:
        .type           __nv_static_51__38_cuda_device_runtime_compute_86_cpp1_ii_8b1a5d37__Z16memcpy_3d_deviceIjLi1ELi1ELi0EEvPKhPhT_S3_S3_S3_S3_S3_S3_jjjjjjjjS3_S1_S2_,@function
        .size           __nv_static_51__38_cuda_device_runtime_compute_86_cpp1_ii_8b1a5d37__Z16memcpy_3d_deviceIjLi1ELi1ELi0EEvPKhPhT_S3_S3_S3_S3_S3_S3_jjjjjjjjS3_S1_S2_,(.L_x_248 - __nv_static_51__38_cuda_device_runtime_compute_86_cpp1_ii_8b1a5d37__Z16memcpy_3d_deviceIjLi1ELi1ELi0EEvPKhPhT_S3_S3_S3_S3_S3_S3_jjjjjjjjS3_S1_S2_)
        .other          __nv_static_51__38_cuda_device_runtime_compute_86_cpp1_ii_8b1a5d37__Z16memcpy_3d_deviceIjLi1ELi1ELi0EEvPKhPhT_S3_S3_S3_S3_S3_S3_jjjjjjjjS3_S1_S2_,@"STO_CUDA_ENTRY STV_DEFAULT"
__nv_static_51__38_cuda_device_runtime_compute_86_cpp1_ii_8b1a5d37__Z16memcpy_3d_deviceIjLi1ELi1ELi0EEvPKhPhT_S3_S3_S3_S3_S3_S3_jjjjjjjjS3_S1_S2_:
[----:B------:R-:W-:-:S02]  /*0000*/  IMAD.MOV.U32 R1, RZ, RZ, c[0x0][0x28] ;  /* 0x00000a00ff017624 */ /* 0x000fc400078e00ff */
[----:B------:R-:W0:Y:S01]  /*0010*/  S2R R0, SR_CTAID.X ;  /* 0x0000000000007919 */ /* 0x000e220000002500 */
[----:B------:R-:W-:-:S03]  /*0020*/  ULDC.64 UR6, c[0x0][0x118] ;  /* 0x0000460000067ab9 */ /* 0x000fc60000000a00 */
[----:B------:R-:W1:Y:S01]  /*0030*/  S2R R9, SR_TID.X ;  /* 0x0000000000097919 */ /* 0x000e620000002100 */
[----:B0-----:R-:W-:-:S13]  /*0040*/  ISETP.NE.AND P0, PT, R0, RZ, PT ;  /* 0x000000ff0000720c */ /* 0x001fda0003f05270 */
        /* <DEDUP_REMOVED lines=31> */
.L_x_165:
[----:B------:R-:W-:-:S13]  /*0240*/  ISETP.GE.U32.AND P0, PT, R8, c[0x0][0x1ac], PT ;  /* 0x00006b0008007a0c */ /* 0x000fda0003f06070 */
[----:B------:R-:W-:Y:S05]  /*0250*/  @P0 EXIT ;  /* 0x000000000000094d */ /* 0x000fea0003800000 */
[----:B------:R-:W2:Y:S04]  /*0260*/  LDG.E.64 R4, [R4.64] ;  /* 0x0000000604047981 */ /* 0x000ea8000c1e1b00 */
[----:B------:R-:W-:Y:S06]  /*0270*/  BAR.SYNC 0x0 ;  /* 0x0000000000007b1d */ /* 0x000fec0000000000 */
[----:B--2---:R-:W-:Y:S01]  /*0280*/  STG.E.64 [R2.64], R4 ;  /* 0x0000000402007986 */ /* 0x004fe2000c101b06 */
[----:B------:R-:W-:Y:S05]  /*0290*/  EXIT ;  /* 0x000000000000794d */ /* 0x000fea0003800000 */
.L_x_164:
        /* <DEDUP_REMOVED lines=10> */
.L_x_167:
[----:B------:R-:W-:Y:S05]  /*0340*/  BSYNC B0 ;  /* 0x0000000000007941 */ /* 0x000fea0003800000 */
.L_x_166:
        /* <DEDUP_REMOVED lines=10> */
.L_x_168:
        /* <DEDUP_REMOVED lines=9> */
.L_x_248:


//--------------------- .text.__nv_static_51__38_cuda_device_runtime_compute_86_cpp1_ii_8b1a5d37__Z16memcpy_3d_deviceIjLi1ELi1ELi1EEvPKhPhT_S3_S3_S3_S3_S3_S3_jjjjjjjjS3_S1_S2_ --------------------------
	.section	.text.__nv_static_51__38_cuda_device_runtime_compute_86_cpp1_ii_8b1a5d37__Z16memcpy_3d_deviceIjLi1ELi1ELi1EEvPKhPhT_S3_S3_S3_S3_S3_S3_jjjjjjjjS3_S1_S2_,"ax",@progbits
	.sectionflags	@"SHF_BARRIERS=1"
	.sectioninfo	@"SHI_REGISTERS=14"
	.align	128
.text.__nv_static_51__38_cuda_device_runtime_compute_86_cpp1_ii_8b1a5d37__Z16memcpy_3d_deviceIjLi1ELi1ELi1EEvPKhPhT_S3_S3_S3_S3_S3_S3_jjjjjjjjS3_S1_S2_:
        .type           __nv_static_51__38_cuda_device_runtime_compute_86_cpp1_ii_8b1a5d37__Z16memcpy_3d_deviceIjLi1ELi1ELi1EEvPKhPhT_S3_S3_S3_S3_S3_S3_jjjjjjjjS3_S1_S2_,@function
        .size           __nv_static_51__38_cuda_device_runtime_compute_86_cpp1_ii_8b1a5d37__Z16memcpy_3d_deviceIjLi1ELi1ELi1EEvPKhPhT_S3_S3_S3_S3_S3_S3_jjjjjjjjS3_S1_S2_,(.L_x_249 - __nv_static_51__38_cuda_device_runtime_compute_86_cpp1_ii_8b1a5d37__Z16memcpy_3d_deviceIjLi1ELi1ELi1EEvPKhPhT_S3_S3_S3_S3_S3_S3_jjjjjjjjS3_S1_S2_)
        .other          __nv_static_51__38_cuda_device_runtime_compute_86_cpp1_ii_8b1a5d37__Z16memcpy_3d_deviceIjLi1ELi1ELi1EEvPKhPhT_S3_S3_S3_S3_S3_S3_jjjjjjjjS3_S1_S2_,@"STO_CUDA_ENTRY STV_DEFAULT"
__nv_static_51__38_cuda_device_runtime_compute_86_cpp1_ii_8b1a5d37__Z16memcpy_3d_deviceIjLi1ELi1ELi1EEvPKhPhT_S3_S3_S3_S3_S3_S3_jjjjjjjjS3_S1_S2_:
        /* <DEDUP_REMOVED lines=36> */
.L_x_170:
[----:B------:R-:W-:-:S13]  /*0240*/  ISETP.GE.U32.AND P0, PT, R8, c[0x0][0x1ac], PT ;  /* 0x00006b0008007a0c */ /* 0x000fda0003f06070 */
[----:B------:R-:W-:Y:S05]  /*0250*/  @P0 EXIT ;  /* 0x000000000000094d */ /* 0x000fea0003800000 */
[----:B------:R-:W2:Y:S04]  /*0260*/  LDG.E.64 R4, [R4.64] ;  /* 0x0000000604047981 */ /* 0x000ea8000c1e1b00 */
[----:B------:R-:W-:Y:S06]  /*0270*/  BAR.SYNC 0x0 ;  /* 0x0000000000007b1d */ /* 0x000fec0000000000 */
[----:B--2---:R-:W-:Y:S01]  /*0280*/  STG.E.64 [R2.64], R4 ;  /* 0x0000000402007986 */ /* 0x004fe2000c101b06 */
[----:B------:R-:W-:Y:S05]  /*0290*/  EXIT ;  /* 0x000000000000794d */ /* 0x000fea0003800000 */
.L_x_169:
        /* <DEDUP_REMOVED lines=10> */
.L_x_172:
[----:B------:R-:W-:Y:S05]  /*0340*/  BSYNC B0 ;  /* 0x0000000000007941 */ /* 0x000fea0003800000 */
.L_x_171:
        /* <DEDUP_REMOVED lines=10> */
.L_x_173:
        /* <DEDUP_REMOVED lines=9> */
.L_x_249:


//--------------------- .text.__nv_static_51__38_cuda_device_runtime_compute_86_cpp1_ii_8b1a5d37__Z16memcpy_3d_deviceIyLi0ELi0ELi0EEvPKhPhT_S3_S3_S3_S3_S3_S3_jjjjjjjjS3_S1_S2_ --------------------------
	.section	.text.__nv_static_51__38_cuda_device_runtime_compute_86_cpp1_ii_8b1a5d37__Z16memcpy_3d_deviceIyLi0ELi0ELi0EEvPKhPhT_S3_S3_S3_S3_S3_S3_jjjjjjjjS3_S1_S2_,"ax",@progbits
	.sectionflags	@"SHF_BARRIERS=1"
	.sectioninfo	@"SHI_REGISTERS=20"
	.align	128
.text.__nv_static_51__38_cuda_device_runtime_compute_86_cpp1_ii_8b1a5d37__Z16memcpy_3d_deviceIyLi0ELi0ELi0EEvPKhPhT_S3_S3_S3_S3_S3_S3_jjjjjjjjS3_S1_S2_:
        .type           __nv_static_51__38_cuda_device_runtime_compute_86_cpp1_ii_8b1a5d37__Z16memcpy_3d_deviceIyLi0ELi0ELi0EEvPKhPhT_S3_S3_S3_S3_S3_S3_jjjjjjjjS3_S1_S2_,@function
        .size           __nv_static_51__38_cuda_device_runtime_compute_86_cpp1_ii_8b1a5d37__Z16memcpy_3d_deviceIyLi0ELi0ELi0EEvPKhPhT_S3_S3_S3_S3_S3_S3_jjjjjjjjS3_S1_S2_,(.L_x_250 - __nv_static_51__38_cuda_device_runtime_compute_86_cpp1_ii_8b1a5d37__Z16memcpy_3d_deviceIyLi0ELi0ELi0EEvPKhPhT_S3_S3_S3_S3_S3_S3_jjjjjjjjS3_S1_S2_)
        .other          __nv_static_51__38_cuda_device_runtime_compute_86_cpp1_ii_8b1a5d37__Z16memcpy_3d_deviceIyLi0ELi0ELi0EEvPKhPhT_S3_S3_S3_S3_S3_S3_jjjjjjjjS3_S1_S2_,@"STO_CUDA_ENTRY STV_DEFAULT"
__nv_static_51__38_cuda_device_runtime_compute_86_cpp1_ii_8b1a5d37__Z16memcpy_3d_deviceIyLi0ELi0ELi0EEvPKhPhT_S3_S3_S3_S3_S3_S3_jjjjjjjjS3_S1_S2_:
        /* <DEDUP_REMOVED lines=19> */
[----:B------:R-:W-:Y:S01]  /*0130*/  ULDC.64 UR4, c[0x0][0x118] ;  /* 0x0000460000047ab9 */ /* 0x000fe20000000a00 */
[----:B------:R-:W-:Y:S02]  /*0140*/  IMAD.MOV.U32 R7, RZ, RZ, c[0x0][0x198] ;  /* 0x00006600ff077624 */ /* 0x000fe400078e00ff */
[----:B------:R-:W-:Y:S02]  /*0150*/  IMAD.X R4, RZ, RZ, ~R12, P0 ;  /* 0x000000ffff047224 */ /* 0x000fe400000e0e0c */
[----:B------:R-:W-:-:S04]  /*0160*/  IMAD.WIDE.U32 R2, R5, c[0x0][0x178], R2 ;  /* 0x00005e0005027a25 */ /* 0x000fc800078e0002 */
[----:B------:R-:W-:Y:S02]  /*0170*/  IMAD R4, R4, c[0x0][0x178], RZ ;  /* 0x00005e0004047a24 */ /* 0x000fe400078e02ff */
[----:B------:R-:W-:Y:S02]  /*0180*/  IMAD.MOV.U32 R13, RZ, RZ, c[0x0][0x188] ;  /* 0x00006200ff0d7624 */ /* 0x000fe400078e00ff */
[----:B------:R-:W-:Y:S02]  /*0190*/  IMAD R5, R5, c[0x0][0x17c], R4 ;  /* 0x00005f0005057a24 */ /* 0x000fe400078e0204 */
[----:B------:R-:W-:Y:S02]  /*01a0*/  IMAD.MOV.U32 R4, RZ, RZ, R2 ;  /* 0x000000ffff047224 */ /* 0x000fe400078e0002 */
[----:B------:R-:W-:Y:S02]  /*01b0*/  IMAD.IADD R5, R3, 0x1, R5 ;  /* 0x0000000103057824 */ /* 0x000fe400078e0205 */
[----:B------:R-:W-:-:S02]  /*01c0*/  IMAD R15, R12, c[0x0][0x1a0], RZ ;  /* 0x000068000c0f7a24 */ /* 0x000fc400078e02ff */
[----:B------:R-:W-:-:S04]  /*01d0*/  IMAD.WIDE.U32 R2, R0, c[0x0][0x1a0], R4 ;  /* 0x0000680000027a25 */ /* 0x000fc800078e0004 */
[----:B------:R-:W-:-:S04]  /*01e0*/  IMAD.WIDE.U32 R4, R0, c[0x0][0x190], R4 ;  /* 0x0000640000047a25 */ /* 0x000fc800078e0004 */
[----:B------:R-:W-:Y:S02]  /*01f0*/  IMAD R8, R2, R7, c[0x0][0x168] ;  /* 0x00005a0002087624 */ /* 0x000fe400078e0207 */
[----:B------:R-:W-:-:S03]  /*0200*/  IMAD R13, R4, R13, c[0x0][0x160] ;  /* 0x00005800040d7624 */ /* 0x000fc600078e020d */
[----:B------:R-:W-:Y:S02]  /*0210*/  LOP3.LUT R6, R8, 0x7f, RZ, 0xc0, !PT ;  /* 0x0000007f08067812 */ /* 0x000fe400078ec0ff */
[----:B------:R-:W-:Y:S02]  /*0220*/  LOP3.LUT R7, R13, 0x7, RZ, 0xc0, !PT ;  /* 0x000000070d077812 */ /* 0x000fe400078ec0ff */
[C---:B------:R-:W-:Y:S02]  /*0230*/  ISETP.NE.AND P0, PT, R6.reuse, RZ, PT ;  /* 0x000000ff0600720c */ /* 0x040fe40003f05270 */
[C---:B------:R-:W-:Y:S02]  /*0240*/  ISETP.NE.AND P1, PT, R7.reuse, RZ, PT ;  /* 0x000000ff0700720c */ /* 0x040fe40003f25270 */
[----:B------:R-:W-:Y:S02]  /*0250*/  IADD3 R7, -R7, 0x8, RZ ;  /* 0x0000000807077810 */ /* 0x000fe40007ffe1ff */
[----:B------:R-:W-:-:S02]  /*0260*/  IADD3 R6, -R6, 0x80, RZ ;  /* 0x0000008006067810 */ /* 0x000fc40007ffe1ff */
[----:B------:R-:W-:Y:S02]  /*0270*/  SEL R7, R7, RZ, P1 ;  /* 0x000000ff07077207 */ /* 0x000fe40000800000 */
[----:B------:R-:W-:Y:S02]  /*0280*/  SEL R6, R6, RZ, P0 ;  /* 0x000000ff06067207 */ /* 0x000fe40000000000 */
[----:B------:R-:W-:Y:S02]  /*0290*/  ISETP.LT.U32.AND P1, PT, R7, c[0x0][0x170], PT ;  /* 0x00005c0007007a0c */ /* 0x000fe40003f21070 */
[----:B------:R-:W-:Y:S02]  /*02a0*/  ISETP.LT.U32.AND P0, PT, R6, c[0x0][0x170], PT ;  /* 0x00005c0006007a0c */ /* 0x000fe40003f01070 */
[----:B------:R-:W-:Y:S02]  /*02b0*/  ISETP.LT.U32.AND.EX P1, PT, RZ, c[0x0][0x174], PT, P1 ;  /* 0x00005d00ff007a0c */ /* 0x000fe40003f21110 */
[----:B------:R-:W-:-:S02]  /*02c0*/  ISETP.LT.U32.AND.EX P0, PT, RZ, c[0x0][0x174], PT, P0 ;  /* 0x00005d00ff007a0c */ /* 0x000fc40003f01100 */
[----:B------:R-:W-:Y:S02]  /*02d0*/  SEL R7, R7, c[0x0][0x170], P1 ;  /* 0x00005c0007077a07 */ /* 0x000fe40000800000 */
[----:B------:R-:W-:Y:S02]  /*02e0*/  SEL R14, R6, c[0x0][0x170], P0 ;  /* 0x00005c00060e7a07 */ /* 0x000fe40000000000 */
[----:B------:R-:W-:Y:S02]  /*02f0*/  SEL R6, RZ, c[0x0][0x174], P0 ;  /* 0x00005d00ff067a07 */ /* 0x000fe40000000000 */
[C---:B------:R-:W-:Y:S02]  /*0300*/  ISETP.GE.U32.AND P1, PT, R14.reuse, R7, PT ;  /* 0x000000070e00720c */ /* 0x040fe40003f26070 */
[----:B------:R-:W-:-:S05]  /*0310*/  IADD3 R7, P0, R14, 0x80, RZ ;  /* 0x000000800e077810 */ /* 0x000fca0007f1e0ff */
[----:B------:R-:W-:Y:S01]  /*0320*/  IMAD.X R6, RZ, RZ, R6, P0 ;  /* 0x000000ffff067224 */ /* 0x000fe200000e0606 */
[----:B------:R-:W-:-:S04]  /*0330*/  ISETP.LT.U32.AND P0, PT, R7, c[0x0][0x170], PT ;  /* 0x00005c0007007a0c */ /* 0x000fc80003f01070 */
[----:B------:R-:W-:-:S04]  /*0340*/  ISETP.LT.U32.AND.EX P0, PT, R6, c[0x0][0x174], PT, P0 ;  /* 0x00005d0006007a0c */ /* 0x000fc80003f01100 */
[----:B------:R-:W-:-:S04]  /*0350*/  @!P1 SEL R14, R7, c[0x0][0x170], P0 ;  /* 0x00005c00070e9a07 */ /* 0x000fc80000000000 */
[C---:B------:R-:W-:Y:S01]  /*0360*/  IADD3 R7, P0, -R14.reuse, c[0x0][0x170], RZ ;  /* 0x00005c000e077a10 */ /* 0x040fe20007f1e1ff */
[----:B------:R-:W-:Y:S02]  /*0370*/  IMAD.IADD R10, R14, 0x1, R13 ;  /* 0x000000010e0a7824 */ /* 0x000fe400078e020d */
[----:B------:R-:W-:Y:S01]  /*0380*/  IMAD.MOV R13, RZ, RZ, -R11 ;  /* 0x000000ffff0d7224 */ /* 0x000fe200078e0a0b */
[C---:B------:R-:W-:Y:S01]  /*0390*/  IADD3 R6, R7.reuse, R8, R14 ;  /* 0x0000000807067210 */ /* 0x040fe20007ffe00e */
[----:B------:R-:W-:Y:S02]  /*03a0*/  IMAD.IADD R16, R7, 0x1, R10 ;  /* 0x0000000107107824 */ /* 0x000fe400078e020a */
[----:B------:R-:W-:Y:S01]  /*03b0*/  IMAD.MOV.U32 R8, RZ, RZ, c[0x0][0x174] ;  /* 0x00005d00ff087624 */ /* 0x000fe200078e00ff */
[----:B------:R-:W-:Y:S02]  /*03c0*/  LOP3.LUT R6, R6, 0x7f, RZ, 0xc0, !PT ;  /* 0x0000007f06067812 */ /* 0x000fe400078ec0ff */
[----:B------:R-:W-:-:S02]  /*03d0*/  LOP3.LUT R16, R16, 0x7, RZ, 0xc0, !PT ;  /* 0x0000000710107812 */ /* 0x000fc400078ec0ff */
[----:B------:R-:W-:Y:S02]  /*03e0*/  IADD3.X R8, R8, -0x1, RZ, P0, !PT ;  /* 0xffffffff08087810 */ /* 0x000fe400007fe4ff */
[-C--:B------:R-:W-:Y:S02]  /*03f0*/  ISETP.LT.U32.AND P0, PT, R6, R7.reuse, PT ;  /* 0x000000070600720c */ /* 0x080fe40003f01070 */
[-C--:B------:R-:W-:Y:S02]  /*0400*/  ISETP.LT.U32.AND P1, PT, R16, R7.reuse, PT ;  /* 0x000000071000720c */ /* 0x080fe40003f21070 */
[-C--:B------:R-:W-:Y:S02]  /*0410*/  ISETP.LT.U32.AND.EX P0, PT, RZ, R8.reuse, PT, P0 ;  /* 0x00000008ff00720c */ /* 0x080fe40003f01100 */
[----:B------:R-:W-:Y:S02]  /*0420*/  ISETP.LT.U32.AND.EX P1, PT, RZ, R8, PT, P1 ;  /* 0x00000008ff00720c */ /* 0x000fe40003f21110 */
[----:B------:R-:W-:-:S02]  /*0430*/  SEL R6, R6, R7, P0 ;  /* 0x0000000706067207 */ /* 0x000fc40000000000 */
[----:B------:R-:W-:Y:S02]  /*0440*/  SEL R11, R16, R7, P1 ;  /* 0x00000007100b7207 */ /* 0x000fe40000800000 */
[C---:B------:R-:W-:Y:S02]  /*0450*/  LOP3.LUT R16, R6.reuse, 0x80, RZ, 0xfc, !PT ;  /* 0x0000008006107812 */ /* 0x040fe400078efcff */
[----:B------:R-:W-:Y:S01]  /*0460*/  ISETP.GE.U32.AND P1, PT, R6, R11, PT ;  /* 0x0000000b0600720c */ /* 0x000fe20003f26070 */
[----:B------:R-:W-:Y:S01]  /*0470*/  IMAD R11, R13, c[0x0][0x1a8], R9 ;  /* 0x00006a000d0b7a24 */ /* 0x000fe200078e0209 */
[----:B------:R-:W-:Y:S01]  /*0480*/  SEL R9, R8, RZ, !P0 ;  /* 0x000000ff08097207 */ /* 0x000fe20004000000 */
[----:B------:R-:W-:Y:S01]  /*0490*/  IMAD R13, R12, c[0x0][0x190], RZ ;  /* 0x000064000c0d7a24 */ /* 0x000fe200078e02ff */
[----:B------:R-:W-:Y:S02]  /*04a0*/  ISETP.LT.U32.AND P0, PT, R7, R16, PT ;  /* 0x000000100700720c */ /* 0x000fe40003f01070 */
[----:B------:R-:W-:Y:S01]  /*04b0*/  ISETP.NE.AND P2, PT, R11, RZ, PT ;  /* 0x000000ff0b00720c */ /* 0x000fe20003f45270 */
[----:B------:R-:W-:Y:S01]  /*04c0*/  IMAD R13, R0, c[0x0][0x194], R13 ;  /* 0x00006500000d7a24 */ /* 0x000fe200078e020d */
[----:B------:R-:W-:Y:S01]  /*04d0*/  ISETP.LT.U32.AND.EX P0, PT, R8, R9, PT, P0 ;  /* 0x000000090800720c */ /* 0x000fe20003f01100 */
[----:B------:R-:W-:-:S02]  /*04e0*/  IMAD R9, R0, c[0x0][0x1a4], R15 ;  /* 0x0000690000097a24 */ /* 0x000fc400078e020f */
[----:B------:R-:W-:Y:S02]  /*04f0*/  IMAD.IADD R12, R5, 0x1, R13 ;  /* 0x00000001050c7824 */ /* 0x000fe400078e020d */
[----:B------:R-:W-:Y:S01]  /*0500*/  @!P1 SEL R6, R7, R16, P0 ;  /* 0x0000001007069207 */ /* 0x000fe20000000000 */
[----:B------:R-:W-:-:S05]  /*0510*/  IMAD.IADD R9, R3, 0x1, R9 ;  /* 0x0000000103097824 */ /* 0x000fca00078e0209 */
[----:B------:R-:W-:Y:S05]  /*0520*/  @!P2 BRA `(.L_x_174) ;  /* 0x000003500000a947 */ /* 0x000fea0003800000 */
[----:B------:R-:W0:Y:S01]  /*0530*/  S2R R0, SR_TID.X ;  /* 0x0000000000007919 */ /* 0x000e220000002100 */
[----:B------:R-:W-:Y:S01]  /*0540*/  IMAD R3, R12, c[0x0][0x188], RZ ;  /* 0x000062000c037a24 */ /* 0x000fe200078e02ff */
[----:B------:R-:W-:Y:S01]  /*0550*/  IADD3 R6, P2, -R6, R7, RZ ;  /* 0x0000000706067210 */ /* 0x000fe20007f5e1ff */
[----:B------:R-:W-:Y:S02]  /*0560*/  IMAD.MOV.U32 R15, RZ, RZ, RZ ;  /* 0x000000ffff0f7224 */ /* 0x000fe400078e00ff */
[----:B------:R-:W-:Y:S01]  /*0570*/  IMAD R17, R9, c[0x0][0x198], RZ ;  /* 0x0000660009117a24 */ /* 0x000fe200078e02ff */
[----:B------:R-:W-:Y:S01]  /*0580*/  IADD3.X R7, R8, -0x1, RZ, P2, !PT ;  /* 0xffffffff08077810 */ /* 0x000fe200017fe4ff */
[----:B------:R-:W-:Y:S01]  /*0590*/  IMAD R9, R4, c[0x0][0x18c], R3 ;  /* 0x0000630004097a24 */ /* 0x000fe200078e0203 */
[----:B------:R-:W-:Y:S01]  /*05a0*/  LOP3.LUT R3, R10, 0x7, RZ, 0xc0, !PT ;  /* 0x000000070a037812 */ /* 0x000fe200078ec0ff */
[----:B------:R-:W-:Y:S01]  /*05b0*/  IMAD.WIDE.U32 R12, R4, c[0x0][0x188], R14 ;  /* 0x00006200040c7a25 */ /* 0x000fe200078e000e */
[----:B------:R-:W-:-:S03]  /*05c0*/  SHF.R.U64 R8, R6, 0x3, R7 ;  /* 0x0000000306087819 */ /* 0x000fc60000001207 */
[----:B------:R-:W-:Y:S01]  /*05d0*/  IMAD.IADD R9, R13, 0x1, R9 ;  /* 0x000000010d097824 */ /* 0x000fe200078e0209 */
[----:B------:R-:W-:Y:S01]  /*05e0*/  IADD3 R10, P0, P1, R12, c[0x0][0x160], -R3 ;  /* 0x000058000c0a7a10 */ /* 0x000fe2000791e803 */
[----:B------:R-:W-:Y:S02]  /*05f0*/  IMAD.MOV.U32 R12, RZ, RZ, -0x1 ;  /* 0xffffffffff0c7424 */ /* 0x000fe400078e00ff */
[----:B------:R-:W-:-:S04]  /*0600*/  IMAD.WIDE.U32 R4, R2, c[0x0][0x198], R14 ;  /* 0x0000660002047a25 */ /* 0x000fc800078e000e */
[----:B------:R-:W-:Y:S01]  /*0610*/  IMAD R17, R2, c[0x0][0x19c], R17 ;  /* 0x0000670002117a24 */ /* 0x000fe200078e0211 */
[----:B------:R-:W-:Y:S01]  /*0620*/  IADD3 R4, P3, R4, c[0x0][0x168], RZ ;  /* 0x00005a0004047a10 */ /* 0x000fe20007f7e0ff */
[----:B0-----:R-:W-:Y:S01]  /*0630*/  IMAD R2, R11, 0x100, R0 ;  /* 0x000001000b027824 */ /* 0x001fe200078e0200 */
[----:B------:R-:W-:Y:S02]  /*0640*/  IADD3.X R11, R9, c[0x0][0x164], R12, P0, P1 ;  /* 0x00005900090b7a10 */ /* 0x000fe400007e240c */
[----:B------:R-:W-:Y:S02]  /*0650*/  ISETP.NE.AND P0, PT, R3, RZ, PT ;  /* 0x000000ff0300720c */ /* 0x000fe40003f05270 */
[----:B------:R-:W-:Y:S02]  /*0660*/  IADD3.X R5, R5, c[0x0][0x16c], R17, P3, !PT ;  /* 0x00005b0005057a10 */ /* 0x000fe40001ffe411 */
        /* <DEDUP_REMOVED lines=16> */
[----:B------:R-:W1:Y:S01]  /*0770*/  LDS.64 R8, [R0.X8+0x8] ;  /* 0x0000080000087984 */ /* 0x000e620000008a00 */
[----:B------:R-:W-:-:S05]  /*0780*/  IMAD.SHL.U32 R3, R3, 0x8, RZ ;  /* 0x0000000803037824 */ /* 0x000fca00078e00ff */
[----:B0-----:R-:W-:Y:S02]  /*0790*/  IADD3 R11, -R3, 0x40, RZ ;  /* 0x00000040030b7810 */ /* 0x001fe40007ffe1ff */
[-CC-:B------:R-:W-:Y:S02]  /*07a0*/  SHF.R.U64 R13, R6, R3.reuse, R7.reuse ;  /* 0x00000003060d7219 */ /* 0x180fe40000001207 */
[----:B------:R-:W-:Y:S02]  /*07b0*/  SHF.R.U32.HI R3, RZ, R3, R7 ;  /* 0x00000003ff037219 */ /* 0x000fe40000011607 */
[CC--:B-1----:R-:W-:Y:S02]  /*07c0*/  SHF.L.U32 R2, R8.reuse, R11.reuse, RZ ;  /* 0x0000000b08027219 */ /* 0x0c2fe400000006ff */
[----:B------:R-:W-:Y:S02]  /*07d0*/  SHF.L.U64.HI R8, R8, R11, R9 ;  /* 0x0000000b08087219 */ /* 0x000fe40000010209 */
[----:B------:R-:W-:-:S02]  /*07e0*/  LOP3.LUT R2, R2, R13, RZ, 0xfc, !PT ;  /* 0x0000000d02027212 */ /* 0x000fc400078efcff */
[----:B------:R-:W-:-:S05]  /*07f0*/  LOP3.LUT R3, R8, R3, RZ, 0xfc, !PT ;  /* 0x0000000308037212 */ /* 0x000fca00078efcff */
[----:B------:R-:W-:Y:S01]  /*0800*/  STG.E.64 [R4.64], R2 ;  /* 0x0000000204007986 */ /* 0x000fe2000c101b04 */
[----:B------:R-:W-:Y:S05]  /*0810*/  EXIT ;  /* 0x000000000000794d */ /* 0x000fea0003800000 */
.L_x_175:
[----:B------:R-:W-:-:S13]  /*0820*/  ISETP.GE.U32.AND P0, PT, R9, R8, PT ;  /* 0x000000080900720c */ /* 0x000fda0003f06070 */
[----:B------:R-:W-:Y:S05]  /*0830*/  @P0 EXIT ;  /* 0x000000000000094d */ /* 0x000fea0003800000 */
[----:B------:R-:W2:Y:S04]  /*0840*/  LDG.E.64 R6, [R6.64] ;  /* 0x0000000406067981 */ /* 0x000ea8000c1e1b00 */
[----:B------:R-:W-:Y:S06]  /*0850*/  BAR.SYNC 0x0 ;  /* 0x0000000000007b1d */ /* 0x000fec0000000000 */
[----:B--2---:R-:W-:Y:S01]  /*0860*/  STG.E.64 [R4.64], R6 ;  /* 0x0000000604007986 */ /* 0x004fe2000c101b04 */
[----:B------:R-:W-:Y:S05]  /*0870*/  EXIT ;  /* 0x000000000000794d */ /* 0x000fea0003800000 */
.L_x_174:
[----:B------:R-:W0:Y:S01]  /*0880*/  S2R R10, SR_TID.X ;  /* 0x00000000000a7919 */ /* 0x000e220000002100 */
[----:B------:R-:W-:Y:S01]  /*0890*/  BSSY B0, `(.L_x_176) ;  /* 0x0000011000007945 */ /* 0x000fe20003800000 */
[----:B0-----:R-:W-:-:S02]  /*08a0*/  ISETP.GE.U32.AND P0, PT, R10, R14, PT ;  /* 0x0000000e0a00720c */ /* 0x001fc40003f06070 */
[----:B------:R-:W-:-:S11]  /*08b0*/  ISETP.GE.U32.AND P1, PT, R10, R6, PT ;  /* 0x000000060a00720c */ /* 0x000fd60003f26070 */
[----:B------:R-:W-:Y:S05]  /*08c0*/  @P0 BRA `(.L_x_177) ;  /* 0x000000d000000947 */ /* 0x000fea0003800000 */
[----:B------:R-:W-:Y:S02]  /*08d0*/  IMAD.MOV.U32 R11, RZ, RZ, RZ ;  /* 0x000000ffff0b7224 */ /* 0x000fe400078e00ff */
[----:B------:R-:W-:Y:S02]  /*08e0*/  IMAD R7, R12, c[0x0][0x188], RZ ;  /* 0x000062000c077a24 */ /* 0x000fe400078e02ff */
[----:B------:R-:W-:-:S04]  /*08f0*/  IMAD.WIDE.U32 R14, R4, c[0x0][0x188], R10 ;  /* 0x00006200040e7a25 */ /* 0x000fc800078e000a */
[----:B------:R-:W-:Y:S01]  /*0900*/  IMAD R7, R4, c[0x0][0x18c], R7 ;  /* 0x0000630004077a24 */ /* 0x000fe200078e0207 */
[----:B------:R-:W-:-:S04]  /*0910*/  IADD3 R14, P0, R14, c[0x0][0x160], RZ ;  /* 0x000058000e0e7a10 */ /* 0x000fc80007f1e0ff */
[----:B------:R-:W-:-:S06]  /*0920*/  IADD3.X R15, R7, c[0x0][0x164], R15, P0, !PT ;  /* 0x00005900070f7a10 */ /* 0x000fcc00007fe40f */
[----:B------:R-:W2:Y:S01]  /*0930*/  LDG.E.U8 R15, [R14.64] ;  /* 0x000000040e0f7981 */ /* 0x000ea2000c1e1100 */
[----:B------:R-:W-:Y:S02]  /*0940*/  IMAD R7, R9, c[0x0][0x198], RZ ;  /* 0x0000660009077a24 */ /* 0x000fe400078e02ff */
[----:B------:R-:W-:-:S04]  /*0950*/  IMAD.WIDE.U32 R16, R2, c[0x0][0x198], R10 ;  /* 0x0000660002107a25 */ /* 0x000fc800078e000a */
[----:B------:R-:W-:Y:S01]  /*0960*/  IMAD R7, R2, c[0x0][0x19c], R7 ;  /* 0x0000670002077a24 */ /* 0x000fe200078e0207 */
[----:B------:R-:W-:-:S04]  /*0970*/  IADD3 R16, P0, R16, c[0x0][0x168], RZ ;  /* 0x00005a0010107a10 */ /* 0x000fc80007f1e0ff */
[----:B------:R-:W-:-:S05]  /*0980*/  IADD3.X R17, R7, c[0x0][0x16c], R17, P0, !PT ;  /* 0x00005b0007117a10 */ /* 0x000fca00007fe411 */
[----:B--2---:R0:W-:Y:S04]  /*0990*/  STG.E.U8 [R16.64], R15 ;  /* 0x0000000f10007986 */ /* 0x0041e8000c101104 */
.L_x_177:
[----:B------:R-:W-:Y:S05]  /*09a0*/  BSYNC B0 ;  /* 0x0000000000007941 */ /* 0x000fea0003800000 */
.L_x_176:
[----:B------:R-:W-:Y:S05]  /*09b0*/  @P1 EXIT ;  /* 0x000000000000194d */ /* 0x000fea0003800000 */
[----:B------:R-:W-:Y:S01]  /*09c0*/  IMAD.MOV.U32 R0, RZ, RZ, -0x1 ;  /* 0xffffffffff007424 */ /* 0x000fe200078e00ff */
[----:B------:R-:W-:Y:S01]  /*09d0*/  IADD3 R10, P0, P1, -R6, c[0x0][0x170], R10 ;  /* 0x00005c00060a7a10 */ /* 0x000fe2000791e10a */
[----:B------:R-:W-:-:S03]  /*09e0*/  IMAD R3, R12, c[0x0][0x188], RZ ;  /* 0x000062000c037a24 */ /* 0x000fc600078e02ff */
[----:B------:R-:W-:Y:S01]  /*09f0*/  IADD3.X R11, R0, c[0x0][0x174], RZ, P0, P1 ;  /* 0x00005d00000b7a10 */ /* 0x000fe200007e24ff */
[----:B------:R-:W-:-:S04]  /*0a00*/  IMAD R3, R4, c[0x0][0x18c], R3 ;  /* 0x0000630004037a24 */ /* 0x000fc800078e0203 */
[----:B------:R-:W-:-:S05]  /*0a10*/  IMAD.WIDE.U32 R6, R4, c[0x0][0x188], R10 ;  /* 0x0000620004067a25 */ /* 0x000fca00078e000a */
        /* <DEDUP_REMOVED lines=8> */
[----:B--2---:R-:W-:Y:S01]  /*0aa0*/  STG.E.U8 [R2.64], R5 ;  /* 0x0000000502007986 */ /* 0x004fe2000c101104 */
[----:B------:R-:W-:Y:S05]  /*0ab0*/  EXIT ;  /* 0x000000000000794d */ /* 0x000fea0003800000 */
.L_x_178:
        /* <DEDUP_REMOVED lines=12> */
.L_x_250:


//--------------------- .text.__nv_static_51__38_cuda_device_runtime_compute_86_cpp1_ii_8b1a5d37__Z16memcpy_3d_deviceIyLi0ELi0ELi1EEvPKhPhT_S3_S3_S3_S3_S3_S3_jjjjjjjjS3_S1_S2_ --------------------------
	.section	.text.__nv_static_51__38_cuda_device_runtime_compute_86_cpp1_ii_8b1a5d37__Z16memcpy_3d_deviceIyLi0ELi0ELi1EEvPKhPhT_S3_S3_S3_S3_S3_S3_jjjjjjjjS3_S1_S2_,"ax",@progbits
	.sectionflags	@"SHF_BARRIERS=1"
	.sectioninfo	@"SHI_REGISTERS=18"
	.align	128
.text.__nv_static_51__38_cuda_device_runtime_compute_86_cpp1_ii_8b1a5d37__Z16memcpy_3d_deviceIyLi0ELi0ELi1EEvPKhPhT_S3_S3_S3_S3_S3_S3_jjjjjjjjS3_S1_S2_:
        .type           __nv_static_51__38_cuda_device_runtime_compute_86_cpp1_ii_8b1a5d37__Z16memcpy_3d_deviceIyLi0ELi0ELi1EEvPKhPhT_S3_S3_S3_S3_S3_S3_jjjjjjjjS3_S1_S2_,@function
        .size           __nv_static_51__38_cuda_device_runtime_compute_86_cpp1_ii_8b1a5d37__Z16memcpy_3d_deviceIyLi0ELi0ELi1EEvPKhPhT_S3_S3_S3_S3_S3_S3_jjjjjjjjS3_S1_S2_,(.L_x_251 - __nv_static_51__38_cuda_device_runtime_compute_86_cpp1_ii_8b1a5d37__Z16memcpy_3d_deviceIyLi0ELi0ELi1EEvPKhPhT_S3_S3_S3_S3_S3_S3_jjjjjjjjS3_S1_S2_)
        .other          __nv_static_51__38_cuda_device_runtime_compute_86_cpp1_ii_8b1a5d37__Z16memcpy_3d_deviceIyLi0ELi0ELi1EEvPKhPhT_S3_S3_S3_S3_S3_S3_jjjjjjjjS3_S1_S2_,@"STO_CUDA_ENTRY STV_DEFAULT"
__nv_static_51__38_cuda_device_runtime_compute_86_cpp1_ii_8b1a5d37__Z16memcpy_3d_deviceIyLi0ELi0ELi1EEvPKhPhT_S3_S3_S3_S3_S3_S3_jjjjjjjjS3_S1_S2_:
[----:B------:R-:W-:-:S02]  /*0000*/  MOV R1, c[0x0][0x28] ;  /* 0x00000a0000017a02 */ /* 0x000fc40000000f00 */
[----:B------:R-:W0:Y:S04]  /*0010*/  S2R R2, SR_CTAID.X ;  /* 0x0000000000027919 */ /* 0x000e280000002500 */
[----:B------:R-:W0:Y:S02]  /*0020*/  S2R R3, SR_CTAID.Y ;  /* 0x0000000000037919 */ /* 0x000e240000002600 */
[----:B0-----:R-:W-:Y:S01]  /*0030*/  IMAD R3, R3, c[0x0][0xc], R2 ;  /* 0x0000030003037a24 */ /* 0x001fe200078e0202 */
[----:B------:R-:W-:-:S05]  /*0040*/  MOV R2, RZ ;  /* 0x000000ff00027202 */ /* 0x000fca0000000f00 */
[----:B------:R-:W-:-:S04]  /*0050*/  IMAD.HI.U32 R6, P0, R3, c[0x0][0x1ac], R2 ;  /* 0x00006b0003067a27 */ /* 0x000fc80007800002 */
[----:B------:R-:W-:-:S05]  /*0060*/  IMAD.X R5, RZ, RZ, RZ, P0 ;  /* 0x000000ffff057224 */ /* 0x000fca00000e06ff */
[--C-:B------:R-:W-:Y:S02]  /*0070*/  SHF.R.U64 R7, R6, c[0x0][0x1b0], R5.reuse ;  /* 0x00006c0006077a19 */ /* 0x100fe40000001205 */
[----:B------:R-:W-:Y:S02]  /*0080*/  MOV R6, RZ ;  /* 0x000000ff00067202 */ /* 0x000fe40000000f00 */
        /* <DEDUP_REMOVED lines=11> */
[----:B------:R-:W-:Y:S01]  /*0140*/  ULDC.64 UR6, c[0x0][0x118] ;  /* 0x0000460000067ab9 */ /* 0x000fe20000000a00 */
[----:B------:R-:W-:Y:S01]  /*0150*/  IADD3.X R0, RZ, ~R8, RZ, P0, !PT ;  /* 0x80000008ff007210 */ /* 0x000fe200007fe4ff */
[----:B------:R-:W-:-:S04]  /*0160*/  IMAD.WIDE.U32 R4, R9, c[0x0][0x178], R4 ;  /* 0x00005e0009047a25 */ /* 0x000fc800078e0004 */
[----:B------:R-:W-:Y:S01]  /*0170*/  IMAD R0, R0, c[0x0][0x178], RZ ;  /* 0x00005e0000007a24 */ /* 0x000fe200078e02ff */
[----:B------:R-:W-:-:S03]  /*0180*/  MOV R6, R4 ;  /* 0x0000000400067202 */ /* 0x000fc60000000f00 */
[----:B------:R-:W-:Y:S02]  /*0190*/  IMAD R9, R9, c[0x0][0x17c], R0 ;  /* 0x00005f0009097a24 */ /* 0x000fe400078e0200 */
[----:B------:R-:W0:Y:S02]  /*01a0*/  S2R R0, SR_TID.X ;  /* 0x0000000000007919 */ /* 0x000e240000002100 */
[----:B------:R-:W-:Y:S02]  /*01b0*/  IMAD.IADD R7, R5, 0x1, R9 ;  /* 0x0000000105077824 */ /* 0x000fe400078e0209 */
[----:B------:R-:W-:Y:S02]  /*01c0*/  IMAD R9, R2, c[0x0][0x1a8], R3 ;  /* 0x00006a0002097a24 */ /* 0x000fe400078e0203 */
[C---:B------:R-:W-:Y:S02]  /*01d0*/  IMAD R2, R8.reuse, c[0x0][0x190], RZ ;  /* 0x0000640008027a24 */ /* 0x040fe400078e02ff */
[----:B------:R-:W-:Y:S01]  /*01e0*/  IMAD R8, R8, c[0x0][0x1a0], RZ ;  /* 0x0000680008087a24 */ /* 0x000fe200078e02ff */
[----:B------:R-:W-:Y:S01]  /*01f0*/  ISETP.NE.AND P0, PT, R9, RZ, PT ;  /* 0x000000ff0900720c */ /* 0x000fe20003f05270 */
[----:B------:R-:W-:-:S02]  /*0200*/  IMAD R13, R11, c[0x0][0x194], R2 ;  /* 0x000065000b0d7a24 */ /* 0x000fc400078e0202 */
[C---:B------:R-:W-:Y:S02]  /*0210*/  IMAD R15, R11.reuse, c[0x0][0x1a4], R8 ;  /* 0x000069000b0f7a24 */ /* 0x040fe400078e0208 */
[----:B------:R-:W-:-:S04]  /*0220*/  IMAD.WIDE.U32 R2, R11, c[0x0][0x1a0], R6 ;  /* 0x000068000b027a25 */ /* 0x000fc800078e0006 */
[----:B------:R-:W-:Y:S01]  /*0230*/  IMAD.WIDE.U32 R4, R11, c[0x0][0x190], R6 ;  /* 0x000064000b047a25 */ /* 0x000fe200078e0006 */
[----:B------:R-:W-:-:S03]  /*0240*/  IADD3 R6, R3, R15, RZ ;  /* 0x0000000f03067210 */ /* 0x000fc60007ffe0ff */
[----:B------:R-:W-:Y:S01]  /*0250*/  IMAD.IADD R7, R5, 0x1, R13 ;  /* 0x0000000105077824 */ /* 0x000fe200078e020d */
[----:B------:R-:W-:Y:S05]  /*0260*/  @!P0 BRA `(.L_x_179) ;  /* 0x000002d000008947 */ /* 0x000fea0003800000 */
[----:B------:R-:W-:Y:S01]  /*0270*/  IMAD R7, R7, c[0x0][0x188], RZ ;  /* 0x0000620007077a24 */ /* 0x000fe200078e02ff */
[----:B------:R-:W-:Y:S01]  /*0280*/  MOV R13, c[0x0][0x198] ;  /* 0x00006600000d7a02 */ /* 0x000fe20000000f00 */
[----:B------:R-:W-:Y:S01]  /*0290*/  IMAD R3, R6, c[0x0][0x198], RZ ;  /* 0x0000660006037a24 */ /* 0x000fe200078e02ff */
[----:B------:R-:W-:Y:S01]  /*02a0*/  ISETP.NE.AND P0, PT, RZ, c[0x0][0x1c4], PT ;  /* 0x00007100ff007a0c */ /* 0x000fe20003f05270 */
[----:B------:R-:W-:Y:S02]  /*02b0*/  IMAD.MOV.U32 R5, RZ, RZ, c[0x0][0x188] ;  /* 0x00006200ff057624 */ /* 0x000fe400078e00ff */
[----:B------:R-:W-:Y:S02]  /*02c0*/  IMAD R7, R4, c[0x0][0x18c], R7 ;  /* 0x0000630004077a24 */ /* 0x000fe400078e0207 */
[----:B------:R-:W-:Y:S02]  /*02d0*/  IMAD R11, R2, c[0x0][0x19c], R3 ;  /* 0x00006700020b7a24 */ /* 0x000fe400078e0203 */
[----:B------:R-:W-:-:S04]  /*02e0*/  IMAD.WIDE.U32 R4, R4, R5, c[0x0][0x1d0] ;  /* 0x0000740004047625 */ /* 0x000fc800078e0005 */
[----:B------:R-:W-:Y:S01]  /*02f0*/  IMAD.WIDE.U32 R2, R2, R13, c[0x0][0x1d8] ;  /* 0x0000760002027625 */ /* 0x000fe200078e000d */
[----:B------:R-:W-:-:S03]  /*0300*/  IADD3 R5, R5, R7, RZ ;  /* 0x0000000705057210 */ /* 0x000fc60007ffe0ff */
[----:B0-----:R-:W-:Y:S02]  /*0310*/  IMAD R9, R9, 0x100, R0 ;  /* 0x0000010009097824 */ /* 0x001fe400078e0200 */
[----:B------:R-:W-:-:S03]  /*0320*/  IMAD.IADD R3, R3, 0x1, R11 ;  /* 0x0000000103037824 */ /* 0x000fc600078e020b */
[----:B------:R-:W-:-:S05]  /*0330*/  IADD3 R11, R9, -0x100, RZ ;  /* 0xffffff00090b7810 */ /* 0x000fca0007ffe0ff */
        /* <DEDUP_REMOVED lines=26> */
.L_x_180:
[----:B------:R-:W-:-:S13]  /*04e0*/  ISETP.GE.U32.AND P0, PT, R11, c[0x0][0x1c8], PT ;  /* 0x000072000b007a0c */ /* 0x000fda0003f06070 */
[----:B------:R-:W-:Y:S05]  /*04f0*/  @P0 EXIT ;  /* 0x000000000000094d */ /* 0x000fea0003800000 */
[----:B------:R-:W2:Y:S04]  /*0500*/  LDG.E.64 R6, [R6.64] ;  /* 0x0000000606067981 */ /* 0x000ea8000c1e1b00 */
[----:B------:R-:W-:Y:S06]  /*0510*/  BAR.SYNC 0x0 ;  /* 0x0000000000007b1d */ /* 0x000fec0000000000 */
[----:B--2---:R-:W-:Y:S01]  /*0520*/  STG.E.64 [R2.64], R6 ;  /* 0x0000000602007986 */ /* 0x004fe2000c101b06 */
[----:B------:R-:W-:Y:S05]  /*0530*/  EXIT ;  /* 0x000000000000794d */ /* 0x000fea0003800000 */
.L_x_179:
[C---:B0-----:R-:W-:Y:S01]  /*0540*/  ISETP.GE.U32.AND P1, PT, R0.reuse, c[0x0][0x1bc], PT ;  /* 0x00006f0000007a0c */ /* 0x041fe20003f26070 */
[----:B------:R-:W-:Y:S01]  /*0550*/  BSSY B0, `(.L_x_181) ;  /* 0x0000011000007945 */ /* 0x000fe20003800000 */
[----:B------:R-:W-:-:S11]  /*0560*/  ISETP.GE.U32.AND P0, PT, R0, c[0x0][0x1c0], PT ;  /* 0x0000700000007a0c */ /* 0x000fd60003f06070 */
[----:B------:R-:W-:Y:S05]  /*0570*/  @P1 BRA `(.L_x_182) ;  /* 0x000000e000001947 */ /* 0x000fea0003800000 */
[----:B------:R-:W-:Y:S01]  /*0580*/  MOV R10, R0 ;  /* 0x00000000000a7202 */ /* 0x000fe20000000f00 */
        /* <DEDUP_REMOVED lines=13> */
.L_x_182:
[----:B------:R-:W-:Y:S05]  /*0660*/  BSYNC B0 ;  /* 0x0000000000007941 */ /* 0x000fea0003800000 */
.L_x_181:
[----:B------:R-:W-:Y:S05]  /*0670*/  @P0 EXIT ;  /* 0x000000000000094d */ /* 0x000fea0003800000 */
[----:B0-----:R-:W-:Y:S01]  /*0680*/  MOV R11, c[0x0][0x1c0] ;  /* 0x00007000000b7a02 */ /* 0x001fe20000000f00 */
[----:B------:R-:W-:Y:S02]  /*0690*/  IMAD.MOV.U32 R3, RZ, RZ, -0x1 ;  /* 0xffffffffff037424 */ /* 0x000fe400078e00ff */
[----:B------:R-:W-:Y:S01]  /*06a0*/  IMAD R7, R7, c[0x0][0x188], RZ ;  /* 0x0000620007077a24 */ /* 0x000fe200078e02ff */
[----:B------:R-:W-:-:S03]  /*06b0*/  IADD3 R10, P0, P1, -R11, c[0x0][0x170], R0 ;  /* 0x00005c000b0a7a10 */ /* 0x000fc6000791e100 */
[----:B------:R-:W-:Y:S01]  /*06c0*/  IMAD R7, R4, c[0x0][0x18c], R7 ;  /* 0x0000630004077a24 */ /* 0x000fe200078e0207 */
[----:B------:R-:W-:-:S05]  /*06d0*/  IADD3.X R11, R3, c[0x0][0x174], RZ, P0, P1 ;  /* 0x00005d00030b7a10 */ /* 0x000fca00007e24ff */
        /* <DEDUP_REMOVED lines=11> */
.L_x_183:
        /* <DEDUP_REMOVED lines=15> */
.L_x_251:


//--------------------- .text.__nv_static_51__38_cuda_device_runtime_compute_86_cpp1_ii_8b1a5d37__Z16memcpy_3d_deviceIyLi0ELi1ELi0EEvPKhPhT_S3_S3_S3_S3_S3_S3_jjjjjjjjS3_S1_S2_ --------------------------
	.section	.text.__nv_static_51__38_cuda_device_runtime_compute_86_cpp1_ii_8b1a5d37__Z16memcpy_3d_deviceIyLi0ELi1ELi0EEvPKhPhT_S3_S3_S3_S3_S3_S3_jjjjjjjjS3_S1_S2_,"ax",@progbits
	.sectionflags	@"SHF_BARRIERS=1"
	.sectioninfo	@"SHI_REGISTERS=20"
	.align	128
.text.__nv_static_51__38_cuda_device_runtime_compute_86_cpp1_ii_8b1a5d37__Z16memcpy_3d_deviceIyLi0ELi1ELi0EEvPKhPhT_S3_S3_S3_S3_S3_S3_jjjjjjjjS3_S1_S2_:
        .type           __nv_static_51__38_cuda_device_runtime_compute_86_cpp1_ii_8b1a5d37__Z16memcpy_3d_deviceIyLi0ELi1ELi0EEvPKhPhT_S3_S3_S3_S3_S3_S3_jjjjjjjjS3_S1_S2_,@function
        .size           __nv_static_51__38_cuda_device_runtime_compute_86_cpp1_ii_8b1a5d37__Z16memcpy_3d_deviceIyLi0ELi1ELi0EEvPKhPhT_S3_S3_S3_S3_S3_S3_jjjjjjjjS3_S1_S2_,(.L_x_252 - __nv_static_51__38_cuda_device_runtime_compute_86_cpp1_ii_8b1a5d37__Z16memcpy_3d_deviceIyLi0ELi1ELi0EEvPKhPhT_S3_S3_S3_S3_S3_S3_jjjjjjjjS3_S1_S2_)
        .other          __nv_static_51__38_cuda_device_runtime_compute_86_cpp1_ii_8b1a5d37__Z16memcpy_3d_deviceIyLi0ELi1ELi0EEvPKhPhT_S3_S3_S3_S3_S3_S3_jjjjjjjjS3_S1_S2_,@"STO_CUDA_ENTRY STV_DEFAULT"
__nv_static_51__38_cuda_device_runtime_compute_86_cpp1_ii_8b1a5d37__Z16memcpy_3d_deviceIyLi0ELi1ELi0EEvPKhPhT_S3_S3_S3_S3_S3_S3_jjjjjjjjS3_S1_S2_:
[----:B------:R-:W-:-:S02]  /*0000*/  IMAD.MOV.U32 R1, RZ, RZ, c[0x0][0x28] ;  /* 0x00000a00ff017624 */ /* 0x000fc400078e00ff */
[----:B------:R-:W0:Y:S01]  /*0010*/  S2UR UR4, SR_CTAID.Y ;  /* 0x00000000000479c3 */ /* 0x000e220000002600 */
[----:B------:R-:W1:Y:S01]  /*0020*/  S2R R7, SR_CTAID.Z ;  /* 0x0000000000077919 */ /* 0x000e620000002700 */
[----:B------:R-:W-:Y:S02]  /*0030*/  IMAD.MOV.U32 R5, RZ, RZ, RZ ;  /* 0x000000ffff057224 */ /* 0x000fe400078e00ff */
[----:B------:R-:W-:Y:S02]  /*0040*/  IMAD.MOV.U32 R9, RZ, RZ, c[0x0][0x198] ;  /* 0x00006600ff097624 */ /* 0x000fe400078e00ff */
[----:B------:R-:W-:Y:S02]  /*0050*/  IMAD.MOV.U32 R11, RZ, RZ, c[0x0][0x188] ;  /* 0x00006200ff0b7624 */ /* 0x000fe400078e00ff */
[----:B0-----:R-:W-:Y:S01]  /*0060*/  IMAD.U32 R4, RZ, RZ, UR4 ;  /* 0x00000004ff047e24 */ /* 0x001fe2000f8e00ff */
[----:B------:R-:W-:-:S03]  /*0070*/  ULDC.64 UR4, c[0x0][0x118] ;  /* 0x0000460000047ab9 */ /* 0x000fc60000000a00 */
[----:B-1----:R-:W-:-:S04]  /*0080*/  IMAD.WIDE.U32 R2, R7, c[0x0][0x1a0], R4 ;  /* 0x0000680007027a25 */ /* 0x002fc800078e0004 */
[----:B------:R-:W-:-:S04]  /*0090*/  IMAD.WIDE.U32 R4, R7, c[0x0][0x190], R4 ;  /* 0x0000640007047a25 */ /* 0x000fc800078e0004 */
[----:B------:R-:W-:Y:S02]  /*00a0*/  IMAD R10, R2, R9, c[0x0][0x168] ;  /* 0x00005a00020a7624 */ /* 0x000fe400078e0209 */
[----:B------:R-:W-:-:S03]  /*00b0*/  IMAD R11, R4, R11, c[0x0][0x160] ;  /* 0x00005800040b7624 */ /* 0x000fc600078e020b */
[----:B------:R-:W-:Y:S02]  /*00c0*/  LOP3.LUT R0, R10, 0x7f, RZ, 0xc0, !PT ;  /* 0x0000007f0a007812 */ /* 0x000fe400078ec0ff */
[----:B------:R-:W-:Y:S02]  /*00d0*/  LOP3.LUT R6, R11, 0x7, RZ, 0xc0, !PT ;  /* 0x000000070b067812 */ /* 0x000fe400078ec0ff */
[----:B------:R-:W-:Y:S02]  /*00e0*/  ISETP.NE.AND P0, PT, R0, RZ, PT ;  /* 0x000000ff0000720c */ /* 0x000fe40003f05270 */
[----:B------:R-:W-:Y:S02]  /*00f0*/  ISETP.NE.AND P1, PT, R6, RZ, PT ;  /* 0x000000ff0600720c */ /* 0x000fe40003f25270 */
        /* <DEDUP_REMOVED lines=11> */
[C---:B------:R-:W-:Y:S02]  /*01b0*/  IADD3 R6, P0, R12.reuse, 0x80, RZ ;  /* 0x000000800c067810 */ /* 0x040fe40007f1e0ff */
[----:B------:R-:W-:Y:S02]  /*01c0*/  ISETP.GE.U32.AND P1, PT, R12, R9, PT ;  /* 0x000000090c00720c */ /* 0x000fe40003f26070 */
[----:B------:R-:W0:Y:S01]  /*01d0*/  S2R R9, SR_CTAID.X ;  /* 0x0000000000097919 */ /* 0x000e220000002500 */
[----:B------:R-:W-:Y:S01]  /*01e0*/  IMAD.X R0, RZ, RZ, R0, P0 ;  /* 0x000000ffff007224 */ /* 0x000fe200000e0600 */
[----:B------:R-:W-:-:S04]  /*01f0*/  ISETP.LT.U32.AND P0, PT, R6, c[0x0][0x170], PT ;  /* 0x00005c0006007a0c */ /* 0x000fc80003f01070 */
[----:B------:R-:W-:-:S05]  /*0200*/  ISETP.LT.U32.AND.EX P0, PT, R0, c[0x0][0x174], PT, P0 ;  /* 0x00005d0000007a0c */ /* 0x000fca0003f01100 */
[----:B------:R-:W-:-:S05]  /*0210*/  @!P1 SEL R12, R6, c[0x0][0x170], P0 ;  /* 0x00005c00060c9a07 */ /* 0x000fca0000000000 */
[C---:B------:R-:W-:Y:S01]  /*0220*/  IMAD.IADD R8, R12.reuse, 0x1, R11 ;  /* 0x000000010c087824 */ /* 0x040fe200078e020b */
[----:B------:R-:W-:-:S04]  /*0230*/  IADD3 R11, P0, -R12, c[0x0][0x170], RZ ;  /* 0x00005c000c0b7a10 */ /* 0x000fc80007f1e1ff */
[C---:B------:R-:W-:Y:S01]  /*0240*/  IADD3 R6, R11.reuse, R10, R12 ;  /* 0x0000000a0b067210 */ /* 0x040fe20007ffe00c */
[----:B------:R-:W-:Y:S02]  /*0250*/  IMAD.IADD R0, R11, 0x1, R8 ;  /* 0x000000010b007824 */ /* 0x000fe400078e0208 */
[----:B------:R-:W-:Y:S01]  /*0260*/  IMAD.MOV.U32 R10, RZ, RZ, c[0x0][0x174] ;  /* 0x00005d00ff0a7624 */ /* 0x000fe200078e00ff */
[----:B------:R-:W-:Y:S02]  /*0270*/  LOP3.LUT R6, R6, 0x7f, RZ, 0xc0, !PT ;  /* 0x0000007f06067812 */ /* 0x000fe400078ec0ff */
[----:B------:R-:W-:Y:S02]  /*0280*/  LOP3.LUT R0, R0, 0x7, RZ, 0xc0, !PT ;  /* 0x0000000700007812 */ /* 0x000fe400078ec0ff */
[----:B------:R-:W-:Y:S02]  /*0290*/  IADD3.X R10, R10, -0x1, RZ, P0, !PT ;  /* 0xffffffff0a0a7810 */ /* 0x000fe400007fe4ff */
[----:B------:R-:W-:-:S02]  /*02a0*/  ISETP.LT.U32.AND P1, PT, R0, R11, PT ;  /* 0x0000000b0000720c */ /* 0x000fc40003f21070 */
[-C--:B------:R-:W-:Y:S02]  /*02b0*/  ISETP.LT.U32.AND P0, PT, R6, R11.reuse, PT ;  /* 0x0000000b0600720c */ /* 0x080fe40003f01070 */
[-C--:B------:R-:W-:Y:S02]  /*02c0*/  ISETP.LT.U32.AND.EX P1, PT, RZ, R10.reuse, PT, P1 ;  /* 0x0000000aff00720c */ /* 0x080fe40003f21110 */
[----:B------:R-:W-:Y:S02]  /*02d0*/  ISETP.LT.U32.AND.EX P0, PT, RZ, R10, PT, P0 ;  /* 0x0000000aff00720c */ /* 0x000fe40003f01100 */
[-C--:B------:R-:W-:Y:S02]  /*02e0*/  SEL R13, R0, R11.reuse, P1 ;  /* 0x0000000b000d7207 */ /* 0x080fe40000800000 */
[----:B------:R-:W-:Y:S02]  /*02f0*/  SEL R6, R6, R11, P0 ;  /* 0x0000000b06067207 */ /* 0x000fe40000000000 */
[----:B0-----:R-:W-:-:S02]  /*0300*/  ISETP.NE.AND P2, PT, R9, RZ, PT ;  /* 0x000000ff0900720c */ /* 0x001fc40003f45270 */
[C---:B------:R-:W-:Y:S02]  /*0310*/  ISETP.GE.U32.AND P1, PT, R6.reuse, R13, PT ;  /* 0x0000000d0600720c */ /* 0x040fe40003f26070 */
[----:B------:R-:W-:Y:S02]  /*0320*/  LOP3.LUT R0, R6, 0x80, RZ, 0xfc, !PT ;  /* 0x0000008006007812 */ /* 0x000fe400078efcff */
[----:B------:R-:W-:Y:S02]  /*0330*/  SEL R13, R10, RZ, !P0 ;  /* 0x000000ff0a0d7207 */ /* 0x000fe40004000000 */
[----:B------:R-:W-:-:S04]  /*0340*/  ISETP.LT.U32.AND P0, PT, R11, R0, PT ;  /* 0x000000000b00720c */ /* 0x000fc80003f01070 */
[----:B------:R-:W-:Y:S01]  /*0350*/  ISETP.LT.U32.AND.EX P0, PT, R10, R13, PT, P0 ;  /* 0x0000000d0a00720c */ /* 0x000fe20003f01100 */
[C---:B------:R-:W-:Y:S02]  /*0360*/  IMAD R13, R7.reuse, c[0x0][0x194], R5 ;  /* 0x00006500070d7a24 */ /* 0x040fe400078e0205 */
[----:B------:R-:W-:Y:S01]  /*0370*/  IMAD R7, R7, c[0x0][0x1a4], R3 ;  /* 0x0000690007077a24 */ /* 0x000fe200078e0203 */
[----:B------:R-:W-:Y:S01]  /*0380*/  @!P1 SEL R6, R11, R0, P0 ;  /* 0x000000000b069207 */ /* 0x000fe20000000000 */
[----:B------:R-:W-:Y:S05]  /*0390*/  @!P2 BRA `(.L_x_184) ;  /* 0x000003600000a947 */ /* 0x000fea0003800000 */
[----:B------:R-:W0:Y:S01]  /*03a0*/  S2R R0, SR_TID.X ;  /* 0x0000000000007919 */ /* 0x000e220000002100 */
[----:B------:R-:W-:Y:S01]  /*03b0*/  IMAD R13, R13, c[0x0][0x188], RZ ;  /* 0x000062000d0d7a24 */ /* 0x000fe200078e02ff */
[----:B------:R-:W-:Y:S01]  /*03c0*/  LOP3.LUT R3, R8, 0x7, RZ, 0xc0, !PT ;  /* 0x0000000708037812 */ /* 0x000fe200078ec0ff */
[----:B------:R-:W-:Y:S01]  /*03d0*/  IMAD.MOV.U32 R14, RZ, RZ, R12 ;  /* 0x000000ffff0e7224 */ /* 0x000fe200078e000c */
[----:B------:R-:W-:Y:S01]  /*03e0*/  IADD3 R6, P2, -R6, R11, RZ ;  /* 0x0000000b06067210 */ /* 0x000fe20007f5e1ff */
[----:B------:R-:W-:-:S02]  /*03f0*/  IMAD.MOV.U32 R15, RZ, RZ, RZ ;  /* 0x000000ffff0f7224 */ /* 0x000fc400078e00ff */
[----:B------:R-:W-:Y:S02]  /*0400*/  IMAD R17, R7, c[0x0][0x198], RZ ;  /* 0x0000660007117a24 */ /* 0x000fe400078e02ff */
[C---:B------:R-:W-:Y:S02]  /*0410*/  IMAD R7, R4.reuse, c[0x0][0x18c], R13 ;  /* 0x0000630004077a24 */ /* 0x040fe400078e020d */
[----:B------:R-:W-:-:S04]  /*0420*/  IMAD.WIDE.U32 R12, R4, c[0x0][0x188], R14 ;  /* 0x00006200040c7a25 */ /* 0x000fc800078e000e */
        /* <DEDUP_REMOVED lines=10> */
[----:B------:R-:W-:Y:S02]  /*04d0*/  IADD3.X R7, R10, -0x1, RZ, P2, !PT ;  /* 0xffffffff0a077810 */ /* 0x000fe400017fe4ff */
[----:B------:R-:W-:-:S02]  /*04e0*/  IADD3 R11, R2, -0x100, RZ ;  /* 0xffffff00020b7810 */ /* 0x000fc40007ffe0ff */
[----:B------:R-:W-:-:S03]  /*04f0*/  SHF.R.U64 R10, R6, 0x3, R7 ;  /* 0x00000003060a7819 */ /* 0x000fc60000001207 */
        /* <DEDUP_REMOVED lines=26> */
.L_x_185:
[----:B------:R-:W-:-:S13]  /*06a0*/  ISETP.GE.U32.AND P0, PT, R11, R10, PT ;  /* 0x0000000a0b00720c */ /* 0x000fda0003f06070 */
[----:B------:R-:W-:Y:S05]  /*06b0*/  @P0 EXIT ;  /* 0x000000000000094d */ /* 0x000fea0003800000 */
[----:B------:R-:W2:Y:S04]  /*06c0*/  LDG.E.64 R6, [R6.64] ;  /* 0x0000000406067981 */ /* 0x000ea8000c1e1b00 */
[----:B------:R-:W-:Y:S06]  /*06d0*/  BAR.SYNC 0x0 ;  /* 0x0000000000007b1d */ /* 0x000fec0000000000 */
[----:B--2---:R-:W-:Y:S01]  /*06e0*/  STG.E.64 [R4.64], R6 ;  /* 0x0000000604007986 */ /* 0x004fe2000c101b04 */
[----:B------:R-:W-:Y:S05]  /*06f0*/  EXIT ;  /* 0x000000000000794d */ /* 0x000fea0003800000 */
.L_x_184:
        /* <DEDUP_REMOVED lines=18> */
.L_x_187:
[----:B------:R-:W-:Y:S05]  /*0820*/  BSYNC B0 ;  /* 0x0000000000007941 */ /* 0x000fea0003800000 */
.L_x_186:
[----:B------:R-:W-:Y:S05]  /*0830*/  @P1 EXIT ;  /* 0x000000000000194d */ /* 0x000fea0003800000 */
[----:B------:R-:W-:Y:S01]  /*0840*/  IMAD.MOV.U32 R0, RZ, RZ, -0x1 ;  /* 0xffffffffff007424 */ /* 0x000fe200078e00ff */
[----:B------:R-:W-:Y:S01]  /*0850*/  IADD3 R10, P0, P1, -R6, c[0x0][0x170], R8 ;  /* 0x00005c00060a7a10 */ /* 0x000fe2000791e108 */
[----:B------:R-:W-:-:S03]  /*0860*/  IMAD R13, R13, c[0x0][0x188], RZ ;  /* 0x000062000d0d7a24 */ /* 0x000fc600078e02ff */
[----:B0-----:R-:W-:Y:S01]  /*0870*/  IADD3.X R11, R0, c[0x0][0x174], RZ, P0, P1 ;  /* 0x00005d00000b7a10 */ /* 0x001fe200007e24ff */
        /* <DEDUP_REMOVED lines=12> */
.L_x_188:
        /* <DEDUP_REMOVED lines=12> */
.L_x_252:


//--------------------- .text.__nv_static_51__38_cuda_device_runtime_compute_86_cpp1_ii_8b1a5d37__Z16memcpy_3d_deviceIyLi0ELi1ELi1EEvPKhPhT_S3_S3_S3_S3_S3_S3_jjjjjjjjS3_S1_S2_ --------------------------
	.section	.text.__nv_static_51__38_cuda_device_runtime_compute_86_cpp1_ii_8b1a5d37__Z16memcpy_3d_deviceIyLi0ELi1ELi1EEvPKhPhT_S3_S3_S3_S3_S3_S3_jjjjjjjjS3_S1_S2_,"ax",@progbits
	.sectionflags	@"SHF_BARRIERS=1"
	.sectioninfo	@"SHI_REGISTERS=16"
	.align	128
.text.__nv_static_51__38_cuda_device_runtime_compute_86_cpp1_ii_8b1a5d37__Z16memcpy_3d_deviceIyLi0ELi1ELi1EEvPKhPhT_S3_S3_S3_S3_S3_S3_jjjjjjjjS3_S1_S2_:
        .type           __nv_static_51__38_cuda_device_runtime_compute_86_cpp1_ii_8b1a5d37__Z16memcpy_3d_deviceIyLi0ELi1ELi1EEvPKhPhT_S3_S3_S3_S3_S3_S3_jjjjjjjjS3_S1_S2_,@function
        .size           __nv_static_51__38_cuda_device_runtime_compute_86_cpp1_ii_8b1a5d37__Z16memcpy_3d_deviceIyLi0ELi1ELi1EEvPKhPhT_S3_S3_S3_S3_S3_S3_jjjjjjjjS3_S1_S2_,(.L_x_253 - __nv_static_51__38_cuda_device_runtime_compute_86_cpp1_ii_8b1a5d37__Z16memcpy_3d_deviceIyLi0ELi1ELi1EEvPKhPhT_S3_S3_S3_S3_S3_S3_jjjjjjjjS3_S1_S2_)
        .other          __nv_static_51__38_cuda_device_runtime_compute_86_cpp1_ii_8b1a5d37__Z16memcpy_3d_deviceIyLi0ELi1ELi1EEvPKhPhT_S3_S3_S3_S3_S3_S3_jjjjjjjjS3_S1_S2_,@"STO_CUDA_ENTRY STV_DEFAULT"
__nv_static_51__38_cuda_device_runtime_compute_86_cpp1_ii_8b1a5d37__Z16memcpy_3d_deviceIyLi0ELi1ELi1EEvPKhPhT_S3_S3_S3_S3_S3_S3_jjjjjjjjS3_S1_S2_:
[----:B------:R-:W-:-:S02]  /*0000*/  IMAD.MOV.U32 R1, RZ, RZ, c[0x0][0x28] ;  /* 0x00000a00ff017624 */ /* 0x000fc400078e00ff */
[----:B------:R-:W0:Y:S01]  /*0010*/  S2R R9, SR_CTAID.X ;  /* 0x0000000000097919 */ /* 0x000e220000002500 */
[----:B------:R-:W1:Y:S01]  /*0020*/  S2UR UR4, SR_CTAID.Y ;  /* 0x00000000000479c3 */ /* 0x000e620000002600 */
[----:B------:R-:W-:Y:S01]  /*0030*/  MOV R3, RZ ;  /* 0x000000ff00037202 */ /* 0x000fe20000000f00 */
[----:B------:R-:W-:Y:S01]  /*0040*/  ULDC.64 UR6, c[0x0][0x118] ;  /* 0x0000460000067ab9 */ /* 0x000fe20000000a00 */
[----:B------:R-:W2:Y:S04]  /*0050*/  S2R R7, SR_CTAID.Z ;  /* 0x0000000000077919 */ /* 0x000ea80000002700 */
[----:B------:R-:W3:Y:S01]  /*0060*/  S2R R0, SR_TID.X ;  /* 0x0000000000007919 */ /* 0x000ee20000002100 */
[----:B0-----:R-:W-:Y:S01]  /*0070*/  ISETP.NE.AND P0, PT, R9, RZ, PT ;  /* 0x000000ff0900720c */ /* 0x001fe20003f05270 */
[----:B-1----:R-:W-:-:S04]  /*0080*/  IMAD.U32 R2, RZ, RZ, UR4 ;  /* 0x00000004ff027e24 */ /* 0x002fc8000f8e00ff */
[----:B--2---:R-:W-:-:S04]  /*0090*/  IMAD.WIDE.U32 R4, R7, c[0x0][0x190], R2 ;  /* 0x0000640007047a25 */ /* 0x004fc800078e0002 */
[----:B------:R-:W-:-:S04]  /*00a0*/  IMAD.WIDE.U32 R2, R7, c[0x0][0x1a0], R2 ;  /* 0x0000680007027a25 */ /* 0x000fc800078e0002 */
[C---:B------:R-:W-:Y:S02]  /*00b0*/  IMAD R12, R7.reuse, c[0x0][0x194], R5 ;  /* 0x00006500070c7a24 */ /* 0x040fe400078e0205 */
[----:B------:R-:W-:Y:S01]  /*00c0*/  IMAD R6, R7, c[0x0][0x1a4], R3 ;  /* 0x0000690007067a24 */ /* 0x000fe200078e0203 */
[----:B------:R-:W-:Y:S05]  /*00d0*/  @!P0 BRA `(.L_x_189) ;  /* 0x000002d000008947 */ /* 0x000fea0003800000 */
[----:B---3--:R-:W-:Y:S01]  /*00e0*/  IMAD R3, R12, c[0x0][0x188], RZ ;  /* 0x000062000c037a24 */ /* 0x008fe200078e02ff */
[----:B------:R-:W-:Y:S01]  /*00f0*/  ISETP.NE.AND P0, PT, RZ, c[0x0][0x1c4], PT ;  /* 0x00007100ff007a0c */ /* 0x000fe20003f05270 */
[----:B------:R-:W-:Y:S01]  /*0100*/  IMAD.MOV.U32 R5, RZ, RZ, c[0x0][0x188] ;  /* 0x00006200ff057624 */ /* 0x000fe200078e00ff */
[----:B------:R-:W-:Y:S01]  /*0110*/  MOV R13, c[0x0][0x198] ;  /* 0x00006600000d7a02 */ /* 0x000fe20000000f00 */
[----:B------:R-:W-:Y:S02]  /*0120*/  IMAD R11, R6, c[0x0][0x198], RZ ;  /* 0x00006600060b7a24 */ /* 0x000fe400078e02ff */
[C---:B------:R-:W-:Y:S02]  /*0130*/  IMAD R7, R4.reuse, c[0x0][0x18c], R3 ;  /* 0x0000630004077a24 */ /* 0x040fe400078e0203 */
[----:B------:R-:W-:-:S04]  /*0140*/  IMAD.WIDE.U32 R4, R4, R5, c[0x0][0x1d0] ;  /* 0x0000740004047625 */ /* 0x000fc800078e0005 */
[----:B------:R-:W-:Y:S01]  /*0150*/  IMAD R8, R9, 0x100, R0 ;  /* 0x0000010009087824 */ /* 0x000fe200078e0200 */
[----:B------:R-:W-:Y:S01]  /*0160*/  IADD3 R5, R5, R7, RZ ;  /* 0x0000000705057210 */ /* 0x000fe20007ffe0ff */
[C---:B------:R-:W-:Y:S02]  /*0170*/  IMAD R11, R2.reuse, c[0x0][0x19c], R11 ;  /* 0x00006700020b7a24 */ /* 0x040fe400078e020b */
[----:B------:R-:W-:Y:S01]  /*0180*/  IMAD.WIDE.U32 R2, R2, R13, c[0x0][0x1d8] ;  /* 0x0000760002027625 */ /* 0x000fe200078e000d */
[----:B------:R-:W-:-:S03]  /*0190*/  IADD3 R9, R8, -0x100, RZ ;  /* 0xffffff0008097810 */ /* 0x000fc60007ffe0ff */
[----:B------:R-:W-:Y:S02]  /*01a0*/  IMAD.IADD R3, R3, 0x1, R11 ;  /* 0x0000000103037824 */ /* 0x000fe400078e020b */
        /* <DEDUP_REMOVED lines=26> */
.L_x_190:
[----:B------:R-:W-:-:S13]  /*0350*/  ISETP.GE.U32.AND P0, PT, R9, c[0x0][0x1c8], PT ;  /* 0x0000720009007a0c */ /* 0x000fda0003f06070 */
[----:B------:R-:W-:Y:S05]  /*0360*/  @P0 EXIT ;  /* 0x000000000000094d */ /* 0x000fea0003800000 */
[----:B------:R-:W2:Y:S04]  /*0370*/  LDG.E.64 R6, [R6.64] ;  /* 0x0000000606067981 */ /* 0x000ea8000c1e1b00 */
[----:B------:R-:W-:Y:S06]  /*0380*/  BAR.SYNC 0x0 ;  /* 0x0000000000007b1d */ /* 0x000fec0000000000 */
[----:B--2---:R-:W-:Y:S01]  /*0390*/  STG.E.64 [R2.64], R6 ;  /* 0x0000000602007986 */ /* 0x004fe2000c101b06 */
[----:B------:R-:W-:Y:S05]  /*03a0*/  EXIT ;  /* 0x000000000000794d */ /* 0x000fea0003800000 */
.L_x_189:
[C---:B---3--:R-:W-:Y:S01]  /*03b0*/  ISETP.GE.U32.AND P1, PT, R0.reuse, c[0x0][0x1bc], PT ;  /* 0x00006f0000007a0c */ /* 0x048fe20003f26070 */
        /* <DEDUP_REMOVED lines=17> */
.L_x_192:
[----:B------:R-:W-:Y:S05]  /*04d0*/  BSYNC B0 ;  /* 0x0000000000007941 */ /* 0x000fea0003800000 */
.L_x_191:
[----:B------:R-:W-:Y:S05]  /*04e0*/  @P0 EXIT ;  /* 0x000000000000094d */ /* 0x000fea0003800000 */
[----:B0-----:R-:W-:Y:S02]  /*04f0*/  MOV R11, c[0x0][0x1c0] ;  /* 0x00007000000b7a02 */ /* 0x001fe40000000f00 */
[----:B------:R-:W-:Y:S02]  /*0500*/  MOV R3, 0xffffffff ;  /* 0xffffffff00037802 */ /* 0x000fe40000000f00 */
[----:B------:R-:W-:-:S04]  /*0510*/  IADD3 R10, P0, P1, -R11, c[0x0][0x170], R0 ;  /* 0x00005c000b0a7a10 */ /* 0x000fc8000791e100 */
[----:B------:R-:W-:Y:S01]  /*0520*/  IADD3.X R11, R3, c[0x0][0x174], RZ, P0, P1 ;  /* 0x00005d00030b7a10 */ /* 0x000fe200007e24ff */
[----:B------:R-:W-:-:S04]  /*0530*/  IMAD R3, R12, c[0x0][0x188], RZ ;  /* 0x000062000c037a24 */ /* 0x000fc800078e02ff */
        /* <DEDUP_REMOVED lines=12> */
.L_x_193:
        /* <DEDUP_REMOVED lines=16> */
.L_x_253:


//--------------------- .text.__nv_static_51__38_cuda_device_runtime_compute_86_cpp1_ii_8b1a5d37__Z16memcpy_3d_deviceIyLi1ELi0ELi0EEvPKhPhT_S3_S3_S3_S3_S3_S3_jjjjjjjjS3_S1_S2_ --------------------------
	.section	.text.__nv_static_51__38_cuda_device_runtime_compute_86_cpp1_ii_8b1a5d37__Z16memcpy_3d_deviceIyLi1ELi0ELi0EEvPKhPhT_S3_S3_S3_S3_S3_S3_jjjjjjjjS3_S1_S2_,"ax",@progbits
	.sectionflags	@"SHF_BARRIERS=1"
	.sectioninfo	@"SHI_REGISTERS=14"
	.align	128
.text.__nv_static_51__38_cuda_device_runtime_compute_86_cpp1_ii_8b1a5d37__Z16memcpy_3d_deviceIyLi1ELi0ELi0EEvPKhPhT_S3_S3_S3_S3_S3_S3_jjjjjjjjS3_S1_S2_:
        .type           __nv_static_51__38_cuda_device_runtime_compute_86_cpp1_ii_8b1a5d37__Z16memcpy_3d_deviceIyLi1ELi0ELi0EEvPKhPhT_S3_S3_S3_S3_S3_S3_jjjjjjjjS3_S1_S2_,@function
        .size           __nv_static_51__38_cuda_device_runtime_compute_86_cpp1_ii_8b1a5d37__Z16memcpy_3d_deviceIyLi1ELi0ELi0EEvPKhPhT_S3_S3_S3_S3_S3_S3_jjjjjjjjS3_S1_S2_,(.L_x_254 - __nv_static_51__38_cuda_device_runtime_compute_86_cpp1_ii_8b1a5d37__Z16memcpy_3d_deviceIyLi1ELi0ELi0EEvPKhPhT_S3_S3_S3_S3_S3_S3_jjjjjjjjS3_S1_S2_)
        .other          __nv_static_51__38_cuda_device_runtime_compute_86_cpp1_ii_8b1a5d37__Z16memcpy_3d_deviceIyLi1ELi0ELi0EEvPKhPhT_S3_S3_S3_S3_S3_S3_jjjjjjjjS3_S1_S2_,@"STO_CUDA_ENTRY STV_DEFAULT"
__nv_static_51__38_cuda_device_runtime_compute_86_cpp1_ii_8b1a5d37__Z16memcpy_3d_deviceIyLi1ELi0ELi0EEvPKhPhT_S3_S3_S3_S3_S3_S3_jjjjjjjjS3_S1_S2_:
        /* <DEDUP_REMOVED lines=38> */
.L_x_195:
[----:B------:R-:W-:-:S13]  /*0260*/  ISETP.GE.U32.AND P0, PT, R8, c[0x0][0x1c8], PT ;  /* 0x0000720008007a0c */ /* 0x000fda0003f06070 */
[----:B------:R-:W-:Y:S05]  /*0270*/  @P0 EXIT ;  /* 0x000000000000094d */ /* 0x000fea0003800000 */
[----:B------:R-:W2:Y:S04]  /*0280*/  LDG.E.64 R4, [R4.64] ;  /* 0x0000000604047981 */ /* 0x000ea8000c1e1b00 */
[----:B------:R-:W-:Y:S06]  /*0290*/  BAR.SYNC 0x0 ;  /* 0x0000000000007b1d */ /* 0x000fec0000000000 */
[----:B--2---:R-:W-:Y:S01]  /*02a0*/  STG.E.64 [R2.64], R4 ;  /* 0x0000000402007986 */ /* 0x004fe2000c101b06 */
[----:B------:R-:W-:Y:S05]  /*02b0*/  EXIT ;  /* 0x000000000000794d */ /* 0x000fea0003800000 */
.L_x_194:
        /* <DEDUP_REMOVED lines=10> */
.L_x_197:
[----:B------:R-:W-:Y:S05]  /*0360*/  BSYNC B0 ;  /* 0x0000000000007941 */ /* 0x000fea0003800000 */
.L_x_196:
[----:B------:R-:W-:Y:S05]  /*0370*/  @P0 EXIT ;  /* 0x000000000000094d */ /* 0x000fea0003800000 */
[----:B0-----:R-:W-:Y:S02]  /*0380*/  IMAD.MOV.U32 R4, RZ, RZ, c[0x0][0x1c0] ;  /* 0x00007000ff047624 */ /* 0x001fe400078e00ff */
[----:B------:R-:W-:-:S03]  /*0390*/  IMAD.MOV.U32 R0, RZ, RZ, -0x1 ;  /* 0xffffffffff007424 */ /* 0x000fc600078e00ff */
[----:B------:R-:W-:-:S04]  /*03a0*/  IADD3 R4, P0, P1, -R4, c[0x0][0x170], R9 ;  /* 0x00005c0004047a10 */ /* 0x000fc8000791e109 */
[----:B------:R-:W-:Y:S02]  /*03b0*/  IADD3.X R0, R0, c[0x0][0x174], RZ, P0, P1 ;  /* 0x00005d0000007a10 */ /* 0x000fe400007e24ff */
[----:B------:R-:W-:-:S04]  /*03c0*/  IADD3 R2, P0, R4, c[0x0][0x160], RZ ;  /* 0x0000580004027a10 */ /* 0x000fc80007f1e0ff */
[----:B------:R-:W-:-:S06]  /*03d0*/  IADD3.X R3, R0, c[0x0][0x164], RZ, P0, !PT ;  /* 0x0000590000037a10 */ /* 0x000fcc00007fe4ff */
[----:B------:R-:W2:Y:S01]  /*03e0*/  LDG.E.U8 R3, [R2.64] ;  /* 0x0000000602037981 */ /* 0x000ea2000c1e1100 */
[----:B------:R-:W-:-:S04]  /*03f0*/  IADD3 R4, P0, R4, c[0x0][0x168], RZ ;  /* 0x00005a0004047a10 */ /* 0x000fc80007f1e0ff */
[----:B------:R-:W-:-:S05]  /*0400*/  IADD3.X R5, R0, c[0x0][0x16c], RZ, P0, !PT ;  /* 0x00005b0000057a10 */ /* 0x000fca00007fe4ff */
[----:B--2---:R-:W-:Y:S01]  /*0410*/  STG.E.U8 [R4.64], R3 ;  /* 0x0000000304007986 */ /* 0x004fe2000c101106 */
[----:B------:R-:W-:Y:S05]  /*0420*/  EXIT ;  /* 0x000000000000794d */ /* 0x000fea0003800000 */
.L_x_198:
        /* <DEDUP_REMOVED lines=13> */
.L_x_254:


//--------------------- .text.__nv_static_51__38_cuda_device_runtime_compute_86_cpp1_ii_8b1a5d37__Z16memcpy_3d_deviceIyLi1ELi0ELi1EEvPKhPhT_S3_S3_S3_S3_S3_S3_jjjjjjjjS3_S1_S2_ --------------------------
	.section	.text.__nv_static_51__38_cuda_device_runtime_compute_86_cpp1_ii_8b1a5d37__Z16memcpy_3d_deviceIyLi1ELi0ELi1EEvPKhPhT_S3_S3_S3_S3_S3_S3_jjjjjjjjS3_S1_S2_,"ax",@progbits
	.sectionflags	@"SHF_BARRIERS=1"
	.sectioninfo	@"SHI_REGISTERS=14"
	.align	128
.text.__nv_static_51__38_cuda_device_runtime_compute_86_cpp1_ii_8b1a5d37__Z16memcpy_3d_deviceIyLi1ELi0ELi1EEvPKhPhT_S3_S3_S3_S3_S3_S3_jjjjjjjjS3_S1_S2_:
        .type           __nv_static_51__38_cuda_device_runtime_compute_86_cpp1_ii_8b1a5d37__Z16memcpy_3d_deviceIyLi1ELi0ELi1EEvPKhPhT_S3_S3_S3_S3_S3_S3_jjjjjjjjS3_S1_S2_,@function
        .size           __nv_static_51__38_cuda_device_runtime_compute_86_cpp1_ii_8b1a5d37__Z16memcpy_3d_deviceIyLi1ELi0ELi1EEvPKhPhT_S3_S3_S3_S3_S3_S3_jjjjjjjjS3_S1_S2_,(.L_x_255 - __nv_static_51__38_cuda_device_runtime_compute_86_cpp1_ii_8b1a5d37__Z16memcpy_3d_deviceIyLi1ELi0ELi1EEvPKhPhT_S3_S3_S3_S3_S3_S3_jjjjjjjjS3_S1_S2_)
        .other          __nv_static_51__38_cuda_device_runtime_compute_86_cpp1_ii_8b1a5d37__Z16memcpy_3d_deviceIyLi1ELi0ELi1EEvPKhPhT_S3_S3_S3_S3_S3_S3_jjjjjjjjS3_S1_S2_,@"STO_CUDA_ENTRY STV_DEFAULT"
__nv_static_51__38_cuda_device_runtime_compute_86_cpp1_ii_8b1a5d37__Z16memcpy_3d_deviceIyLi1ELi0ELi1EEvPKhPhT_S3_S3_S3_S3_S3_S3_jjjjjjjjS3_S1_S2_:
        /* <DEDUP_REMOVED lines=38> */
.L_x_200:
[----:B------:R-:W-:-:S13]  /*0260*/  ISETP.GE.U32.AND P0, PT, R8, c[0x0][0x1c8], PT ;  /* 0x0000720008007a0c */ /* 0x000fda0003f06070 */
[----:B------:R-:W-:Y:S05]  /*0270*/  @P0 EXIT ;  /* 0x000000000000094d */ /* 0x000fea0003800000 */
[----:B------:R-:W2:Y:S04]  /*0280*/  LDG.E.64 R4, [R4.64] ;  /* 0x0000000604047981 */ /* 0x000ea8000c1e1b00 */
[----:B------:R-:W-:Y:S06]  /*0290*/  BAR.SYNC 0x0 ;  /* 0x0000000000007b1d */ /* 0x000fec0000000000 */
[----:B--2---:R-:W-:Y:S01]  /*02a0*/  STG.E.64 [R2.64], R4 ;  /* 0x0000000402007986 */ /* 0x004fe2000c101b06 */
[----:B------:R-:W-:Y:S05]  /*02b0*/  EXIT ;  /* 0x000000000000794d */ /* 0x000fea0003800000 */
.L_x_199:
        /* <DEDUP_REMOVED lines=10> */
.L_x_202:
[----:B------:R-:W-:Y:S05]  /*0360*/  BSYNC B0 ;  /* 0x0000000000007941 */ /* 0x000fea0003800000 */
.L_x_201:
        /* <DEDUP_REMOVED lines=12> */
.L_x_203:
        /* <DEDUP_REMOVED lines=13> */
.L_x_255:


//--------------------- .text.__nv_static_51__38_cuda_device_runtime_compute_86_cpp1_ii_8b1a5d37__Z16memcpy_3d_deviceIyLi1ELi1ELi0EEvPKhPhT_S3_S3_S3_S3_S3_S3_jjjjjjjjS3_S1_S2_ --------------------------
	.section	.text.__nv_static_51__38_cuda_device_runtime_compute_86_cpp1_ii_8b1a5d37__Z16memcpy_3d_deviceIyLi1ELi1ELi0EEvPKhPhT_S3_S3_S3_S3_S3_S3_jjjjjjjjS3_S1_S2_,"ax",@progbits
	.sectionflags	@"SHF_BARRIERS=1"
	.sectioninfo	@"SHI_REGISTERS=14"
	.align	128
.text.__nv_static_51__38_cuda_device_runtime_compute_86_cpp1_ii_8b1a5d37__Z16memcpy_3d_deviceIyLi1ELi1ELi0EEvPKhPhT_S3_S3_S3_S3_S3_S3_jjjjjjjjS3_S1_S2_:
        .type           __nv_static_51__38_cuda_device_runtime_compute_86_cpp1_ii_8b1a5d37__Z16memcpy_3d_deviceIyLi1ELi1ELi0EEvPKhPhT_S3_S3_S3_S3_S3_S3_jjjjjjjjS3_S1_S2_,@function
        .size           __nv_static_51__38_cuda_device_runtime_compute_86_cpp1_ii_8b1a5d37__Z16memcpy_3d_deviceIyLi1ELi1ELi0EEvPKhPhT_S3_S3_S3_S3_S3_S3_jjjjjjjjS3_S1_S2_,(.L_x_256 - __nv_static_51__38_cuda_device_runtime_compute_86_cpp1_ii_8b1a5d37__Z16memcpy_3d_deviceIyLi1ELi1ELi0EEvPKhPhT_S3_S3_S3_S3_S3_S3_jjjjjjjjS3_S1_S2_)
        .other          __nv_static_51__38_cuda_device_runtime_compute_86_cpp1_ii_8b1a5d37__Z16memcpy_3d_deviceIyLi1ELi1ELi0EEvPKhPhT_S3_S3_S3_S3_S3_S3_jjjjjjjjS3_S1_S2_,@"STO_CUDA_ENTRY STV_DEFAULT"
__nv_static_51__38_cuda_device_runtime_compute_86_cpp1_ii_8b1a5d37__Z16memcpy_3d_deviceIyLi1ELi1ELi0EEvPKhPhT_S3_S3_S3_S3_S3_S3_jjjjjjjjS3_S1_S2_:
        /* <DEDUP_REMOVED lines=36> */
.L_x_205:
[----:B------:R-:W-:-:S13]  /*0240*/  ISETP.GE.U32.AND P0, PT, R8, c[0x0][0x1c8], PT ;  /* 0x0000720008007a0c */ /* 0x000fda0003f06070 */
[----:B------:R-:W-:Y:S05]  /*0250*/  @P0 EXIT ;  /* 0x000000000000094d */ /* 0x000fea0003800000 */
[----:B------:R-:W2:Y:S04]  /*0260*/  LDG.E.64 R4, [R4.64] ;  /* 0x0000000604047981 */ /* 0x000ea8000c1e1b00 */
[----:B------:R-:W-:Y:S06]  /*0270*/  BAR.SYNC 0x0 ;  /* 0x0000000000007b1d */ /* 0x000fec0000000000 */
[----:B--2---:R-:W-:Y:S01]  /*0280*/  STG.E.64 [R2.64], R4 ;  /* 0x0000000402007986 */ /* 0x004fe2000c101b06 */
[----:B------:R-:W-:Y:S05]  /*0290*/  EXIT ;  /* 0x000000000000794d */ /* 0x000fea0003800000 */
.L_x_204:
        /* <DEDUP_REMOVED lines=10> */
.L_x_207:
[----:B------:R-:W-:Y:S05]  /*0340*/  BSYNC B0 ;  /* 0x0000000000007941 */ /* 0x000fea0003800000 */
.L_x_206:
        /* <DEDUP_REMOVED lines=12> */
.L_x_208:
        /* <DEDUP_REMOVED lines=15> */
.L_x_256:


//--------------------- .text.__nv_static_51__38_cuda_device_runtime_compute_86_cpp1_ii_8b1a5d37__Z16memcpy_3d_deviceIyLi1ELi1ELi1EEvPKhPhT_S3_S3_S3_S3_S3_S3_jjjjjjjjS3_S1_S2_ --------------------------
	.section	.text.__nv_static_51__38_cuda_device_runtime_compute_86_cpp1_ii_8b1a5d37__Z16memcpy_3d_deviceIyLi1ELi1ELi1EEvPKhPhT_S3_S3_S3_S3_S3_S3_jjjjjjjjS3_S1_S2_,"ax",@progbits
	.sectionflags	@"SHF_BARRIERS=1"
	.sectioninfo	@"SHI_REGISTERS=14"
	.align	128
.text.__nv_static_51__38_cuda_device_runtime_compute_86_cpp1_ii_8b1a5d37__Z16memcpy_3d_deviceIyLi1ELi1ELi1EEvPKhPhT_S3_S3_S3_S3_S3_S3_jjjjjjjjS3_S1_S2_:
        .type           __nv_static_51__38_cuda_device_runtime_compute_86_cpp1_ii_8b1a5d37__Z16memcpy_3d_deviceIyLi1ELi1ELi1EEvPKhPhT_S3_S3_S3_S3_S3_S3_jjjjjjjjS3_S1_S2_,@function
        .size           __nv_static_51__38_cuda_device_runtime_compute_86_cpp1_ii_8b1a5d37__Z16memcpy_3d_deviceIyLi1ELi1ELi1EEvPKhPhT_S3_S3_S3_S3_S3_S3_jjjjjjjjS3_S1_S2_,(.L_x_257 - __nv_static_51__38_cuda_device_runtime_compute_86_cpp1_ii_8b1a5d37__Z16memcpy_3d_deviceIyLi1ELi1ELi1EEvPKhPhT_S3_S3_S3_S3_S3_S3_jjjjjjjjS3_S1_S2_)
        .other          __nv_static_51__38_cuda_device_runtime_compute_86_cpp1_ii_8b1a5d37__Z16memcpy_3d_deviceIyLi1ELi1ELi1EEvPKhPhT_S3_S3_S3_S3_S3_S3_jjjjjjjjS3_S1_S2_,@"STO_CUDA_ENTRY STV_DEFAULT"
__nv_static_51__38_cuda_device_runtime_compute_86_cpp1_ii_8b1a5d37__Z16memcpy_3d_deviceIyLi1ELi1ELi1EEvPKhPhT_S3_S3_S3_S3_S3_S3_jjjjjjjjS3_S1_S2_:
        /* <DEDUP_REMOVED lines=36> */
.L_x_210:
[----:B------:R-:W-:-:S13]  /*0240*/  ISETP.GE.U32.AND P0, PT, R8, c[0x0][0x1c8], PT ;  /* 0x0000720008007a0c */ /* 0x000fda0003f06070 */
[----:B------:R-:W-:Y:S05]  /*0250*/  @P0 EXIT ;  /* 0x000000000000094d */ /* 0x000fea0003800000 */
[----:B------:R-:W2:Y:S04]  /*0260*/  LDG.E.64 R4, [R4.64] ;  /* 0x0000000604047981 */ /* 0x000ea8000c1e1b00 */
[----:B------:R-:W-:Y:S06]  /*0270*/  BAR.SYNC 0x0 ;  /* 0x0000000000007b1d */ /* 0x000fec0000000000 */
[----:B--2---:R-:W-:Y:S01]  /*0280*/  STG.E.64 [R2.64], R4 ;  /* 0x0000000402007986 */ /* 0x004fe2000c101b06 */
[----:B------:R-:W-:Y:S05]  /*0290*/  EXIT ;  /* 0x000000000000794d */ /* 0x000fea0003800000 */
.L_x_209:
        /* <DEDUP_REMOVED lines=10> */
.L_x_212:
[----:B------:R-:W-:Y:S05]  /*0340*/  BSYNC B0 ;  /* 0x0000000000007941 */ /* 0x000fea0003800000 */
.L_x_211:
        /* <DEDUP_REMOVED lines=12> */
.L_x_213:
        /* <DEDUP_REMOVED lines=15> */
.L_x_257:


//--------------------- .text.cudaDeviceSynchronize --------------------------
	.section	.text.cudaDeviceSynchronize,"ax",@progbits
	.sectioninfo	@"SHI_REGISTERS=24"
	.align	128
        .global         cudaDeviceSynchronize
        .type           cudaDeviceSynchronize,@function
        .size           cudaDeviceSynchronize,(.L_x_265 - cudaDeviceSynchronize)
cudaDeviceSynchronize:
.text.cudaDeviceSynchronize:
[----:B------:R-:W-:-:S05]  /*0000*/  IADD3 R1, R1, -0x10, RZ ;  /* 0xfffffff001017810 */ /* 0x000fca0007ffe0ff */
[----:B------:R0:W-:Y:S04]  /*0010*/  STL [R1+0xc], R21 ;  /* 0x00000c1501007387 */ /* 0x0001e80000100800 */
[----:B------:R1:W-:Y:S04]  /*0020*/  STL [R1+0x8], R20 ;  /* 0x0000081401007387 */ /* 0x0003e80000100800 */
[----:B------:R2:W-:Y:S01]  /*0030*/  STL [R1+0x4], R16 ;  /* 0x0000041001007387 */ /* 0x0005e20000100800 */
[----:B0-----:R-:W-:-:S03]  /*0040*/  MOV R21, 32@hi((cudaDeviceSynchronize + .L_x_45@srel)) ;  /* 0x0000000000157802 */ /* 0x001fc60000000f00 */
[----:B------:R0:W-:Y:S01]  /*0050*/  STL [R1], R2 ;  /* 0x0000000201007387 */ /* 0x0001e20000100800 */
[----:B-1----:R-:W-:Y:S01]  /*0060*/  MOV R20, 32@lo((cudaDeviceSynchronize + .L_x_45@srel)) ;  /* 0x0000000000147802 */ /* 0x002fe20000000f00 */
[----:B--2---:R-:W1:Y:S03]  /*0070*/  BMOV.32.CLEAR R16, B6 ;  /* 0x0000000006107355 */ /* 0x004e660000100000 */
[----:B01----:R-:W-:Y:S05]  /*0080*/  CALL.ABS.NOINC `(cnpCtxSynchronize) ;  /* 0x0000000000007943 */ /* 0x003fea0003c00000 */
.L_x_45:
[----:B------:R-:W-:Y:S01]  /*0090*/  ISETP.NE.AND P0, PT, R4, RZ, PT ;  /* 0x000000ff0400720c */ /* 0x000fe20003f05270 */
[----:B------:R-:W-:Y:S01]  /*00a0*/  BSSY B6, `(.L_x_214) ;  /* 0x0000008000067945 */ /* 0x000fe20003800000 */
[----:B------:R-:W-:Y:S02]  /*00b0*/  IMAD.MOV.U32 R2, RZ, RZ, RZ ;  /* 0x000000ffff027224 */ /* 0x000fe400078e00ff */
[----:B------:R-:W-:-:S09]  /*00c0*/  IMAD.MOV.U32 R0, RZ, RZ, RZ ;  /* 0x000000ffff007224 */ /* 0x000fd200078e00ff */
[----:B------:R-:W-:Y:S05]  /*00d0*/  @!P0 BRA `(.L_x_215) ;  /* 0x0000004000008947 */ /* 0x000fea0003800000 */
[----:B------:R-:W-:Y:S02]  /*00e0*/  MOV R20, 32@lo((cudaDeviceSynchronize + .L_x_46@srel)) ;  /* 0x0000000000147802 */ /* 0x000fe40000000f00 */
[----:B------:R-:W-:-:S04]  /*00f0*/  MOV R21, 32@hi((cudaDeviceSynchronize + .L_x_46@srel)) ;  /* 0x0000000000157802 */ /* 0x000fc80000000f00 */
[----:B------:R-:W-:Y:S05]  /*0100*/  CALL.ABS.NOINC `(_ZN60_INTERNAL_38_cuda_device_runtime_compute_86_cpp1_ii_8b1a5d3719cnprtTranslateErrorE13CNPerror_enum) ;  /* 0x0000000000007943 */ /* 0x000fea0003c00000 */
.L_x_46:
[----:B------:R-:W-:-:S02]  /*0110*/  IMAD.MOV.U32 R0, RZ, RZ, R4 ;  /* 0x000000ffff007224 */ /* 0x000fc400078e0004 */
.L_x_215:
[----:B------:R-:W-:Y:S05]  /*0120*/  BSYNC B6 ;  /* 0x0000000000067941 */ /* 0x000fea0003800000 */
.L_x_214:
[----:B------:R-:W-:Y:S01]  /*0130*/  ISETP.NE.AND P0, PT, R0, RZ, PT ;  /* 0x000000ff0000720c */ /* 0x000fe20003f05270 */
[----:B------:R-:W-:-:S12]  /*0140*/  BSSY B6, `(.L_x_216) ;  /* 0x0000007000067945 */ /* 0x000fd80003800000 */
[----:B------:R-:W-:Y:S05]  /*0150*/  @!P0 BRA `(.L_x_217) ;  /* 0x0000005000008947 */ /* 0x000fea0003800000 */
[----:B------:R-:W-:Y:S01]  /*0160*/  IMAD.MOV.U32 R4, RZ, RZ, R0 ;  /* 0x000000ffff047224 */ /* 0x000fe200078e0000 */
[----:B------:R-:W-:Y:S02]  /*0170*/  MOV R20, 32@lo((cudaDeviceSynchronize + .L_x_47@srel)) ;  /* 0x0000000000147802 */ /* 0x000fe40000000f00 */
[----:B------:R-:W-:-:S04]  /*0180*/  MOV R21, 32@hi((cudaDeviceSynchronize + .L_x_47@srel)) ;  /* 0x0000000000157802 */ /* 0x000fc80000000f00 */
[----:B------:R-:W-:Y:S05]  /*0190*/  CALL.ABS.NOINC `(cnpSetLastError) ;  /* 0x0000000000007943 */ /* 0x000fea0003c00000 */
.L_x_47:
[----:B------:R-:W-:-:S02]  /*01a0*/  IMAD.MOV.U32 R2, RZ, RZ, R4 ;  /* 0x000000ffff027224 */ /* 0x000fc400078e0004 */
.L_x_217:
[----:B------:R-:W-:Y:S05]  /*01b0*/  BSYNC B6 ;  /* 0x0000000000067941 */ /* 0x000fea0003800000 */
.L_x_216:
[----:B------:R0:W2:Y:S01]  /*01c0*/  LDL R20, [R1+0x8] ;  /* 0x0000080001147983 */ /* 0x0000a20000100800 */
[----:B------:R1:W-:Y:S01]  /*01d0*/  BMOV.32 B6, R16 ;  /* 0x0000001006007356 */ /* 0x0003e20000000000 */
[----:B------:R-:W-:Y:S02]  /*01e0*/  IMAD.MOV.U32 R4, RZ, RZ, R2 ;  /* 0x000000ffff047224 */ /* 0x000fe400078e0002 */
[----:B------:R0:W2:Y:S04]  /*01f0*/  LDL R21, [R1+0xc] ;  /* 0x00000c0001157983 */ /* 0x0000a80000100800 */
[----:B------:R0:W2:Y:S04]  /*0200*/  LDL R2, [R1] ;  /* 0x0000000001027983 */ /* 0x0000a80000100800 */
[----:B-1----:R0:W2:Y:S02]  /*0210*/  LDL R16, [R1+0x4] ;  /* 0x0000040001107983 */ /* 0x0020a40000100800 */
[----:B0-----:R-:W-:Y:S01]  /*0220*/  IADD3 R1, R1, 0x10, RZ ;  /* 0x0000001001017810 */ /* 0x001fe20007ffe0ff */
[----:B--2---:R-:W-:Y:S06]  /*0230*/  RET.ABS.NODEC R20 0x0 ;  /* 0x0000000014007950 */ /* 0x004fec0003e00000 */
.L_x_218:
        /* <DEDUP_REMOVED lines=12> */
.L_x_265:


//--------------------- .text.cudaLaunchDeviceV2  --------------------------
	.section	.text.cudaLaunchDeviceV2,"ax",@progbits
	.sectioninfo	@"SHI_REGISTERS=24"
	.align	128
        .global         cudaLaunchDeviceV2
        .type           cudaLaunchDeviceV2,@function
        .size           cudaLaunchDeviceV2,(.L_x_264 - cudaLaunchDeviceV2)
cudaLaunchDeviceV2:
.text.cudaLaunchDeviceV2:
[----:B------:R-:W-:-:S05]  /*0000*/  IADD3 R1, R1, -0x10, RZ ;  /* 0xfffffff001017810 */ /* 0x000fca0007ffe0ff */
[----:B------:R0:W-:Y:S04]  /*0010*/  STL [R1+0xc], R21 ;  /* 0x00000c1501007387 */ /* 0x0001e80000100800 */
[----:B------:R1:W-:Y:S04]  /*0020*/  STL [R1+0x8], R20 ;  /* 0x0000081401007387 */ /* 0x0003e80000100800 */
[----:B------:R2:W-:Y:S01]  /*0030*/  STL [R1+0x4], R16 ;  /* 0x0000041001007387 */ /* 0x0005e20000100800 */
[----:B0-----:R-:W-:-:S03]  /*0040*/  MOV R21, 32@hi((cudaLaunchDeviceV2 + .L_x_48@srel)) ;  /* 0x0000000000157802 */ /* 0x001fc60000000f00 */
[----:B------:R0:W-:Y:S01]  /*0050*/  STL [R1], R2 ;  /* 0x0000000201007387 */ /* 0x0001e20000100800 */
[----:B-1----:R-:W-:Y:S01]  /*0060*/  MOV R20, 32@lo((cudaLaunchDeviceV2 + .L_x_48@srel)) ;  /* 0x0000000000147802 */ /* 0x002fe20000000f00 */
[----:B--2---:R-:W1:Y:S03]  /*0070*/  BMOV.32.CLEAR R16, B6 ;  /* 0x0000000006107355 */ /* 0x004e660000100000 */
[----:B01----:R-:W-:Y:S05]  /*0080*/  CALL.ABS.NOINC `(cnpLaunchDeviceV2) ;  /* 0x0000000000007943 */ /* 0x003fea0003c00000 */
.L_x_48:
[----:B------:R-:W-:Y:S01]  /*0090*/  ISETP.NE.AND P0, PT, R4, RZ, PT ;  /* 0x000000ff0400720c */ /* 0x000fe20003f05270 */
[----:B------:R-:W-:Y:S01]  /*00a0*/  BSSY B6, `(.L_x_219) ;  /* 0x0000008000067945 */ /* 0x000fe20003800000 */
[----:B------:R-:W-:Y:S02]  /*00b0*/  IMAD.MOV.U32 R2, RZ, RZ, RZ ;  /* 0x000000ffff027224 */ /* 0x000fe400078e00ff */
[----:B------:R-:W-:-:S09]  /*00c0*/  IMAD.MOV.U32 R0, RZ, RZ, RZ ;  /* 0x000000ffff007224 */ /* 0x000fd200078e00ff */
[----:B------:R-:W-:Y:S05]  /*00d0*/  @!P0 BRA `(.L_x_220) ;  /* 0x0000004000008947 */ /* 0x000fea0003800000 */
[----:B------:R-:W-:Y:S02]  /*00e0*/  MOV R20, 32@lo((cudaLaunchDeviceV2 + .L_x_49@srel)) ;  /* 0x0000000000147802 */ /* 0x000fe40000000f00 */
[----:B------:R-:W-:-:S04]  /*00f0*/  MOV R21, 32@hi((cudaLaunchDeviceV2 + .L_x_49@srel)) ;  /* 0x0000000000157802 */ /* 0x000fc80000000f00 */
[----:B------:R-:W-:Y:S05]  /*0100*/  CALL.ABS.NOINC `(_ZN60_INTERNAL_38_cuda_device_runtime_compute_86_cpp1_ii_8b1a5d3719cnprtTranslateErrorE13CNPerror_enum) ;  /* 0x0000000000007943 */ /* 0x000fea0003c00000 */
.L_x_49:
[----:B------:R-:W-:-:S02]  /*0110*/  IMAD.MOV.U32 R0, RZ, RZ, R4 ;  /* 0x000000ffff007224 */ /* 0x000fc400078e0004 */
.L_x_220:
[----:B------:R-:W-:Y:S05]  /*0120*/  BSYNC B6 ;  /* 0x0000000000067941 */ /* 0x000fea0003800000 */
.L_x_219:
[----:B------:R-:W-:Y:S01]  /*0130*/  ISETP.NE.AND P0, PT, R0, RZ, PT ;  /* 0x000000ff0000720c */ /* 0x000fe20003f05270 */
[----:B------:R-:W-:-:S12]  /*0140*/  BSSY B6, `(.L_x_221) ;  /* 0x0000007000067945 */ /* 0x000fd80003800000 */
[----:B------:R-:W-:Y:S05]  /*0150*/  @!P0 BRA `(.L_x_222) ;  /* 0x0000005000008947 */ /* 0x000fea0003800000 */
[----:B------:R-:W-:Y:S01]  /*0160*/  IMAD.MOV.U32 R4, RZ, RZ, R0 ;  /* 0x000000ffff047224 */ /* 0x000fe200078e0000 */
[----:B------:R-:W-:Y:S02]  /*0170*/  MOV R20, 32@lo((cudaLaunchDeviceV2 + .L_x_50@srel)) ;  /* 0x0000000000147802 */ /* 0x000fe40000000f00 */
[----:B------:R-:W-:-:S04]  /*0180*/  MOV R21, 32@hi((cudaLaunchDeviceV2 + .L_x_50@srel)) ;  /* 0x0000000000157802 */ /* 0x000fc80000000f00 */
[----:B------:R-:W-:Y:S05]  /*0190*/  CALL.ABS.NOINC `(cnpSetLastError) ;  /* 0x0000000000007943 */ /* 0x000fea0003c00000 */
.L_x_50:
[----:B------:R-:W-:-:S02]  /*01a0*/  IMAD.MOV.U32 R2, RZ, RZ, R4 ;  /* 0x000000ffff027224 */ /* 0x000fc400078e0004 */
.L_x_222:
[----:B------:R-:W-:Y:S05]  /*01b0*/  BSYNC B6 ;  /* 0x0000000000067941 */ /* 0x000fea0003800000 */
.L_x_221:
        /* <DEDUP_REMOVED lines=8> */
.L_x_223:
        /* <DEDUP_REMOVED lines=12> */
.L_x_264:


//--------------------- .text.cudaGetParameterBufferV2 --------------------------
	.section	.text.cudaGetParameterBufferV2,"ax",@progbits
	.sectioninfo	@"SHI_REGISTERS=24"
	.align	128
        .global         cudaGetParameterBufferV2
        .type           cudaGetParameterBufferV2,@function
        .size           cudaGetParameterBufferV2,(.L_x_263 - cudaGetParameterBufferV2)
cudaGetParameterBufferV2:
.text.cudaGetParameterBufferV2:
[----:B------:R-:W-:-:S05]  /*0000*/  IADD3 R1, R1, -0x8, RZ ;  /* 0xfffffff801017810 */ /* 0x000fca0007ffe0ff */
[----:B------:R0:W-:Y:S04]  /*0010*/  STL [R1+0x4], R21 ;  /* 0x0000041501007387 */ /* 0x0001e80000100800 */
[----:B------:R1:W-:Y:S01]  /*0020*/  STL [R1], R20 ;  /* 0x0000001401007387 */ /* 0x0003e20000100800 */
[----:B0-----:R-:W-:Y:S02]  /*0030*/  MOV R21, 32@hi((cudaGetParameterBufferV2 + .L_x_51@srel)) ;  /* 0x0000000000157802 */ /* 0x001fe40000000f00 */
[----:B-1----:R-:W-:-:S04]  /*0040*/  MOV R20, 32@lo((cudaGetParameterBufferV2 + .L_x_51@srel)) ;  /* 0x0000000000147802 */ /* 0x002fc80000000f00 */
[----:B------:R-:W-:Y:S05]  /*0050*/  CALL.ABS.NOINC `(cnpGetParameterBufferV2) ;  /* 0x0000000000007943 */ /* 0x000fea0003c00000 */
.L_x_51:
[----:B------:R0:W2:Y:S04]  /*0060*/  LDL R20, [R1] ;  /* 0x0000000001147983 */ /* 0x0000a80000100800 */
[----:B------:R0:W2:Y:S02]  /*0070*/  LDL R21, [R1+0x4] ;  /* 0x0000040001157983 */ /* 0x0000a40000100800 */
[----:B0-----:R-:W-:Y:S01]  /*0080*/  IADD3 R1, R1, 0x8, RZ ;  /* 0x0000000801017810 */ /* 0x001fe20007ffe0ff */
[----:B--2---:R-:W-:Y:S06]  /*0090*/  RET.ABS.NODEC R20 0x0 ;  /* 0x0000000014007950 */ /* 0x004fec0003e00000 */
.L_x_224:
        /* <DEDUP_REMOVED lines=14> */
.L_x_263:


//--------------------- .nv.global.init           --------------------------
	.section	.nv.global.init,"aw",@progbits
	.align	8
	.align		8
.nv.global.init:
	.global		cudartErrorCnpMap
	.type		cudartErrorCnpMap,@object
	.size		cudartErrorCnpMap,(cudartErrorTable - cudartErrorCnpMap)
cudartErrorCnpMap:
        /*0000*/ 	.dword	fun@R_CUDA_G64(__nv_static_51__38_cuda_device_runtime_compute_86_cpp1_ii_8b1a5d37_cudartErrorCnpMapArr)
	.align		8
	.global		cudartErrorTable
	.type		cudartErrorTable,@object
	.size		cudartErrorTable,(__nv_static_51__38_cuda_device_runtime_compute_86_cpp1_ii_8b1a5d37_set_kernel64 - cudartErrorTable)
cudartErrorTable:
        /*0008*/ 	.dword	fun@R_CUDA_G64(__nv_static_51__38_cuda_device_runtime_compute_86_cpp1_ii_8b1a5d37_cudartErrorTableArr)
	.align		8
	.type		__nv_static_51__38_cuda_device_runtime_compute_86_cpp1_ii_8b1a5d37_set_kernel64,@object
	.size		__nv_static_51__38_cuda_device_runtime_compute_86_cpp1_ii_8b1a5d37_set_kernel64,(__nv_static_51__38_cuda_device_runtime_compute_86_cpp1_ii_8b1a5d37_cpy_kernel64 - __nv_static_51__38_cuda_device_runtime_compute_86_cpp1_ii_8b1a5d37_set_kernel64)
__nv_static_51__38_cuda_device_runtime_compute_86_cpp1_ii_8b1a5d37_set_kernel64:
        /*0010*/ 	.dword	fun@R_CUDA_FUNC_DESC_64(__nv_static_51__38_cuda_device_runtime_compute_86_cpp1_ii_8b1a5d37__Z16memset_3d_deviceIyLi0ELi0ELi0EEvPhhjT_S1_S1_S1_S1_jjjjjjjS1_S0_)
	.align		8
        /*0018*/ 	.dword	fun@R_CUDA_FUNC_DESC_64(__nv_static_51__38_cuda_device_runtime_compute_86_cpp1_ii_8b1a5d37__Z16memset_3d_deviceIyLi0ELi0ELi1EEvPhhjT_S1_S1_S1_S1_jjjjjjjS1_S0_)
	.align		8
        /*0020*/ 	.dword	fun@R_CUDA_FUNC_DESC_64(__nv_static_51__38_cuda_device_runtime_compute_86_cpp1_ii_8b1a5d37__Z16memset_3d_deviceIyLi0ELi1ELi0EEvPhhjT_S1_S1_S1_S1_jjjjjjjS1_S0_)
	.align		8
        /*0028*/ 	.dword	fun@R_CUDA_FUNC_DESC_64(__nv_static_51__38_cuda_device_runtime_compute_86_cpp1_ii_8b1a5d37__Z16memset_3d_deviceIyLi0ELi1ELi1EEvPhhjT_S1_S1_S1_S1_jjjjjjjS1_S0_)
	.align		8
        /*0030*/ 	.dword	fun@R_CUDA_FUNC_DESC_64(__nv_static_51__38_cuda_device_runtime_compute_86_cpp1_ii_8b1a5d37__Z16memset_3d_deviceIyLi1ELi0ELi0EEvPhhjT_S1_S1_S1_S1_jjjjjjjS1_S0_)
	.align		8
        /*0038*/ 	.dword	fun@R_CUDA_FUNC_DESC_64(__nv_static_51__38_cuda_device_runtime_compute_86_cpp1_ii_8b1a5d37__Z16memset_3d_deviceIyLi1ELi0ELi1EEvPhhjT_S1_S1_S1_S1_jjjjjjjS1_S0_)
	.align		8
        /*0040*/ 	.dword	fun@R_CUDA_FUNC_DESC_64(__nv_static_51__38_cuda_device_runtime_compute_86_cpp1_ii_8b1a5d37__Z16memset_3d_deviceIyLi1ELi1ELi0EEvPhhjT_S1_S1_S1_S1_jjjjjjjS1_S0_)
	.align		8
        /*0048*/ 	.dword	fun@R_CUDA_FUNC_DESC_64(__nv_static_51__38_cuda_device_runtime_compute_86_cpp1_ii_8b1a5d37__Z16memset_3d_deviceIyLi1ELi1ELi1EEvPhhjT_S1_S1_S1_S1_jjjjjjjS1_S0_)
	.align		8
	.type		__nv_static_51__38_cuda_device_runtime_compute_86_cpp1_ii_8b1a5d37_cpy_kernel64,@object
	.size		__nv_static_51__38_cuda_device_runtime_compute_86_cpp1_ii_8b1a5d37_cpy_kernel64,(__nv_static_51__38_cuda_device_runtime_compute_86_cpp1_ii_8b1a5d37_set_kernel32 - __nv_static_51__38_cuda_device_runtime_compute_86_cpp1_ii_8b1a5d37_cpy_kernel64)
__nv_static_51__38_cuda_device_runtime_compute_86_cpp1_ii_8b1a5d37_cpy_kernel64:
        /*0050*/ 	.dword	fun@R_CUDA_FUNC_DESC_64(__nv_static_51__38_cuda_device_runtime_compute_86_cpp1_ii_8b1a5d37__Z16memcpy_3d_deviceIyLi0ELi0ELi0EEvPKhPhT_S3_S3_S3_S3_S3_S3_jjjjjjjjS3_S1_S2_)
	.align		8
        /*0058*/ 	.dword	fun@R_CUDA_FUNC_DESC_64(__nv_static_51__38_cuda_device_runtime_compute_86_cpp1_ii_8b1a5d37__Z16memcpy_3d_deviceIyLi0ELi0ELi1EEvPKhPhT_S3_S3_S3_S3_S3_S3_jjjjjjjjS3_S1_S2_)
	.align		8
        /*0060*/ 	.dword	fun@R_CUDA_FUNC_DESC_64(__nv_static_51__38_cuda_device_runtime_compute_86_cpp1_ii_8b1a5d37__Z16memcpy_3d_deviceIyLi0ELi1ELi0EEvPKhPhT_S3_S3_S3_S3_S3_S3_jjjjjjjjS3_S1_S2_)
	.align		8
        /*0068*/ 	.dword	fun@R_CUDA_FUNC_DESC_64(__nv_static_51__38_cuda_device_runtime_compute_86_cpp1_ii_8b1a5d37__Z16memcpy_3d_deviceIyLi0ELi1ELi1EEvPKhPhT_S3_S3_S3_S3_S3_S3_jjjjjjjjS3_S1_S2_)
	.align		8
        /*0070*/ 	.dword	fun@R_CUDA_FUNC_DESC_64(__nv_static_51__38_cuda_device_runtime_compute_86_cpp1_ii_8b1a5d37__Z16memcpy_3d_deviceIyLi1ELi0ELi0EEvPKhPhT_S3_S3_S3_S3_S3_S3_jjjjjjjjS3_S1_S2_)
	.align		8
        /*0078*/ 	.dword	fun@R_CUDA_FUNC_DESC_64(__nv_static_51__38_cuda_device_runtime_compute_86_cpp1_ii_8b1a5d37__Z16memcpy_3d_deviceIyLi1ELi0ELi1EEvPKhPhT_S3_S3_S3_S3_S3_S3_jjjjjjjjS3_S1_S2_)
	.align		8
        /*0080*/ 	.dword	fun@R_CUDA_FUNC_DESC_64(__nv_static_51__38_cuda_device_runtime_compute_86_cpp1_ii_8b1a5d37__Z16memcpy_3d_deviceIyLi1ELi1ELi0EEvPKhPhT_S3_S3_S3_S3_S3_S3_jjjjjjjjS3_S1_S2_)
	.align		8
        /*0088*/ 	.dword	fun@R_CUDA_FUNC_DESC_64(__nv_static_51__38_cuda_device_runtime_compute_86_cpp1_ii_8b1a5d37__Z16memcpy_3d_deviceIyLi1ELi1ELi1EEvPKhPhT_S3_S3_S3_S3_S3_S3_jjjjjjjjS3_S1_S2_)
	.align		8
	.type		__nv_static_51__38_cuda_device_runtime_compute_86_cpp1_ii_8b1a5d37_set_kernel32,@object
	.size		__nv_static_51__38_cuda_device_runtime_compute_86_cpp1_ii_8b1a5d37_set_kernel32,(__nv_static_51__38_cuda_device_runtime_compute_86_cpp1_ii_8b1a5d37_cpy_kernel32 - __nv_static_51__38_cuda_device_runtime_compute_86_cpp1_ii_8b1a5d37_set_kernel32)
__nv_static_51__38_cuda_device_runtime_compute_86_cpp1_ii_8b1a5d37_set_kernel32:
        /*0090*/ 	.dword	fun@R_CUDA_FUNC_DESC_64(__nv_static_51__38_cuda_device_runtime_compute_86_cpp1_ii_8b1a5d37__Z16memset_3d_deviceIjLi0ELi0ELi0EEvPhhjT_S1_S1_S1_S1_jjjjjjjS1_S0_)
	.align		8
        /*0098*/ 	.dword	fun@R_CUDA_FUNC_DESC_64(__nv_static_51__38_cuda_device_runtime_compute_86_cpp1_ii_8b1a5d37__Z16memset_3d_deviceIjLi0ELi0ELi1EEvPhhjT_S1_S1_S1_S1_jjjjjjjS1_S0_)
	.align		8
        /*00a0*/ 	.dword	fun@R_CUDA_FUNC_DESC_64(__nv_static_51__38_cuda_device_runtime_compute_86_cpp1_ii_8b1a5d37__Z16memset_3d_deviceIjLi0ELi1ELi0EEvPhhjT_S1_S1_S1_S1_jjjjjjjS1_S0_)
	.align		8
        /*00a8*/ 	.dword	fun@R_CUDA_FUNC_DESC_64(__nv_static_51__38_cuda_device_runtime_compute_86_cpp1_ii_8b1a5d37__Z16memset_3d_deviceIjLi0ELi1ELi1EEvPhhjT_S1_S1_S1_S1_jjjjjjjS1_S0_)
	.align		8
        /*00b0*/ 	.dword	fun@R_CUDA_FUNC_DESC_64(__nv_static_51__38_cuda_device_runtime_compute_86_cpp1_ii_8b1a5d37__Z16memset_3d_deviceIjLi1ELi0ELi0EEvPhhjT_S1_S1_S1_S1_jjjjjjjS1_S0_)
	.align		8
        /*00b8*/ 	.dword	fun@R_CUDA_FUNC_DESC_64(__nv_static_51__38_cuda_device_runtime_compute_86_cpp1_ii_8b1a5d37__Z16memset_3d_deviceIjLi1ELi0ELi1EEvPhhjT_S1_S1_S1_S1_jjjjjjjS1_S0_)
	.align		8
        /*00c0*/ 	.dword	fun@R_CUDA_FUNC_DESC_64(__nv_static_51__38_cuda_device_runtime_compute_86_cpp1_ii_8b1a5d37__Z16memset_3d_deviceIjLi1ELi1ELi0EEvPhhjT_S1_S1_S1_S1_jjjjjjjS1_S0_)
	.align		8
        /*00c8*/ 	.dword	fun@R_CUDA_FUNC_DESC_64(__nv_static_51__38_cuda_device_runtime_compute_86_cpp1_ii_8b1a5d37__Z16memset_3d_deviceIjLi1ELi1ELi1EEvPhhjT_S1_S1_S1_S1_jjjjjjjS1_S0_)
	.align		8
	.type		__nv_static_51__38_cuda_device_runtime_compute_86_cpp1_ii_8b1a5d37_cpy_kernel32,@object
	.size		__nv_static_51__38_cuda_device_runtime_compute_86_cpp1_ii_8b1a5d37_cpy_kernel32,(__nv_static_51__38_cuda_device_runtime_compute_86_cpp1_ii_8b1a5d37_cudartErrorTableArr - __nv_static_51__38_cuda_device_runtime_compute_86_cpp1_ii_8b1a5d37_cpy_kernel32)
__nv_static_51__38_cuda_device_runtime_compute_86_cpp1_ii_8b1a5d37_cpy_kernel32:
        /*00d0*/ 	.dword	fun@R_CUDA_FUNC_DESC_64(__nv_static_51__38_cuda_device_runtime_compute_86_cpp1_ii_8b1a5d37__Z16memcpy_3d_deviceIjLi0ELi0ELi0EEvPKhPhT_S3_S3_S3_S3_S3_S3_jjjjjjjjS3_S1_S2_)
	.align		8
        /*00d8*/ 	.dword	fun@R_CUDA_FUNC_DESC_64(__nv_static_51__38_cuda_device_runtime_compute_86_cpp1_ii_8b1a5d37__Z16memcpy_3d_deviceIjLi0ELi0ELi1EEvPKhPhT_S3_S3_S3_S3_S3_S3_jjjjjjjjS3_S1_S2_)
	.align		8
        /*00e0*/ 	.dword	fun@R_CUDA_FUNC_DESC_64(__nv_static_51__38_cuda_device_runtime_compute_86_cpp1_ii_8b1a5d37__Z16memcpy_3d_deviceIjLi0ELi1ELi0EEvPKhPhT_S3_S3_S3_S3_S3_S3_jjjjjjjjS3_S1_S2_)
	.align		8
        /*00e8*/ 	.dword	fun@R_CUDA_FUNC_DESC_64(__nv_static_51__38_cuda_device_runtime_compute_86_cpp1_ii_8b1a5d37__Z16memcpy_3d_deviceIjLi0ELi1ELi1EEvPKhPhT_S3_S3_S3_S3_S3_S3_jjjjjjjjS3_S1_S2_)
	.align		8
        /*00f0*/ 	.dword	fun@R_CUDA_FUNC_DESC_64(__nv_static_51__38_cuda_device_runtime_compute_86_cpp1_ii_8b1a5d37__Z16memcpy_3d_deviceIjLi1ELi0ELi0EEvPKhPhT_S3_S3_S3_S3_S3_S3_jjjjjjjjS3_S1_S2_)
	.align		8
        /*00f8*/ 	.dword	fun@R_CUDA_FUNC_DESC_64(__nv_static_51__38_cuda_device_runtime_compute_86_cpp1_ii_8b1a5d37__Z16memcpy_3d_deviceIjLi1ELi0ELi1EEvPKhPhT_S3_S3_S3_S3_S3_S3_jjjjjjjjS3_S1_S2_)
	.align		8
        /*0100*/ 	.dword	fun@R_CUDA_FUNC_DESC_64(__nv_static_51__38_cuda_device_runtime_compute_86_cpp1_ii_8b1a5d37__Z16memcpy_3d_deviceIjLi1ELi1ELi0EEvPKhPhT_S3_S3_S3_S3_S3_S3_jjjjjjjjS3_S1_S2_)
	.align		8
        /*0108*/ 	.dword	fun@R_CUDA_FUNC_DESC_64(__nv_static_51__38_cuda_device_runtime_compute_86_cpp1_ii_8b1a5d37__Z16memcpy_3d_deviceIjLi1ELi1ELi1EEvPKhPhT_S3_S3_S3_S3_S3_S3_jjjjjjjjS3_S1_S2_)
	.type		__nv_static_51__38_cuda_device_runtime_compute_86_cpp1_ii_8b1a5d37_cudartErrorTableArr,@object
	.size		__nv_static_51__38_cuda_device_runtime_compute_86_cpp1_ii_8b1a5d37_cudartErrorTableArr,(__CNPRT_VERSION_NUMBER__ - __nv_static_51__38_cuda_device_runtime_compute_86_cpp1_ii_8b1a5d37_cudartErrorTableArr)
__nv_static_51__38_cuda_device_runtime_compute_86_cpp1_ii_8b1a5d37_cudartErrorTableArr:
	.zero		8
	.align		8
        /*0118*/ 	.dword	fun@R_CUDA_G64($str)
	.align		8
        /*0120*/ 	.dword	fun@R_CUDA_G64($str$1)
        /*0128*/ 	.byte	0x01, 0x00, 0x00, 0x00, 0x00, 0x00, 0x00, 0x00
	.align		8
        /*0130*/ 	.dword	fun@R_CUDA_G64($str$2)
	.align		8
        /*0138*/ 	.dword	fun@R_CUDA_G64($str$3)
        /*0140*/ 	.byte	0x02, 0x00, 0x00, 0x00, 0x00, 0x00, 0x00, 0x00
	.align		8
        /*0148*/ 	.dword	fun@R_CUDA_G64($str$4)
	.align		8
        /*0150*/ 	.dword	fun@R_CUDA_G64($str$5)
        /*0158*/ 	.byte	0x03, 0x00, 0x00, 0x00, 0x00, 0x00, 0x00, 0x00
	.align		8
        /*0160*/ 	.dword	fun@R_CUDA_G64($str$6)
	.align		8
        /*0168*/ 	.dword	fun@R_CUDA_G64($str$7)
        /*0170*/ 	.byte	0x04, 0x00, 0x00, 0x00, 0x00, 0x00, 0x00, 0x00
	.align		8
        /*0178*/ 	.dword	fun@R_CUDA_G64($str$8)
	.align		8
        /*0180*/ 	.dword	fun@R_CUDA_G64($str$9)
        /*0188*/ 	.byte	0x05, 0x00, 0x00, 0x00, 0x00, 0x00, 0x00, 0x00
	.align		8
        /*0190*/ 	.dword	fun@R_CUDA_G64($str$10)
	.align		8
        /*0198*/ 	.dword	fun@R_CUDA_G64($str$11)
        /*01a0*/ 	.byte	0x06, 0x00, 0x00, 0x00, 0x00, 0x00, 0x00, 0x00
	.align		8
        /*01a8*/ 	.dword	fun@R_CUDA_G64($str$12)
	.align		8
        /*01b0*/ 	.dword	fun@R_CUDA_G64($str$13)
        /*01b8*/ 	.byte	0x07, 0x00, 0x00, 0x00, 0x00, 0x00, 0x00, 0x00
	.align		8
        /*01c0*/ 	.dword	fun@R_CUDA_G64($str$14)
	.align		8
        /*01c8*/ 	.dword	fun@R_CUDA_G64($str$15)
        /*01d0*/ 	.byte	0x08, 0x00, 0x00, 0x00, 0x00, 0x00, 0x00, 0x00
	.align		8
        /*01d8*/ 	.dword	fun@R_CUDA_G64($str$16)
	.align		8
        /*01e0*/ 	.dword	fun@R_CUDA_G64($str$17)
        /*01e8*/ 	.byte	0x22, 0x00, 0x00, 0x00, 0x00, 0x00, 0x00, 0x00
	.align		8
        /*01f0*/ 	.dword	fun@R_CUDA_G64($str$18)
	.align		8
        /*01f8*/ 	.dword	fun@R_CUDA_G64($str$19)
        /*0200*/ 	.byte	0x64, 0x00, 0x00, 0x00, 0x00, 0x00, 0x00, 0x00
	.align		8
        /*0208*/ 	.dword	fun@R_CUDA_G64($str$20)
	.align		8
        /*0210*/ 	.dword	fun@R_CUDA_G64($str$21)
        /*0218*/ 	.byte	0x65, 0x00, 0x00, 0x00, 0x00, 0x00, 0x00, 0x00
	.align		8
        /*0220*/ 	.dword	fun@R_CUDA_G64($str$22)
	.align		8
        /*0228*/ 	.dword	fun@R_CUDA_G64($str$23)
        /*0230*/ 	.byte	0x66, 0x00, 0x00, 0x00, 0x00, 0x00, 0x00, 0x00
	.align		8
        /*0238*/ 	.dword	fun@R_CUDA_G64($str$24)
	.align		8
        /*0240*/ 	.dword	fun@R_CUDA_G64($str$25)
        /*0248*/ 	.byte	0x67, 0x00, 0x00, 0x00, 0x00, 0x00, 0x00, 0x00
	.align		8
        /*0250*/ 	.dword	fun@R_CUDA_G64($str$26)
	.align		8
        /*0258*/ 	.dword	fun@R_CUDA_G64($str$27)
        /*0260*/ 	.byte	0xc8, 0x00, 0x00, 0x00, 0x00, 0x00, 0x00, 0x00
	.align		8
        /*0268*/ 	.dword	fun@R_CUDA_G64($str$28)
	.align		8
        /*0270*/ 	.dword	fun@R_CUDA_G64($str$29)
        /*0278*/ 	.byte	0xc9, 0x00, 0x00, 0x00, 0x00, 0x00, 0x00, 0x00
	.align		8
        /*0280*/ 	.dword	fun@R_CUDA_G64($str$30)
	.align		8
        /*0288*/ 	.dword	fun@R_CUDA_G64($str$31)
        /*0290*/ 	.byte	0xcd, 0x00, 0x00, 0x00, 0x00, 0x00, 0x00, 0x00
	.align		8
        /*0298*/ 	.dword	fun@R_CUDA_G64($str$32)
	.align		8
        /*02a0*/ 	.dword	fun@R_CUDA_G64($str$33)
        /*02a8*/ 	.byte	0xce, 0x00, 0x00, 0x00, 0x00, 0x00, 0x00, 0x00
	.align		8
        /*02b0*/ 	.dword	fun@R_CUDA_G64($str$34)
	.align		8
        /*02b8*/ 	.dword	fun@R_CUDA_G64($str$35)
        /*02c0*/ 	.byte	0xcf, 0x00, 0x00, 0x00, 0x00, 0x00, 0x00, 0x00
	.align		8
        /*02c8*/ 	.dword	fun@R_CUDA_G64($str$36)
	.align		8
        /*02d0*/ 	.dword	fun@R_CUDA_G64($str$37)
        /*02d8*/ 	.byte	0xd0, 0x00, 0x00, 0x00, 0x00, 0x00, 0x00, 0x00
	.align		8
        /*02e0*/ 	.dword	fun@R_CUDA_G64($str$38)
	.align		8
        /*02e8*/ 	.dword	fun@R_CUDA_G64($str$39)
        /*02f0*/ 	.byte	0xd1, 0x00, 0x00, 0x00, 0x00, 0x00, 0x00, 0x00
	.align		8
        /*02f8*/ 	.dword	fun@R_CUDA_G64($str$40)
	.align		8
        /*0300*/ 	.dword	fun@R_CUDA_G64($str$41)
        /*0308*/ 	.byte	0xd2, 0x00, 0x00, 0x00, 0x00, 0x00, 0x00, 0x00
	.align		8
        /*0310*/ 	.dword	fun@R_CUDA_G64($str$42)
	.align		8
        /*0318*/ 	.dword	fun@R_CUDA_G64($str$43)
        /*0320*/ 	.byte	0xd3, 0x00, 0x00, 0x00, 0x00, 0x00, 0x00, 0x00
	.align		8
        /*0328*/ 	.dword	fun@R_CUDA_G64($str$44)
	.align		8
        /*0330*/ 	.dword	fun@R_CUDA_G64($str$45)
        /*0338*/ 	.byte	0xd4, 0x00, 0x00, 0x00, 0x00, 0x00, 0x00, 0x00
	.align		8
        /*0340*/ 	.dword	fun@R_CUDA_G64($str$46)
	.align		8
        /*0348*/ 	.dword	fun@R_CUDA_G64($str$47)
        /*0350*/ 	.byte	0xd5, 0x00, 0x00, 0x00, 0x00, 0x00, 0x00, 0x00
	.align		8
        /*0358*/ 	.dword	fun@R_CUDA_G64($str$48)
	.align		8
        /*0360*/ 	.dword	fun@R_CUDA_G64($str$49)
        /*0368*/ 	.byte	0xd6, 0x00, 0x00, 0x00, 0x00, 0x00, 0x00, 0x00
	.align		8
        /*0370*/ 	.dword	fun@R_CUDA_G64($str$50)
	.align		8
        /*0378*/ 	.dword	fun@R_CUDA_G64($str$51)
        /*0380*/ 	.byte	0xd7, 0x00, 0x00, 0x00, 0x00, 0x00, 0x00, 0x00
	.align		8
        /*0388*/ 	.dword	fun@R_CUDA_G64($str$52)
	.align		8
        /*0390*/ 	.dword	fun@R_CUDA_G64($str$53)
        /*0398*/ 	.byte	0xd8, 0x00, 0x00, 0x00, 0x00, 0x00, 0x00, 0x00
	.align		8
        /*03a0*/ 	.dword	fun@R_CUDA_G64($str$54)
	.align		8
        /*03a8*/ 	.dword	fun@R_CUDA_G64($str$55)
        /*03b0*/ 	.byte	0xd9, 0x00, 0x00, 0x00, 0x00, 0x00, 0x00, 0x00
	.align		8
        /*03b8*/ 	.dword	fun@R_CUDA_G64($str$56)
	.align		8
        /*03c0*/ 	.dword	fun@R_CUDA_G64($str$57)
        /*03c8*/ 	.byte	0xda, 0x00, 0x00, 0x00, 0x00, 0x00, 0x00, 0x00
	.align		8
        /*03d0*/ 	.dword	fun@R_CUDA_G64($str$58)
	.align		8
        /*03d8*/ 	.dword	fun@R_CUDA_G64($str$59)
        /*03e0*/ 	.byte	0xdb, 0x00, 0x00, 0x00, 0x00, 0x00, 0x00, 0x00
	.align		8
        /*03e8*/ 	.dword	fun@R_CUDA_G64($str$60)
	.align		8
        /*03f0*/ 	.dword	fun@R_CUDA_G64($str$61)
        /*03f8*/ 	.byte	0xdc, 0x00, 0x00, 0x00, 0x00, 0x00, 0x00, 0x00
	.align		8
        /*0400*/ 	.dword	fun@R_CUDA_G64($str$62)
	.align		8
        /*0408*/ 	.dword	fun@R_CUDA_G64($str$63)
        /*0410*/ 	.byte	0xdd, 0x00, 0x00, 0x00, 0x00, 0x00, 0x00, 0x00
	.align		8
        /*0418*/ 	.dword	fun@R_CUDA_G64($str$64)
	.align		8
        /*0420*/ 	.dword	fun@R_CUDA_G64($str$65)
        /*0428*/ 	.byte	0xde, 0x00, 0x00, 0x00, 0x00, 0x00, 0x00, 0x00
	.align		8
        /*0430*/ 	.dword	fun@R_CUDA_G64($str$66)
	.align		8
        /*0438*/ 	.dword	fun@R_CUDA_G64($str$67)
        /*0440*/ 	.byte	0xdf, 0x00, 0x00, 0x00, 0x00, 0x00, 0x00, 0x00
	.align		8
        /*0448*/ 	.dword	fun@R_CUDA_G64($str$68)
	.align		8
        /*0450*/ 	.dword	fun@R_CUDA_G64($str$69)
        /*0458*/ 	.byte	0xe0, 0x00, 0x00, 0x00, 0x00, 0x00, 0x00, 0x00
	.align		8
        /*0460*/ 	.dword	fun@R_CUDA_G64($str$70)
	.align		8
        /*0468*/ 	.dword	fun@R_CUDA_G64($str$71)
        /*0470*/ 	.byte	0x2c, 0x01, 0x00, 0x00, 0x00, 0x00, 0x00, 0x00
	.align		8
        /*0478*/ 	.dword	fun@R_CUDA_G64($str$72)
	.align		8
        /*0480*/ 	.dword	fun@R_CUDA_G64($str$29)
        /*0488*/ 	.byte	0x2d, 0x01, 0x00, 0x00, 0x00, 0x00, 0x00, 0x00
	.align		8
        /*0490*/ 	.dword	fun@R_CUDA_G64($str$73)
	.align		8
        /*0498*/ 	.dword	fun@R_CUDA_G64($str$74)
        /*04a0*/ 	.byte	0x2e, 0x01, 0x00, 0x00, 0x00, 0x00, 0x00, 0x00
	.align		8
        /*04a8*/ 	.dword	fun@R_CUDA_G64($str$75)
	.align		8
        /*04b0*/ 	.dword	fun@R_CUDA_G64($str$76)
        /*04b8*/ 	.byte	0x2f, 0x01, 0x00, 0x00, 0x00, 0x00, 0x00, 0x00
	.align		8
        /*04c0*/ 	.dword	fun@R_CUDA_G64($str$77)
	.align		8
        /*04c8*/ 	.dword	fun@R_CUDA_G64($str$78)
        /*04d0*/ 	.byte	0x30, 0x01, 0x00, 0x00, 0x00, 0x00, 0x00, 0x00
	.align		8
        /*04d8*/ 	.dword	fun@R_CUDA_G64($str$79)
	.align		8
        /*04e0*/ 	.dword	fun@R_CUDA_G64($str$80)
        /*04e8*/ 	.byte	0x90, 0x01, 0x00, 0x00, 0x00, 0x00, 0x00, 0x00
	.align		8
        /*04f0*/ 	.dword	fun@R_CUDA_G64($str$81)
	.align		8
        /*04f8*/ 	.dword	fun@R_CUDA_G64($str$82)
        /*0500*/ 	.byte	0x91, 0x01, 0x00, 0x00, 0x00, 0x00, 0x00, 0x00
	.align		8
        /*0508*/ 	.dword	fun@R_CUDA_G64($str$83)
	.align		8
        /*0510*/ 	.dword	fun@R_CUDA_G64($str$84)
        /*0518*/ 	.byte	0xf4, 0x01, 0x00, 0x00, 0x00, 0x00, 0x00, 0x00
	.align		8
        /*0520*/ 	.dword	fun@R_CUDA_G64($str$85)
	.align		8
        /*0528*/ 	.dword	fun@R_CUDA_G64($str$86)
        /*0530*/ 	.byte	0x58, 0x02, 0x00, 0x00, 0x00, 0x00, 0x00, 0x00
	.align		8
        /*0538*/ 	.dword	fun@R_CUDA_G64($str$87)
	.align		8
        /*0540*/ 	.dword	fun@R_CUDA_G64($str$88)
        /*0548*/ 	.byte	0xbc, 0x02, 0x00, 0x00, 0x00, 0x00, 0x00, 0x00
	.align		8
        /*0550*/ 	.dword	fun@R_CUDA_G64($str$89)
	.align		8
        /*0558*/ 	.dword	fun@R_CUDA_G64($str$90)
        /*0560*/ 	.byte	0xbd, 0x02, 0x00, 0x00, 0x00, 0x00, 0x00, 0x00
	.align		8
        /*0568*/ 	.dword	fun@R_CUDA_G64($str$91)
	.align		8
        /*0570*/ 	.dword	fun@R_CUDA_G64($str$92)
        /*0578*/ 	.byte	0xbe, 0x02, 0x00, 0x00, 0x00, 0x00, 0x00, 0x00
	.align		8
        /*0580*/ 	.dword	fun@R_CUDA_G64($str$93)
	.align		8
        /*0588*/ 	.dword	fun@R_CUDA_G64($str$94)
        /*0590*/ 	.byte	0xbf, 0x02, 0x00, 0x00, 0x00, 0x00, 0x00, 0x00
	.align		8
        /*0598*/ 	.dword	fun@R_CUDA_G64($str$95)
	.align		8
        /*05a0*/ 	.dword	fun@R_CUDA_G64($str$96)
        /*05a8*/ 	.byte	0xc0, 0x02, 0x00, 0x00, 0x00, 0x00, 0x00, 0x00
	.align		8
        /*05b0*/ 	.dword	fun@R_CUDA_G64($str$97)
	.align		8
        /*05b8*/ 	.dword	fun@R_CUDA_G64($str$98)
        /*05c0*/ 	.byte	0xc1, 0x02, 0x00, 0x00, 0x00, 0x00, 0x00, 0x00
	.align		8
        /*05c8*/ 	.dword	fun@R_CUDA_G64($str$99)
	.align		8
        /*05d0*/ 	.dword	fun@R_CUDA_G64($str$100)
        /*05d8*/ 	.byte	0xc4, 0x02, 0x00, 0x00, 0x00, 0x00, 0x00, 0x00
	.align		8
        /*05e0*/ 	.dword	fun@R_CUDA_G64($str$101)
	.align		8
        /*05e8*/ 	.dword	fun@R_CUDA_G64($str$102)
        /*05f0*/ 	.byte	0xc5, 0x02, 0x00, 0x00, 0x00, 0x00, 0x00, 0x00
	.align		8
        /*05f8*/ 	.dword	fun@R_CUDA_G64($str$103)
	.align		8
        /*0600*/ 	.dword	fun@R_CUDA_G64($str$104)
        /*0608*/ 	.byte	0xc6, 0x02, 0x00, 0x00, 0x00, 0x00, 0x00, 0x00
	.align		8
        /*0610*/ 	.dword	fun@R_CUDA_G64($str$105)
	.align		8
        /*0618*/ 	.dword	fun@R_CUDA_G64($str$106)
        /*0620*/ 	.byte	0xc7, 0x02, 0x00, 0x00, 0x00, 0x00, 0x00, 0x00
	.align		8
        /*0628*/ 	.dword	fun@R_CUDA_G64($str$107)
	.align		8
        /*0630*/ 	.dword	fun@R_CUDA_G64($str$108)
        /*0638*/ 	.byte	0xc8, 0x02, 0x00, 0x00, 0x00, 0x00, 0x00, 0x00
	.align		8
        /*0640*/ 	.dword	fun@R_CUDA_G64($str$109)
	.align		8
        /*0648*/ 	.dword	fun@R_CUDA_G64($str$110)
        /*0650*/ 	.byte	0xc9, 0x02, 0x00, 0x00, 0x00, 0x00, 0x00, 0x00
	.align		8
        /*0658*/ 	.dword	fun@R_CUDA_G64($str$111)
	.align		8
        /*0660*/ 	.dword	fun@R_CUDA_G64($str$112)
        /*0668*/ 	.byte	0xca, 0x02, 0x00, 0x00, 0x00, 0x00, 0x00, 0x00
	.align		8
        /*0670*/ 	.dword	fun@R_CUDA_G64($str$113)
	.align		8
        /*0678*/ 	.dword	fun@R_CUDA_G64($str$114)
        /*0680*/ 	.byte	0xcb, 0x02, 0x00, 0x00, 0x00, 0x00, 0x00, 0x00
	.align		8
        /*0688*/ 	.dword	fun@R_CUDA_G64($str$115)
	.align		8
        /*0690*/ 	.dword	fun@R_CUDA_G64($str$116)
        /*0698*/ 	.byte	0xcc, 0x02, 0x00, 0x00, 0x00, 0x00, 0x00, 0x00
	.align		8
        /*06a0*/ 	.dword	fun@R_CUDA_G64($str$117)
	.align		8
        /*06a8*/ 	.dword	fun@R_CUDA_G64($str$118)
        /*06b0*/ 	.byte	0xcd, 0x02, 0x00, 0x00, 0x00, 0x00, 0x00, 0x00
	.align		8
        /*06b8*/ 	.dword	fun@R_CUDA_G64($str$119)
	.align		8
        /*06c0*/ 	.dword	fun@R_CUDA_G64($str$120)
        /*06c8*/ 	.byte	0xce, 0x02, 0x00, 0x00, 0x00, 0x00, 0x00, 0x00
	.align		8
        /*06d0*/ 	.dword	fun@R_CUDA_G64($str$121)
	.align		8
        /*06d8*/ 	.dword	fun@R_CUDA_G64($str$122)
        /*06e0*/ 	.byte	0xcf, 0x02, 0x00, 0x00, 0x00, 0x00, 0x00, 0x00
	.align		8
        /*06e8*/ 	.dword	fun@R_CUDA_G64($str$123)
	.align		8
        /*06f0*/ 	.dword	fun@R_CUDA_G64($str$124)
        /*06f8*/ 	.byte	0xd0, 0x02, 0x00, 0x00, 0x00, 0x00, 0x00, 0x00
	.align		8
        /*0700*/ 	.dword	fun@R_CUDA_G64($str$125)
	.align		8
        /*0708*/ 	.dword	fun@R_CUDA_G64($str$126)
        /*0710*/ 	.byte	0x20, 0x03, 0x00, 0x00, 0x00, 0x00, 0x00, 0x00
	.align		8
        /*0718*/ 	.dword	fun@R_CUDA_G64($str$127)
	.align		8
        /*0720*/ 	.dword	fun@R_CUDA_G64($str$128)
        /*0728*/ 	.byte	0x21, 0x03, 0x00, 0x00, 0x00, 0x00, 0x00, 0x00
	.align		8
        /*0730*/ 	.dword	fun@R_CUDA_G64($str$129)
	.align		8
        /*0738*/ 	.dword	fun@R_CUDA_G64($str$130)
        /*0740*/ 	.byte	0x22, 0x03, 0x00, 0x00, 0x00, 0x00, 0x00, 0x00
	.align		8
        /*0748*/ 	.dword	fun@R_CUDA_G64($str$131)
	.align		8
        /*0750*/ 	.dword	fun@R_CUDA_G64($str$132)
        /*0758*/ 	.byte	0x23, 0x03, 0x00, 0x00, 0x00, 0x00, 0x00, 0x00
	.align		8
        /*0760*/ 	.dword	fun@R_CUDA_G64($str$133)
	.align		8
        /*0768*/ 	.dword	fun@R_CUDA_G64($str$134)
        /*0770*/ 	.byte	0x24, 0x03, 0x00, 0x00, 0x00, 0x00, 0x00, 0x00
	.align		8
        /*0778*/ 	.dword	fun@R_CUDA_G64($str$135)
	.align		8
        /*0780*/ 	.dword	fun@R_CUDA_G64($str$136)
        /*0788*/ 	.byte	0x25, 0x03, 0x00, 0x00, 0x00, 0x00, 0x00, 0x00
	.align		8
        /*0790*/ 	.dword	fun@R_CUDA_G64($str$137)
	.align		8
        /*0798*/ 	.dword	fun@R_CUDA_G64($str$138)
        /*07a0*/ 	.byte	0x26, 0x03, 0x00, 0x00, 0x00, 0x00, 0x00, 0x00
	.align		8
        /*07a8*/ 	.dword	fun@R_CUDA_G64($str$139)
	.align		8
        /*07b0*/ 	.dword	fun@R_CUDA_G64($str$140)
        /*07b8*/ 	.byte	0x27, 0x03, 0x00, 0x00, 0x00, 0x00, 0x00, 0x00
	.align		8
        /*07c0*/ 	.dword	fun@R_CUDA_G64($str$141)
	.align		8
        /*07c8*/ 	.dword	fun@R_CUDA_G64($str$142)
        /*07d0*/ 	.byte	0x28, 0x03, 0x00, 0x00, 0x00, 0x00, 0x00, 0x00
	.align		8
        /*07d8*/ 	.dword	fun@R_CUDA_G64($str$143)
	.align		8
        /*07e0*/ 	.dword	fun@R_CUDA_G64($str$144)
        /*07e8*/ 	.byte	0x29, 0x03, 0x00, 0x00, 0x00, 0x00, 0x00, 0x00
	.align		8
        /*07f0*/ 	.dword	fun@R_CUDA_G64($str$145)
	.align		8
        /*07f8*/ 	.dword	fun@R_CUDA_G64($str$146)
        /*0800*/ 	.byte	0x84, 0x03, 0x00, 0x00, 0x00, 0x00, 0x00, 0x00
	.align		8
        /*0808*/ 	.dword	fun@R_CUDA_G64($str$147)
	.align		8
        /*0810*/ 	.dword	fun@R_CUDA_G64($str$148)
        /*0818*/ 	.byte	0x85, 0x03, 0x00, 0x00, 0x00, 0x00, 0x00, 0x00
	.align		8
        /*0820*/ 	.dword	fun@R_CUDA_G64($str$149)
	.align		8
        /*0828*/ 	.dword	fun@R_CUDA_G64($str$150)
        /*0830*/ 	.byte	0x86, 0x03, 0x00, 0x00, 0x00, 0x00, 0x00, 0x00
	.align		8
        /*0838*/ 	.dword	fun@R_CUDA_G64($str$151)
	.align		8
        /*0840*/ 	.dword	fun@R_CUDA_G64($str$152)
        /*0848*/ 	.byte	0x87, 0x03, 0x00, 0x00, 0x00, 0x00, 0x00, 0x00
	.align		8
        /*0850*/ 	.dword	fun@R_CUDA_G64($str$153)
	.align		8
        /*0858*/ 	.dword	fun@R_CUDA_G64($str$154)
        /*0860*/ 	.byte	0x88, 0x03, 0x00, 0x00, 0x00, 0x00, 0x00, 0x00
	.align		8
        /*0868*/ 	.dword	fun@R_CUDA_G64($str$155)
	.align		8
        /*0870*/ 	.dword	fun@R_CUDA_G64($str$156)
        /*0878*/ 	.byte	0x89, 0x03, 0x00, 0x00, 0x00, 0x00, 0x00, 0x00
	.align		8
        /*0880*/ 	.dword	fun@R_CUDA_G64($str$157)
	.align		8
        /*0888*/ 	.dword	fun@R_CUDA_G64($str$158)
        /*0890*/ 	.byte	0x8a, 0x03, 0x00, 0x00, 0x00, 0x00, 0x00, 0x00
	.align		8
        /*0898*/ 	.dword	fun@R_CUDA_G64($str$159)
	.align		8
        /*08a0*/ 	.dword	fun@R_CUDA_G64($str$160)
        /*08a8*/ 	.byte	0x8b, 0x03, 0x00, 0x00, 0x00, 0x00, 0x00, 0x00
	.align		8
        /*08b0*/ 	.dword	fun@R_CUDA_G64($str$161)
	.align		8
        /*08b8*/ 	.dword	fun@R_CUDA_G64($str$162)
        /*08c0*/ 	.byte	0x8c, 0x03, 0x00, 0x00, 0x00, 0x00, 0x00, 0x00
	.align		8
        /*08c8*/ 	.dword	fun@R_CUDA_G64($str$163)
	.align		8
        /*08d0*/ 	.dword	fun@R_CUDA_G64($str$164)
        /*08d8*/ 	.byte	0x8d, 0x03, 0x00, 0x00, 0x00, 0x00, 0x00, 0x00
	.align		8
        /*08e0*/ 	.dword	fun@R_CUDA_G64($str$165)
	.align		8
        /*08e8*/ 	.dword	fun@R_CUDA_G64($str$166)
        /*08f0*/ 	.byte	0x8e, 0x03, 0x00, 0x00, 0x00, 0x00, 0x00, 0x00
	.align		8
        /*08f8*/ 	.dword	fun@R_CUDA_G64($str$167)
	.align		8
        /*0900*/ 	.dword	fun@R_CUDA_G64($str$168)
        /*0908*/ 	.byte	0xe7, 0x03, 0x00, 0x00, 0x00, 0x00, 0x00, 0x00
	.align		8
        /*0910*/ 	.dword	fun@R_CUDA_G64($str$169)
	.align		8
        /*0918*/ 	.dword	fun@R_CUDA_G64($str$170)
        /*0920*/ 	.byte	0x34, 0x00, 0x00, 0x00, 0x00, 0x00, 0x00, 0x00
	.align		8
        /*0928*/ 	.dword	fun@R_CUDA_G64($str$171)
	.align		8
        /*0930*/ 	.dword	fun@R_CUDA_G64($str$172)
        /*0938*/ 	.byte	0x35, 0x00, 0x00, 0x00, 0x00, 0x00, 0x00, 0x00
	.align		8
        /*0940*/ 	.dword	fun@R_CUDA_G64($str$173)
	.align		8
        /*0948*/ 	.dword	fun@R_CUDA_G64($str$174)
        /*0950*/ 	.byte	0x62, 0x00, 0x00, 0x00, 0x00, 0x00, 0x00, 0x00
	.align		8
        /*0958*/ 	.dword	fun@R_CUDA_G64($str$175)
	.align		8
        /*0960*/ 	.dword	fun@R_CUDA_G64($str$176)
        /*0968*/ 	.byte	0x09, 0x00, 0x00, 0x00, 0x00, 0x00, 0x00, 0x00
	.align		8
        /*0970*/ 	.dword	fun@R_CUDA_G64($str$177)
	.align		8
        /*0978*/ 	.dword	fun@R_CUDA_G64($str$178)
        /*0980*/ 	.byte	0x0c, 0x00, 0x00, 0x00, 0x00, 0x00, 0x00, 0x00
	.align		8
        /*0988*/ 	.dword	fun@R_CUDA_G64($str$179)
	.align		8
        /*0990*/ 	.dword	fun@R_CUDA_G64($str$180)
        /*0998*/ 	.byte	0x0d, 0x00, 0x00, 0x00, 0x00, 0x00, 0x00, 0x00
	.align		8
        /*09a0*/ 	.dword	fun@R_CUDA_G64($str$181)
	.align		8
        /*09a8*/ 	.dword	fun@R_CUDA_G64($str$182)
        /*09b0*/ 	.byte	0x10, 0x00, 0x00, 0x00, 0x00, 0x00, 0x00, 0x00
	.align		8
        /*09b8*/ 	.dword	fun@R_CUDA_G64($str$183)
	.align		8
        /*09c0*/ 	.dword	fun@R_CUDA_G64($str$184)
        /*09c8*/ 	.byte	0x11, 0x00, 0x00, 0x00, 0x00, 0x00, 0x00, 0x00
	.align		8
        /*09d0*/ 	.dword	fun@R_CUDA_G64($str$185)
	.align		8
        /*09d8*/ 	.dword	fun@R_CUDA_G64($str$186)
        /*09e0*/ 	.byte	0x12, 0x00, 0x00, 0x00, 0x00, 0x00, 0x00, 0x00
	.align		8
        /*09e8*/ 	.dword	fun@R_CUDA_G64($str$187)
	.align		8
        /*09f0*/ 	.dword	fun@R_CUDA_G64($str$188)
        /*09f8*/ 	.byte	0x13, 0x00, 0x00, 0x00, 0x00, 0x00, 0x00, 0x00
	.align		8
        /*0a00*/ 	.dword	fun@R_CUDA_G64($str$189)
	.align		8
        /*0a08*/ 	.dword	fun@R_CUDA_G64($str$190)
        /*0a10*/ 	.byte	0x14, 0x00, 0x00, 0x00, 0x00, 0x00, 0x00, 0x00
	.align		8
        /*0a18*/ 	.dword	fun@R_CUDA_G64($str$191)
	.align		8
        /*0a20*/ 	.dword	fun@R_CUDA_G64($str$192)
        /*0a28*/ 	.byte	0x15, 0x00, 0x00, 0x00, 0x00, 0x00, 0x00, 0x00
	.align		8
        /*0a30*/ 	.dword	fun@R_CUDA_G64($str$193)
	.align		8
        /*0a38*/ 	.dword	fun@R_CUDA_G64($str$194)
        /*0a40*/ 	.byte	0x16, 0x00, 0x00, 0x00, 0x00, 0x00, 0x00, 0x00
	.align		8
        /*0a48*/ 	.dword	fun@R_CUDA_G64($str$195)
	.align		8
        /*0a50*/ 	.dword	fun@R_CUDA_G64($str$196)
        /*0a58*/ 	.byte	0x17, 0x00, 0x00, 0x00, 0x00, 0x00, 0x00, 0x00
	.align		8
        /*0a60*/ 	.dword	fun@R_CUDA_G64($str$197)
	.align		8
        /*0a68*/ 	.dword	fun@R_CUDA_G64($str$198)
        /*0a70*/ 	.byte	0x18, 0x00, 0x00, 0x00, 0x00, 0x00, 0x00, 0x00
	.align		8
        /*0a78*/ 	.dword	fun@R_CUDA_G64($str$199)
	.align		8
        /*0a80*/ 	.dword	fun@R_CUDA_G64($str$200)
        /*0a88*/ 	.byte	0x19, 0x00, 0x00, 0x00, 0x00, 0x00, 0x00, 0x00
	.align		8
        /*0a90*/ 	.dword	fun@R_CUDA_G64($str$201)
	.align		8
        /*0a98*/ 	.dword	fun@R_CUDA_G64($str$202)
        /*0aa0*/ 	.byte	0x1a, 0x00, 0x00, 0x00, 0x00, 0x00, 0x00, 0x00
	.align		8
        /*0aa8*/ 	.dword	fun@R_CUDA_G64($str$203)
	.align		8
        /*0ab0*/ 	.dword	fun@R_CUDA_G64($str$204)
        /*0ab8*/ 	.byte	0x1b, 0x00, 0x00, 0x00, 0x00, 0x00, 0x00, 0x00
	.align		8
        /*0ac0*/ 	.dword	fun@R_CUDA_G64($str$205)
	.align		8
        /*0ac8*/ 	.dword	fun@R_CUDA_G64($str$206)
        /*0ad0*/ 	.byte	0x1c, 0x00, 0x00, 0x00, 0x00, 0x00, 0x00, 0x00
	.align		8
        /*0ad8*/ 	.dword	fun@R_CUDA_G64($str$207)
	.align		8
        /*0ae0*/ 	.dword	fun@R_CUDA_G64($str$208)
        /*0ae8*/ 	.byte	0x1f, 0x00, 0x00, 0x00, 0x00, 0x00, 0x00, 0x00
	.align		8
        /*0af0*/ 	.dword	fun@R_CUDA_G64($str$209)
	.align		8
        /*0af8*/ 	.dword	fun@R_CUDA_G64($str$210)
        /*0b00*/ 	.byte	0x20, 0x00, 0x00, 0x00, 0x00, 0x00, 0x00, 0x00
	.align		8
        /*0b08*/ 	.dword	fun@R_CUDA_G64($str$211)
	.align		8
        /*0b10*/ 	.dword	fun@R_CUDA_G64($str$212)
        /*0b18*/ 	.byte	0x23, 0x00, 0x00, 0x00, 0x00, 0x00, 0x00, 0x00
	.align		8
        /*0b20*/ 	.dword	fun@R_CUDA_G64($str$213)
	.align		8
        /*0b28*/ 	.dword	fun@R_CUDA_G64($str$214)
        /*0b30*/ 	.byte	0x24, 0x00, 0x00, 0x00, 0x00, 0x00, 0x00, 0x00
	.align		8
        /*0b38*/ 	.dword	fun@R_CUDA_G64($str$215)
	.align		8
        /*0b40*/ 	.dword	fun@R_CUDA_G64($str$216)
        /*0b48*/ 	.byte	0x25, 0x00, 0x00, 0x00, 0x00, 0x00, 0x00, 0x00
	.align		8
        /*0b50*/ 	.dword	fun@R_CUDA_G64($str$217)
	.align		8
        /*0b58*/ 	.dword	fun@R_CUDA_G64($str$218)
        /*0b60*/ 	.byte	0x2b, 0x00, 0x00, 0x00, 0x00, 0x00, 0x00, 0x00
	.align		8
        /*0b68*/ 	.dword	fun@R_CUDA_G64($str$219)
	.align		8
        /*0b70*/ 	.dword	fun@R_CUDA_G64($str$220)
        /*0b78*/ 	.byte	0x2c, 0x00, 0x00, 0x00, 0x00, 0x00, 0x00, 0x00
	.align		8
        /*0b80*/ 	.dword	fun@R_CUDA_G64($str$221)
	.align		8
        /*0b88*/ 	.dword	fun@R_CUDA_G64($str$222)
        /*0b90*/ 	.byte	0x2d, 0x00, 0x00, 0x00, 0x00, 0x00, 0x00, 0x00
	.align		8
        /*0b98*/ 	.dword	fun@R_CUDA_G64($str$223)
	.align		8
        /*0ba0*/ 	.dword	fun@R_CUDA_G64($str$224)
        /*0ba8*/ 	.byte	0x2e, 0x00, 0x00, 0x00, 0x00, 0x00, 0x00, 0x00
	.align		8
        /*0bb0*/ 	.dword	fun@R_CUDA_G64($str$225)
	.align		8
        /*0bb8*/ 	.dword	fun@R_CUDA_G64($str$226)
        /*0bc0*/ 	.byte	0x31, 0x00, 0x00, 0x00, 0x00, 0x00, 0x00, 0x00
	.align		8
        /*0bc8*/ 	.dword	fun@R_CUDA_G64($str$227)
	.align		8
        /*0bd0*/ 	.dword	fun@R_CUDA_G64($str$228)
        /*0bd8*/ 	.byte	0x41, 0x00, 0x00, 0x00, 0x00, 0x00, 0x00, 0x00
	.align		8
        /*0be0*/ 	.dword	fun@R_CUDA_G64($str$229)
	.align		8
        /*0be8*/ 	.dword	fun@R_CUDA_G64($str$230)
        /*0bf0*/ 	.byte	0x42, 0x00, 0x00, 0x00, 0x00, 0x00, 0x00, 0x00
	.align		8
        /*0bf8*/ 	.dword	fun@R_CUDA_G64($str$231)
	.align		8
        /*0c00*/ 	.dword	fun@R_CUDA_G64($str$232)
        /*0c08*/ 	.byte	0x43, 0x00, 0x00, 0x00, 0x00, 0x00, 0x00, 0x00
	.align		8
        /*0c10*/ 	.dword	fun@R_CUDA_G64($str$233)
	.align		8
        /*0c18*/ 	.dword	fun@R_CUDA_G64($str$234)
        /*0c20*/ 	.byte	0x44, 0x00, 0x00, 0x00, 0x00, 0x00, 0x00, 0x00
	.align		8
        /*0c28*/ 	.dword	fun@R_CUDA_G64($str$235)
	.align		8
        /*0c30*/ 	.dword	fun@R_CUDA_G64($str$236)
        /*0c38*/ 	.byte	0x45, 0x00, 0x00, 0x00, 0x00, 0x00, 0x00, 0x00
	.align		8
        /*0c40*/ 	.dword	fun@R_CUDA_G64($str$237)
	.align		8
        /*0c48*/ 	.dword	fun@R_CUDA_G64($str$238)
        /*0c50*/ 	.byte	0x7f, 0x00, 0x00, 0x00, 0x00, 0x00, 0x00, 0x00
	.align		8
        /*0c58*/ 	.dword	fun@R_CUDA_G64($str$239)
	.align		8
        /*0c60*/ 	.dword	fun@R_CUDA_G64($str$240)
        /*0c68*/ 	.byte	0x10, 0x27, 0x00, 0x00, 0x00, 0x00, 0x00, 0x00
	.align		8
        /*0c70*/ 	.dword	fun@R_CUDA_G64($str$241)
	.align		8
        /*0c78*/ 	.dword	fun@R_CUDA_G64($str$242)
	.global		__CNPRT_VERSION_NUMBER__
	.type		__CNPRT_VERSION_NUMBER__,@object
	.size		__CNPRT_VERSION_NUMBER__,(cudartErrorTableEntryCount - __CNPRT_VERSION_NUMBER__)
__CNPRT_VERSION_NUMBER__:
        /*0c80*/ 	.byte	0x70, 0x17, 0x00, 0x00
	.global		cudartErrorTableEntryCount
	.type		cudartErrorTableEntryCount,@object
	.size		cudartErrorTableEntryCount,(cudartErrorCnpMapEntryCount - cudartErrorTableEntryCount)
cudartErrorTableEntryCount:
        /*0c84*/ 	.byte	0x7a, 0x00, 0x00, 0x00
	.global		cudartErrorCnpMapEntryCount
	.type		cudartErrorCnpMapEntryCount,@object
	.size		cudartErrorCnpMapEntryCount,(__nv_static_51__38_cuda_device_runtime_compute_86_cpp1_ii_8b1a5d37_cudartErrorCnpMapArr - cudartErrorCnpMapEntryCount)
cudartErrorCnpMapEntryCount:
        /*0c88*/ 	.byte	0x0d, 0x00, 0x00, 0x00
	.type		__nv_static_51__38_cuda_device_runtime_compute_86_cpp1_ii_8b1a5d37_cudartErrorCnpMapArr,@object
	.size		__nv_static_51__38_cuda_device_runtime_compute_86_cpp1_ii_8b1a5d37_cudartErrorCnpMapArr,($str$1 - __nv_static_51__38_cuda_device_runtime_compute_86_cpp1_ii_8b1a5d37_cudartErrorCnpMapArr)
__nv_static_51__38_cuda_device_runtime_compute_86_cpp1_ii_8b1a5d37_cudartErrorCnpMapArr:
        /*0c8c*/ 	.byte	0x00, 0x00, 0x00, 0x00, 0x00, 0x00, 0x00, 0x00, 0x01, 0x00, 0x00, 0x00, 0x01, 0x00, 0x00, 0x00
        /*0c9c*/ 	.byte	0x04, 0x00, 0x00, 0x00, 0x02, 0x00, 0x00, 0x00, 0x03, 0x00, 0x00, 0x00, 0x65, 0x00, 0x00, 0x00
        /*0cac*/ 	.byte	0x05, 0x00, 0x00, 0x00, 0x41, 0x00, 0x00, 0x00, 0x0a, 0x00, 0x00, 0x00, 0x42, 0x00, 0x00, 0x00
        /*0cbc*/ 	.byte	0x09, 0x00, 0x00, 0x00, 0x43, 0x00, 0x00, 0x00, 0x0b, 0x00, 0x00, 0x00, 0x44, 0x00, 0x00, 0x00
        /*0ccc*/ 	.byte	0x0c, 0x00, 0x00, 0x00, 0x45, 0x00, 0x00, 0x00, 0x02, 0x00, 0x00, 0x00, 0x7f, 0x00, 0x00, 0x00
        /*0cdc*/ 	.byte	0x06, 0x00, 0x00, 0x00, 0xbd, 0x02, 0x00, 0x00, 0x07, 0x00, 0x00, 0x00, 0x09, 0x00, 0x00, 0x00
        /*0cec*/ 	.byte	0x08, 0x00, 0x00, 0x00, 0x09, 0x00, 0x00, 0x00
	.type		$str$1,@object
	.size		$str$1,($str - $str$1)
$str$1:
        /*0cf4*/ 	.byte	0x6e, 0x6f, 0x20, 0x65, 0x72, 0x72, 0x6f, 0x72, 0x00
	.type		$str,@object
	.size		$str,($str$5 - $str)
$str:
        /*0cfd*/ 	.byte	0x63, 0x75, 0x64, 0x61, 0x53, 0x75, 0x63, 0x63, 0x65, 0x73, 0x73, 0x00
	.type		$str$5,@object
	.size		$str$5,($str$170 - $str$5)
$str$5:
        /*0d09*/ 	.byte	0x6f, 0x75, 0x74, 0x20, 0x6f, 0x66, 0x20, 0x6d, 0x65, 0x6d, 0x6f, 0x72, 0x79, 0x00
	.type		$str$170,@object
	.size		$str$170,($str$74 - $str$170)
$str$170:
        /*0d17*/ 	.byte	0x75, 0x6e, 0x6b, 0x6e, 0x6f, 0x77, 0x6e, 0x20, 0x65, 0x72, 0x72, 0x6f, 0x72, 0x00
	.type		$str$74,@object
	.size		$str$74,($str$105 - $str$74)
$str$74:
        /*0d25*/ 	.byte	0x66, 0x69, 0x6c, 0x65, 0x20, 0x6e, 0x6f, 0x74, 0x20, 0x66, 0x6f, 0x75, 0x6e, 0x64, 0x00
	.type		$str$105,@object
	.size		$str$105,($str$37 - $str$105)
$str$105:
        /*0d34*/ 	.byte	0x63, 0x75, 0x64, 0x61, 0x45, 0x72, 0x72, 0x6f, 0x72, 0x41, 0x73, 0x73, 0x65, 0x72, 0x74, 0x00
	.type		$str$37,@object
	.size		$str$37,($str$169 - $str$37)
$str$37:
        /*0d44*/ 	.byte	0x61, 0x72, 0x72, 0x61, 0x79, 0x20, 0x69, 0x73, 0x20, 0x6d, 0x61, 0x70, 0x70, 0x65, 0x64, 0x00
	.type		$str$169,@object
	.size		$str$169,($str$165 - $str$169)
$str$169:
        /*0d54*/ 	.byte	0x63, 0x75, 0x64, 0x61, 0x45, 0x72, 0x72, 0x6f, 0x72, 0x55, 0x6e, 0x6b, 0x6e, 0x6f, 0x77, 0x6e
        /*0d64*/ 	.byte	0x00
	.type		$str$165,@object
	.size		$str$165,($str$3 - $str$165)
$str$165:
        /*0d65*/ 	.byte	0x63, 0x75, 0x64, 0x61, 0x45, 0x72, 0x72, 0x6f, 0x72, 0x54, 0x69, 0x6d, 0x65, 0x6f, 0x75, 0x74
        /*0d75*/ 	.byte	0x00
	.type		$str$3,@object
	.size		$str$3,($str$88 - $str$3)
$str$3:
        /*0d76*/ 	.byte	0x69, 0x6e, 0x76, 0x61, 0x6c, 0x69, 0x64, 0x20, 0x61, 0x72, 0x67, 0x75, 0x6d, 0x65, 0x6e, 0x74
        /*0d86*/ 	.byte	0x00
	.type		$str$88,@object
	.size		$str$88,($str$242 - $str$88)
$str$88:
        /*0d87*/ 	.byte	0x64, 0x65, 0x76, 0x69, 0x63, 0x65, 0x20, 0x6e, 0x6f, 0x74, 0x20, 0x72, 0x65, 0x61, 0x64, 0x79
        /*0d97*/ 	.byte	0x00
	.type		$str$242,@object
	.size		$str$242,($str$87 - $str$242)
$str$242:
        /*0d98*/ 	.byte	0x61, 0x70, 0x69, 0x20, 0x66, 0x61, 0x69, 0x6c, 0x75, 0x72, 0x65, 0x20, 0x62, 0x61, 0x73, 0x65
        /*0da8*/ 	.byte	0x00
	.type		$str$87,@object
	.size		$str$87,($str$20 - $str$87)
$str$87:
        /*0da9*/ 	.byte	0x63, 0x75, 0x64, 0x61, 0x45, 0x72, 0x72, 0x6f, 0x72, 0x4e, 0x6f, 0x74, 0x52, 0x65, 0x61, 0x64
        /*0db9*/ 	.byte	0x79, 0x00
	.type		$str$20,@object
	.size		$str$20,($str$121 - $str$20)
$str$20:
        /*0dbb*/ 	.byte	0x63, 0x75, 0x64, 0x61, 0x45, 0x72, 0x72, 0x6f, 0x72, 0x4e, 0x6f, 0x44, 0x65, 0x76, 0x69, 0x63
        /*0dcb*/ 	.byte	0x65, 0x00
	.type		$str$121,@object
	.size		$str$121,($str$44 - $str$121)
$str$121:
        /*0dcd*/ 	.byte	0x63, 0x75, 0x64, 0x61, 0x45, 0x72, 0x72, 0x6f, 0x72, 0x49, 0x6e, 0x76, 0x61, 0x6c, 0x69, 0x64
        /*0ddd*/ 	.byte	0x50, 0x63, 0x00
	.type		$str$44,@object
	.size		$str$44,($str$118 - $str$44)
$str$44:
        /*0de0*/ 	.byte	0x63, 0x75, 0x64, 0x61, 0x45, 0x72, 0x72, 0x6f, 0x72, 0x4e, 0x6f, 0x74, 0x4d, 0x61, 0x70, 0x70
        /*0df0*/ 	.byte	0x65, 0x64, 0x00
	.type		$str$118,@object
	.size		$str$118,($str$45 - $str$118)
$str$118:
        /*0df3*/ 	.byte	0x6d, 0x69, 0x73, 0x61, 0x6c, 0x69, 0x67, 0x6e, 0x65, 0x64, 0x20, 0x61, 0x64, 0x64, 0x72, 0x65
        /*0e03*/ 	.byte	0x73, 0x73, 0x00
	.type		$str$45,@object
	.size		$str$45,($str$58 - $str$45)
$str$45:
        /*0e06*/ 	.byte	0x72, 0x65, 0x73, 0x6f, 0x75, 0x72, 0x63, 0x65, 0x20, 0x6e, 0x6f, 0x74, 0x20, 0x6d, 0x61, 0x70
        /*0e16*/ 	.byte	0x70, 0x65, 0x64, 0x00
	.type		$str$58,@object
	.size		$str$58,($str$9 - $str$58)
$str$58:
        /*0e1a*/ 	.byte	0x63, 0x75, 0x64, 0x61, 0x45, 0x72, 0x72, 0x6f, 0x72, 0x49, 0x6e, 0x76, 0x61, 0x6c, 0x69, 0x64
        /*0e2a*/ 	.byte	0x50, 0x74, 0x78, 0x00
	.type		$str$9,@object
	.size		$str$9,($str$7 - $str$9)
$str$9:
        /*0e2e*/ 	.byte	0x64, 0x72, 0x69, 0x76, 0x65, 0x72, 0x20, 0x73, 0x68, 0x75, 0x74, 0x74, 0x69, 0x6e, 0x67, 0x20
        /*0e3e*/ 	.byte	0x64, 0x6f, 0x77, 0x6e, 0x00
	.type		$str$7,@object
	.size		$str$7,($str$184 - $str$7)
$str$7:
        /*0e43*/ 	.byte	0x69, 0x6e, 0x69, 0x74, 0x69, 0x61, 0x6c, 0x69, 0x7a, 0x61, 0x74, 0x69, 0x6f, 0x6e, 0x20, 0x65
        /*0e53*/ 	.byte	0x72, 0x72, 0x6f, 0x72, 0x00
	.type		$str$184,@object
	.size		$str$184,($str$104 - $str$184)
$str$184:
        /*0e58*/ 	.byte	0x69, 0x6e, 0x76, 0x61, 0x6c, 0x69, 0x64, 0x20, 0x68, 0x6f, 0x73, 0x74, 0x20, 0x70, 0x6f, 0x69
        /*0e68*/ 	.byte	0x6e, 0x74, 0x65, 0x72, 0x00
	.type		$str$104,@object
	.size		$str$104,($str$114 - $str$104)
$str$104:
        /*0e6d*/ 	.byte	0x63, 0x6f, 0x6e, 0x74, 0x65, 0x78, 0x74, 0x20, 0x69, 0x73, 0x20, 0x64, 0x65, 0x73, 0x74, 0x72
        /*0e7d*/ 	.byte	0x6f, 0x79, 0x65, 0x64, 0x00
	.type		$str$114,@object
	.size		$str$114,($str$18 - $str$114)
$str$114:
        /*0e82*/ 	.byte	0x68, 0x61, 0x72, 0x64, 0x77, 0x61, 0x72, 0x65, 0x20, 0x73, 0x74, 0x61, 0x63, 0x6b, 0x20, 0x65
        /*0e92*/ 	.byte	0x72, 0x72, 0x6f, 0x72, 0x00
	.type		$str$18,@object
	.size		$str$18,($str$129 - $str$18)
$str$18:
        /*0e97*/ 	.byte	0x63, 0x75, 0x64, 0x61, 0x45, 0x72, 0x72, 0x6f, 0x72, 0x53, 0x74, 0x75, 0x62, 0x4c, 0x69, 0x62
        /*0ea7*/ 	.byte	0x72, 0x61, 0x72, 0x79, 0x00
	.type		$str$129,@object
	.size		$str$129,($str$73 - $str$129)
$str$129:
        /*0eac*/ 	.byte	0x63, 0x75, 0x64, 0x61, 0x45, 0x72, 0x72, 0x6f, 0x72, 0x4e, 0x6f, 0x74, 0x53, 0x75, 0x70, 0x70
        /*0ebc*/ 	.byte	0x6f, 0x72, 0x74, 0x65, 0x64, 0x00
	.type		$str$73,@object
	.size		$str$73,($str$127 - $str$73)
$str$73:
        /*0ec2*/ 	.byte	0x63, 0x75, 0x64, 0x61, 0x45, 0x72, 0x72, 0x6f, 0x72, 0x46, 0x69, 0x6c, 0x65, 0x4e, 0x6f, 0x74
        /*0ed2*/ 	.byte	0x46, 0x6f, 0x75, 0x6e, 0x64, 0x00
	.type		$str$127,@object
	.size		$str$127,($str$83 - $str$127)
$str$127:
        /*0ed8*/ 	.byte	0x63, 0x75, 0x64, 0x61, 0x45, 0x72, 0x72, 0x6f, 0x72, 0x4e, 0x6f, 0x74, 0x50, 0x65, 0x72, 0x6d
        /*0ee8*/ 	.byte	0x69, 0x74, 0x74, 0x65, 0x64, 0x00
	.type		$str$83,@object
	.size		$str$83,($str$107 - $str$83)
$str$83:
        /*0eee*/ 	.byte	0x63, 0x75, 0x64, 0x61, 0x45, 0x72, 0x72, 0x6f, 0x72, 0x49, 0x6c, 0x6c, 0x65, 0x67, 0x61, 0x6c
        /*0efe*/ 	.byte	0x53, 0x74, 0x61, 0x74, 0x65, 0x00
	.type		$str$107,@object
	.size		$str$107,($str$2 - $str$107)
$str$107:
        /*0f04*/ 	.byte	0x63, 0x75, 0x64, 0x61, 0x45, 0x72, 0x72, 0x6f, 0x72, 0x54, 0x6f, 0x6f, 0x4d, 0x61, 0x6e, 0x79
        /*0f14*/ 	.byte	0x50, 0x65, 0x65, 0x72, 0x73, 0x00
	.type		$str$2,@object
	.size		$str$2,($str$182 - $str$2)
$str$2:
        /*0f1a*/ 	.byte	0x63, 0x75, 0x64, 0x61, 0x45, 0x72, 0x72, 0x6f, 0x72, 0x49, 0x6e, 0x76, 0x61, 0x6c, 0x69, 0x64
        /*0f2a*/ 	.byte	0x56, 0x61, 0x6c, 0x75, 0x65, 0x00
	.type		$str$182,@object
	.size		$str$182,($str$161 - $str$182)
$str$182:
        /*0f30*/ 	.byte	0x69, 0x6e, 0x76, 0x61, 0x6c, 0x69, 0x64, 0x20, 0x64, 0x65, 0x76, 0x69, 0x63, 0x65, 0x20, 0x73
        /*0f40*/ 	.byte	0x79, 0x6d, 0x62, 0x6f, 0x6c, 0x00
	.type		$str$161,@object
	.size		$str$161,($str$181 - $str$161)
$str$161:
        /*0f46*/ 	.byte	0x63, 0x75, 0x64, 0x61, 0x45, 0x72, 0x72, 0x6f, 0x72, 0x43, 0x61, 0x70, 0x74, 0x75, 0x72, 0x65
        /*0f56*/ 	.byte	0x64, 0x45, 0x76, 0x65, 0x6e, 0x74, 0x00
	.type		$str$181,@object
	.size		$str$181,($str$93 - $str$181)
$str$181:
        /*0f5d*/ 	.byte	0x63, 0x75, 0x64, 0x61, 0x45, 0x72, 0x72, 0x6f, 0x72, 0x49, 0x6e, 0x76, 0x61, 0x6c, 0x69, 0x64
        /*0f6d*/ 	.byte	0x53, 0x79, 0x6d, 0x62, 0x6f, 0x6c, 0x00
	.type		$str$93,@object
	.size		$str$93,($str$31 - $str$93)
$str$93:
        /*0f74*/ 	.byte	0x63, 0x75, 0x64, 0x61, 0x45, 0x72, 0x72, 0x6f, 0x72, 0x4c, 0x61, 0x75, 0x6e, 0x63, 0x68, 0x54
        /*0f84*/ 	.byte	0x69, 0x6d, 0x65, 0x6f, 0x75, 0x74, 0x00
	.type		$str$31,@object
	.size		$str$31,($str$23 - $str$31)
$str$31:
        /*0f8b*/ 	.byte	0x69, 0x6e, 0x76, 0x61, 0x6c, 0x69, 0x64, 0x20, 0x64, 0x65, 0x76, 0x69, 0x63, 0x65, 0x20, 0x63
        /*0f9b*/ 	.byte	0x6f, 0x6e, 0x74, 0x65, 0x78, 0x74, 0x00
	.type		$str$23,@object
	.size		$str$23,($str$123 - $str$23)
$str$23:
        /*0fa2*/ 	.byte	0x69, 0x6e, 0x76, 0x61, 0x6c, 0x69, 0x64, 0x20, 0x64, 0x65, 0x76, 0x69, 0x63, 0x65, 0x20, 0x6f
        /*0fb2*/ 	.byte	0x72, 0x64, 0x69, 0x6e, 0x61, 0x6c, 0x00
	.type		$str$123,@object
	.size		$str$123,($str$139 - $str$123)
$str$123:
        /*0fb9*/ 	.byte	0x63, 0x75, 0x64, 0x61, 0x45, 0x72, 0x72, 0x6f, 0x72, 0x4c, 0x61, 0x75, 0x6e, 0x63, 0x68, 0x46
        /*0fc9*/ 	.byte	0x61, 0x69, 0x6c, 0x75, 0x72, 0x65, 0x00
	.type		$str$139,@object
	.size		$str$139,($str$72 - $str$139)
$str$139:
        /*0fd0*/ 	.byte	0x63, 0x75, 0x64, 0x61, 0x45, 0x72, 0x72, 0x6f, 0x72, 0x4d, 0x70, 0x73, 0x52, 0x70, 0x63, 0x46
        /*0fe0*/ 	.byte	0x61, 0x69, 0x6c, 0x75, 0x72, 0x65, 0x00
	.type		$str$72,@object
	.size		$str$72,($str$36 - $str$72)
$str$72:
        /*0fe7*/ 	.byte	0x63, 0x75, 0x64, 0x61, 0x45, 0x72, 0x72, 0x6f, 0x72, 0x49, 0x6e, 0x76, 0x61, 0x6c, 0x69, 0x64
        /*0ff7*/ 	.byte	0x53, 0x6f, 0x75, 0x72, 0x63, 0x65, 0x00
	.type		$str$36,@object
	.size		$str$36,($str$180 - $str$36)
$str$36:
        /*0ffe*/ 	.byte	0x63, 0x75, 0x64, 0x61, 0x45, 0x72, 0x72, 0x6f, 0x72, 0x41, 0x72, 0x72, 0x61, 0x79, 0x49, 0x73
        /*100e*/ 	.byte	0x4d, 0x61, 0x70, 0x70, 0x65, 0x64, 0x00
	.type		$str$180,@object
	.size		$str$180,($str$186 - $str$180)
$str$180:
        /*1015*/ 	.byte	0x69, 0x6e, 0x76, 0x61, 0x6c, 0x69, 0x64, 0x20, 0x70, 0x69, 0x74, 0x63, 0x68, 0x20, 0x61, 0x72
        /*1025*/ 	.byte	0x67, 0x75, 0x6d, 0x65, 0x6e, 0x74, 0x00
	.type		$str$186,@object
	.size		$str$186,($str$38 - $str$186)
$str$186:
        /*102c*/ 	.byte	0x69, 0x6e, 0x76, 0x61, 0x6c, 0x69, 0x64, 0x20, 0x64, 0x65, 0x76, 0x69, 0x63, 0x65, 0x20, 0x70
        /*103c*/ 	.byte	0x6f, 0x69, 0x6e, 0x74, 0x65, 0x72, 0x00
	.type		$str$38,@object
	.size		$str$38,($str$22 - $str$38)
$str$38:
        /*1043*/ 	.byte	0x63, 0x75, 0x64, 0x61, 0x45, 0x72, 0x72, 0x6f, 0x72, 0x41, 0x6c, 0x72, 0x65, 0x61, 0x64, 0x79
        /*1053*/ 	.byte	0x4d, 0x61, 0x70, 0x70, 0x65, 0x64, 0x00
	.type		$str$22,@object
	.size		$str$22,($str$86 - $str$22)
$str$22:
        /*105a*/ 	.byte	0x63, 0x75, 0x64, 0x61, 0x45, 0x72, 0x72, 0x6f, 0x72, 0x49, 0x6e, 0x76, 0x61, 0x6c, 0x69, 0x64
        /*106a*/ 	.byte	0x44, 0x65, 0x76, 0x69, 0x63, 0x65, 0x00
	.type		$str$86,@object
	.size		$str$86,($str$241 - $str$86)
$str$86:
        /*1071*/ 	.byte	0x6e, 0x61, 0x6d, 0x65, 0x64, 0x20, 0x73, 0x79, 0x6d, 0x62, 0x6f, 0x6c, 0x20, 0x6e, 0x6f, 0x74
        /*1081*/ 	.byte	0x20, 0x66, 0x6f, 0x75, 0x6e, 0x64, 0x00
	.type		$str$241,@object
	.size		$str$241,($str$217 - $str$241)
$str$241:
        /*1088*/ 	.byte	0x63, 0x75, 0x64, 0x61, 0x45, 0x72, 0x72, 0x6f, 0x72, 0x41, 0x70, 0x69, 0x46, 0x61, 0x69, 0x6c
        /*1098*/ 	.byte	0x75, 0x72, 0x65, 0x42, 0x61, 0x73, 0x65, 0x00
	.type		$str$217,@object
	.size		$str$217,($str$89 - $str$217)
$str$217:
        /*10a0*/ 	.byte	0x63, 0x75, 0x64, 0x61, 0x45, 0x72, 0x72, 0x6f, 0x72, 0x49, 0x6e, 0x76, 0x61, 0x6c, 0x69, 0x64
        /*10b0*/ 	.byte	0x53, 0x75, 0x72, 0x66, 0x61, 0x63, 0x65, 0x00
	.type		$str$89,@object
	.size		$str$89,($str$243 - $str$89)
$str$89:
        /*10b8*/ 	.byte	0x63, 0x75, 0x64, 0x61, 0x45, 0x72, 0x72, 0x6f, 0x72, 0x49, 0x6c, 0x6c, 0x65, 0x67, 0x61, 0x6c
        /*10c8*/ 	.byte	0x41, 0x64, 0x64, 0x72, 0x65, 0x73, 0x73, 0x00
	.type		$str$243,@object
	.size		$str$243,($str$85 - $str$243)
$str$243:
        /*10d0*/ 	.byte	0x75, 0x6e, 0x72, 0x65, 0x63, 0x6f, 0x67, 0x6e, 0x69, 0x7a, 0x65, 0x64, 0x20, 0x65, 0x72, 0x72
        /*10e0*/ 	.byte	0x6f, 0x72, 0x20, 0x63, 0x6f, 0x64, 0x65, 0x00
	.type		$str$85,@object
	.size		$str$85,($str$239 - $str$85)
$str$85:
        /*10e8*/ 	.byte	0x63, 0x75, 0x64, 0x61, 0x45, 0x72, 0x72, 0x6f, 0x72, 0x53, 0x79, 0x6d, 0x62, 0x6f, 0x6c, 0x4e
        /*10f8*/ 	.byte	0x6f, 0x74, 0x46, 0x6f, 0x75, 0x6e, 0x64, 0x00
	.type		$str$239,@object
	.size		$str$239,($str$39 - $str$239)
$str$239:
        /*1100*/ 	.byte	0x63, 0x75, 0x64, 0x61, 0x45, 0x72, 0x72, 0x6f, 0x72, 0x53, 0x74, 0x61, 0x72, 0x74, 0x75, 0x70
        /*1110*/ 	.byte	0x46, 0x61, 0x69, 0x6c, 0x75, 0x72, 0x65, 0x00
	.type		$str$39,@object
	.size		$str$39,($str$131 - $str$39)
$str$39:
        /*1118*/ 	.byte	0x72, 0x65, 0x73, 0x6f, 0x75, 0x72, 0x63, 0x65, 0x20, 0x61, 0x6c, 0x72, 0x65, 0x61, 0x64, 0x79
        /*1128*/ 	.byte	0x20, 0x6d, 0x61, 0x70, 0x70, 0x65, 0x64, 0x00
	.type		$str$131,@object
	.size		$str$131,($str$27 - $str$131)
$str$131:
        /*1130*/ 	.byte	0x63, 0x75, 0x64, 0x61, 0x45, 0x72, 0x72, 0x6f, 0x72, 0x53, 0x79, 0x73, 0x74, 0x65, 0x6d, 0x4e
        /*1140*/ 	.byte	0x6f, 0x74, 0x52, 0x65, 0x61, 0x64, 0x79, 0x00
	.type		$str$27,@object
	.size		$str$27,($str$187 - $str$27)
$str$27:
        /*1148*/ 	.byte	0x69, 0x6e, 0x74, 0x65, 0x67, 0x72, 0x69, 0x74, 0x79, 0x20, 0x63, 0x68, 0x65, 0x63, 0x6b, 0x73
        /*1158*/ 	.byte	0x20, 0x66, 0x61, 0x69, 0x6c, 0x65, 0x64, 0x00
	.type		$str$187,@object
	.size		$str$187,($str$128 - $str$187)
$str$187:
        /*1160*/ 	.byte	0x63, 0x75, 0x64, 0x61, 0x45, 0x72, 0x72, 0x6f, 0x72, 0x49, 0x6e, 0x76, 0x61, 0x6c, 0x69, 0x64
        /*1170*/ 	.byte	0x54, 0x65, 0x78, 0x74, 0x75, 0x72, 0x65, 0x00
	.type		$str$128,@object
	.size		$str$128,($str$176 - $str$128)
$str$128:
        /*1178*/ 	.byte	0x6f, 0x70, 0x65, 0x72, 0x61, 0x74, 0x69, 0x6f, 0x6e, 0x20, 0x6e, 0x6f, 0x74, 0x20, 0x70, 0x65
        /*1188*/ 	.byte	0x72, 0x6d, 0x69, 0x74, 0x74, 0x65, 0x64, 0x00
	.type		$str$176,@object
	.size		$str$176,($str$130 - $str$176)
$str$176:
        /*1190*/ 	.byte	0x69, 0x6e, 0x76, 0x61, 0x6c, 0x69, 0x64, 0x20, 0x64, 0x65, 0x76, 0x69, 0x63, 0x65, 0x20, 0x66
        /*11a0*/ 	.byte	0x75, 0x6e, 0x63, 0x74, 0x69, 0x6f, 0x6e, 0x00
	.type		$str$130,@object
	.size		$str$130,($str$82 - $str$130)
$str$130:
        /*11a8*/ 	.byte	0x6f, 0x70, 0x65, 0x72, 0x61, 0x74, 0x69, 0x6f, 0x6e, 0x20, 0x6e, 0x6f, 0x74, 0x20, 0x73, 0x75
        /*11b8*/ 	.byte	0x70, 0x70, 0x6f, 0x72, 0x74, 0x65, 0x64, 0x00
	.type		$str$82,@object
	.size		$str$82,($str$122 - $str$82)
$str$82:
        /*11c0*/ 	.byte	0x69, 0x6e, 0x76, 0x61, 0x6c, 0x69, 0x64, 0x20, 0x72, 0x65, 0x73, 0x6f, 0x75, 0x72, 0x63, 0x65
        /*11d0*/ 	.byte	0x20, 0x68, 0x61, 0x6e, 0x64, 0x6c, 0x65, 0x00
	.type		$str$122,@object
	.size		$str$122,($str$17 - $str$122)
$str$122:
        /*11d8*/ 	.byte	0x69, 0x6e, 0x76, 0x61, 0x6c, 0x69, 0x64, 0x20, 0x70, 0x72, 0x6f, 0x67, 0x72, 0x61, 0x6d, 0x20
        /*11e8*/ 	.byte	0x63, 0x6f, 0x75, 0x6e, 0x74, 0x65, 0x72, 0x00
	.type		$str$17,@object
	.size		$str$17,($str$15 - $str$17)
$str$17:
        /*11f0*/ 	.byte	0x70, 0x72, 0x6f, 0x66, 0x69, 0x6c, 0x65, 0x72, 0x20, 0x61, 0x6c, 0x72, 0x65, 0x61, 0x64, 0x79
        /*1200*/ 	.byte	0x20, 0x73, 0x74, 0x6f, 0x70, 0x70, 0x65, 0x64, 0x00
	.type		$str$15,@object
	.size		$str$15,($str$79 - $str$15)
$str$15:
        /*1209*/ 	.byte	0x70, 0x72, 0x6f, 0x66, 0x69, 0x6c, 0x65, 0x72, 0x20, 0x61, 0x6c, 0x72, 0x65, 0x61, 0x64, 0x79
        /*1219*/ 	.byte	0x20, 0x73, 0x74, 0x61, 0x72, 0x74, 0x65, 0x64, 0x00
	.type		$str$79,@object
	.size		$str$79,($str$199 - $str$79)
$str$79:
        /*1222*/ 	.byte	0x63, 0x75, 0x64, 0x61, 0x45, 0x72, 0x72, 0x6f, 0x72, 0x4f, 0x70, 0x65, 0x72, 0x61, 0x74, 0x69
        /*1232*/ 	.byte	0x6e, 0x67, 0x53, 0x79, 0x73, 0x74, 0x65, 0x6d, 0x00
	.type		$str$199,@object
	.size		$str$199,($str$8 - $str$199)
$str$199:
        /*123b*/ 	.byte	0x63, 0x75, 0x64, 0x61, 0x45, 0x72, 0x72, 0x6f, 0x72, 0x54, 0x65, 0x78, 0x74, 0x75, 0x72, 0x65
        /*124b*/ 	.byte	0x4e, 0x6f, 0x74, 0x42, 0x6f, 0x75, 0x6e, 0x64, 0x00
	.type		$str$8,@object
	.size		$str$8,($str$42 - $str$8)
$str$8:
        /*1254*/ 	.byte	0x63, 0x75, 0x64, 0x61, 0x45, 0x72, 0x72, 0x6f, 0x72, 0x43, 0x75, 0x64, 0x61, 0x72, 0x74, 0x55
        /*1264*/ 	.byte	0x6e, 0x6c, 0x6f, 0x61, 0x64, 0x69, 0x6e, 0x67, 0x00
	.type		$str$42,@object
	.size		$str$42,($str$166 - $str$42)
$str$42:
        /*126d*/ 	.byte	0x63, 0x75, 0x64, 0x61, 0x45, 0x72, 0x72, 0x6f, 0x72, 0x41, 0x6c, 0x72, 0x65, 0x61, 0x64, 0x79
        /*127d*/ 	.byte	0x41, 0x63, 0x71, 0x75, 0x69, 0x72, 0x65, 0x64, 0x00
	.type		$str$166,@object
	.size		$str$166,($str$43 - $str$166)
$str$166:
        /*1286*/ 	.byte	0x77, 0x61, 0x69, 0x74, 0x20, 0x6f, 0x70, 0x65, 0x72, 0x61, 0x74, 0x69, 0x6f, 0x6e, 0x20, 0x74
        /*1296*/ 	.byte	0x69, 0x6d, 0x65, 0x64, 0x20, 0x6f, 0x75, 0x74, 0x00
	.type		$str$43,@object
	.size		$str$43,($str$4 - $str$43)
$str$43:
        /*129f*/ 	.byte	0x72, 0x65, 0x73, 0x6f, 0x75, 0x72, 0x63, 0x65, 0x20, 0x61, 0x6c, 0x72, 0x65, 0x61, 0x64, 0x79
        /*12af*/ 	.byte	0x20, 0x61, 0x63, 0x71, 0x75, 0x69, 0x72, 0x65, 0x64, 0x00
	.type		$str$4,@object
	.size		$str$4,($str$52 - $str$4)
$str$4:
        /*12b9*/ 	.byte	0x63, 0x75, 0x64, 0x61, 0x45, 0x72, 0x72, 0x6f, 0x72, 0x4d, 0x65, 0x6d, 0x6f, 0x72, 0x79, 0x41
        /*12c9*/ 	.byte	0x6c, 0x6c, 0x6f, 0x63, 0x61, 0x74, 0x69, 0x6f, 0x6e, 0x00
	.type		$str$52,@object
	.size		$str$52,($str$188 - $str$52)
$str$52:
        /*12d3*/ 	.byte	0x63, 0x75, 0x64, 0x61, 0x45, 0x72, 0x72, 0x6f, 0x72, 0x55, 0x6e, 0x73, 0x75, 0x70, 0x70, 0x6f
        /*12e3*/ 	.byte	0x72, 0x74, 0x65, 0x64, 0x4c, 0x69, 0x6d, 0x69, 0x74, 0x00
	.type		$str$188,@object
	.size		$str$188,($str$50 - $str$188)
$str$188:
        /*12ed*/ 	.byte	0x69, 0x6e, 0x76, 0x61, 0x6c, 0x69, 0x64, 0x20, 0x74, 0x65, 0x78, 0x74, 0x75, 0x72, 0x65, 0x20
        /*12fd*/ 	.byte	0x72, 0x65, 0x66, 0x65, 0x72, 0x65, 0x6e, 0x63, 0x65, 0x00
	.type		$str$50,@object
	.size		$str$50,($str$218 - $str$50)
$str$50:
        /*1307*/ 	.byte	0x63, 0x75, 0x64, 0x61, 0x45, 0x72, 0x72, 0x6f, 0x72, 0x45, 0x43, 0x43, 0x55, 0x6e, 0x63, 0x6f
        /*1317*/ 	.byte	0x72, 0x72, 0x65, 0x63, 0x74, 0x61, 0x62, 0x6c, 0x65, 0x00
	.type		$str$218,@object
	.size		$str$218,($str$10 - $str$218)
$str$218:
        /*1321*/ 	.byte	0x69, 0x6e, 0x76, 0x61, 0x6c, 0x69, 0x64, 0x20, 0x73, 0x75, 0x72, 0x66, 0x61, 0x63, 0x65, 0x20
        /*1331*/ 	.byte	0x72, 0x65, 0x66, 0x65, 0x72, 0x65, 0x6e, 0x63, 0x65, 0x00
	.type		$str$10,@object
	.size		$str$10,($str$46 - $str$10)
$str$10:
        /*133b*/ 	.byte	0x63, 0x75, 0x64, 0x61, 0x45, 0x72, 0x72, 0x6f, 0x72, 0x50, 0x72, 0x6f, 0x66, 0x69, 0x6c, 0x65
        /*134b*/ 	.byte	0x72, 0x44, 0x69, 0x73, 0x61, 0x62, 0x6c, 0x65, 0x64, 0x00
	.type		$str$46,@object
	.size		$str$46,($str$198 - $str$46)
$str$46:
        /*1355*/ 	.byte	0x63, 0x75, 0x64, 0x61, 0x45, 0x72, 0x72, 0x6f, 0x72, 0x4e, 0x6f, 0x74, 0x4d, 0x61, 0x70, 0x70
        /*1365*/ 	.byte	0x65, 0x64, 0x41, 0x73, 0x41, 0x72, 0x72, 0x61, 0x79, 0x00
	.type		$str$198,@object
	.size		$str$198,($str$209 - $str$198)
$str$198:
        /*136f*/ 	.byte	0x66, 0x65, 0x74, 0x63, 0x68, 0x20, 0x66, 0x72, 0x6f, 0x6d, 0x20, 0x74, 0x65, 0x78, 0x74, 0x75
        /*137f*/ 	.byte	0x72, 0x65, 0x20, 0x66, 0x61, 0x69, 0x6c, 0x65, 0x64, 0x00
	.type		$str$209,@object
	.size		$str$209,($str$117 - $str$209)
$str$209:
        /*1389*/ 	.byte	0x63, 0x75, 0x64, 0x61, 0x45, 0x72, 0x72, 0x6f, 0x72, 0x4e, 0x6f, 0x74, 0x59, 0x65, 0x74, 0x49
        /*1399*/ 	.byte	0x6d, 0x70, 0x6c, 0x65, 0x6d, 0x65, 0x6e, 0x74, 0x65, 0x64, 0x00
	.type		$str$117,@object
	.size		$str$117,($str$141 - $str$117)
$str$117:
        /*13a4*/ 	.byte	0x63, 0x75, 0x64, 0x61, 0x45, 0x72, 0x72, 0x6f, 0x72, 0x4d, 0x69, 0x73, 0x61, 0x6c, 0x69, 0x67
        /*13b4*/ 	.byte	0x6e, 0x65, 0x64, 0x41, 0x64, 0x64, 0x72, 0x65, 0x73, 0x73, 0x00
	.type		$str$141,@object
	.size		$str$141,($str$195 - $str$141)
$str$141:
        /*13bf*/ 	.byte	0x63, 0x75, 0x64, 0x61, 0x45, 0x72, 0x72, 0x6f, 0x72, 0x4d, 0x70, 0x73, 0x53, 0x65, 0x72, 0x76
        /*13cf*/ 	.byte	0x65, 0x72, 0x4e, 0x6f, 0x74, 0x52, 0x65, 0x61, 0x64, 0x79, 0x00
	.type		$str$195,@object
	.size		$str$195,($str$179 - $str$195)
$str$195:
        /*13da*/ 	.byte	0x63, 0x75, 0x64, 0x61, 0x45, 0x72, 0x72, 0x6f, 0x72, 0x41, 0x64, 0x64, 0x72, 0x65, 0x73, 0x73
        /*13ea*/ 	.byte	0x4f, 0x66, 0x43, 0x6f, 0x6e, 0x73, 0x74, 0x61, 0x6e, 0x74, 0x00
	.type		$str$179,@object
	.size		$str$179,($str$235 - $str$179)
$str$179:
        /*13f5*/ 	.byte	0x63, 0x75, 0x64, 0x61, 0x45, 0x72, 0x72, 0x6f, 0x72, 0x49, 0x6e, 0x76, 0x61, 0x6c, 0x69, 0x64
        /*1405*/ 	.byte	0x50, 0x69, 0x74, 0x63, 0x68, 0x56, 0x61, 0x6c, 0x75, 0x65, 0x00
	.type		$str$235,@object
	.size		$str$235,($str$192 - $str$235)
$str$235:
        /*1410*/ 	.byte	0x63, 0x75, 0x64, 0x61, 0x45, 0x72, 0x72, 0x6f, 0x72, 0x53, 0x79, 0x6e, 0x63, 0x44, 0x65, 0x70
        /*1420*/ 	.byte	0x74, 0x68, 0x45, 0x78, 0x63, 0x65, 0x65, 0x64, 0x65, 0x64, 0x00
	.type		$str$192,@object
	.size		$str$192,($str$24 - $str$192)
$str$192:
        /*142b*/ 	.byte	0x69, 0x6e, 0x76, 0x61, 0x6c, 0x69, 0x64, 0x20, 0x63, 0x68, 0x61, 0x6e, 0x6e, 0x65, 0x6c, 0x20
        /*143b*/ 	.byte	0x64, 0x65, 0x73, 0x63, 0x72, 0x69, 0x70, 0x74, 0x6f, 0x72, 0x00
	.type		$str$24,@object
	.size		$str$24,($str$132 - $str$24)
$str$24:
        /*1446*/ 	.byte	0x63, 0x75, 0x64, 0x61, 0x45, 0x72, 0x72, 0x6f, 0x72, 0x44, 0x65, 0x76, 0x69, 0x63, 0x65, 0x4e
        /*1456*/ 	.byte	0x6f, 0x74, 0x4c, 0x69, 0x63, 0x65, 0x6e, 0x73, 0x65, 0x64, 0x00
	.type		$str$132,@object
	.size		$str$132,($str$124 - $str$132)
$str$132:
        /*1461*/ 	.byte	0x73, 0x79, 0x73, 0x74, 0x65, 0x6d, 0x20, 0x6e, 0x6f, 0x74, 0x20, 0x79, 0x65, 0x74, 0x20, 0x69
        /*1471*/ 	.byte	0x6e, 0x69, 0x74, 0x69, 0x61, 0x6c, 0x69, 0x7a, 0x65, 0x64, 0x00
	.type		$str$124,@object
	.size		$str$124,($str$225 - $str$124)
$str$124:
        /*147c*/ 	.byte	0x75, 0x6e, 0x73, 0x70, 0x65, 0x63, 0x69, 0x66, 0x69, 0x65, 0x64, 0x20, 0x6c, 0x61, 0x75, 0x6e
        /*148c*/ 	.byte	0x63, 0x68, 0x20, 0x66, 0x61, 0x69, 0x6c, 0x75, 0x72, 0x65, 0x00
	.type		$str$225,@object
	.size		$str$225,($str$113 - $str$225)
$str$225:
        /*1497*/ 	.byte	0x63, 0x75, 0x64, 0x61, 0x45, 0x72, 0x72, 0x6f, 0x72, 0x44, 0x65, 0x76, 0x69, 0x63, 0x65, 0x73
        /*14a7*/ 	.byte	0x55, 0x6e, 0x61, 0x76, 0x61, 0x69, 0x6c, 0x61, 0x62, 0x6c, 0x65, 0x00
	.type		$str$113,@object
	.size		$str$113,($str$101 - $str$113)
$str$113:
        /*14b3*/ 	.byte	0x63, 0x75, 0x64, 0x61, 0x45, 0x72, 0x72, 0x6f, 0x72, 0x48, 0x61, 0x72, 0x64, 0x77, 0x61, 0x72
        /*14c3*/ 	.byte	0x65, 0x53, 0x74, 0x61, 0x63, 0x6b, 0x45, 0x72, 0x72, 0x6f, 0x72, 0x00
	.type		$str$101,@object
	.size		$str$101,($str$197 - $str$101)
$str$101:
        /*14cf*/ 	.byte	0x63, 0x75, 0x64, 0x61, 0x45, 0x72, 0x72, 0x6f, 0x72, 0x53, 0x65, 0x74, 0x4f, 0x6e, 0x41, 0x63
        /*14df*/ 	.byte	0x74, 0x69, 0x76, 0x65, 0x50, 0x72, 0x6f, 0x63, 0x65, 0x73, 0x73, 0x00
	.type		$str$197,@object
	.size		$str$197,($str$213 - $str$197)
$str$197:
        /*14eb*/ 	.byte	0x63, 0x75, 0x64, 0x61, 0x45, 0x72, 0x72, 0x6f, 0x72, 0x54, 0x65, 0x78, 0x74, 0x75, 0x72, 0x65
        /*14fb*/ 	.byte	0x46, 0x65, 0x74, 0x63, 0x68, 0x46, 0x61, 0x69, 0x6c, 0x65, 0x64, 0x00
	.type		$str$213,@object
	.size		$str$213,($str$173 - $str$213)
$str$213:
        /*1507*/ 	.byte	0x63, 0x75, 0x64, 0x61, 0x45, 0x72, 0x72, 0x6f, 0x72, 0x49, 0x6e, 0x73, 0x75, 0x66, 0x66, 0x69
        /*1517*/ 	.byte	0x63, 0x69, 0x65, 0x6e, 0x74, 0x44, 0x72, 0x69, 0x76, 0x65, 0x72, 0x00
	.type		$str$173,@object
	.size		$str$173,($str$205 - $str$173)
$str$173:
        /*1523*/ 	.byte	0x63, 0x75, 0x64, 0x61, 0x45, 0x72, 0x72, 0x6f, 0x72, 0x50, 0x72, 0x69, 0x6f, 0x72, 0x4c, 0x61
        /*1533*/ 	.byte	0x75, 0x6e, 0x63, 0x68, 0x46, 0x61, 0x69, 0x6c, 0x75, 0x72, 0x65, 0x00
	.type		$str$205,@object
	.size		$str$205,($str$151 - $str$205)
$str$205:
        /*153f*/ 	.byte	0x63, 0x75, 0x64, 0x61, 0x45, 0x72, 0x72, 0x6f, 0x72, 0x49, 0x6e, 0x76, 0x61, 0x6c, 0x69, 0x64
        /*154f*/ 	.byte	0x4e, 0x6f, 0x72, 0x6d, 0x53, 0x65, 0x74, 0x74, 0x69, 0x6e, 0x67, 0x00
	.type		$str$151,@object
	.size		$str$151,($str$183 - $str$151)
$str$151:
        /*155b*/ 	.byte	0x63, 0x75, 0x64, 0x61, 0x45, 0x72, 0x72, 0x6f, 0x72, 0x53, 0x74, 0x72, 0x65, 0x61, 0x6d, 0x43
        /*156b*/ 	.byte	0x61, 0x70, 0x74, 0x75, 0x72, 0x65, 0x4d, 0x65, 0x72, 0x67, 0x65, 0x00
	.type		$str$183,@object
	.size		$str$183,($str$103 - $str$183)
$str$183:
        /*1577*/ 	.byte	0x63, 0x75, 0x64, 0x61, 0x45, 0x72, 0x72, 0x6f, 0x72, 0x49, 0x6e, 0x76, 0x61, 0x6c, 0x69, 0x64
        /*1587*/ 	.byte	0x48, 0x6f, 0x73, 0x74, 0x50, 0x6f, 0x69, 0x6e, 0x74, 0x65, 0x72, 0x00
	.type		$str$103,@object
	.size		$str$103,($str$115 - $str$103)
$str$103:
        /*1593*/ 	.byte	0x63, 0x75, 0x64, 0x61, 0x45, 0x72, 0x72, 0x6f, 0x72, 0x43, 0x6f, 0x6e, 0x74, 0x65, 0x78, 0x74
        /*15a3*/ 	.byte	0x49, 0x73, 0x44, 0x65, 0x73, 0x74, 0x72, 0x6f, 0x79, 0x65, 0x64, 0x00
	.type		$str$115,@object
	.size		$str$115,($str$48 - $str$115)
$str$115:
        /*15af*/ 	.byte	0x63, 0x75, 0x64, 0x61, 0x45, 0x72, 0x72, 0x6f, 0x72, 0x49, 0x6c, 0x6c, 0x65, 0x67, 0x61, 0x6c
        /*15bf*/ 	.byte	0x49, 0x6e, 0x73, 0x74, 0x72, 0x75, 0x63, 0x74, 0x69, 0x6f, 0x6e, 0x00
	.type		$str$48,@object
	.size		$str$48,($str$228 - $str$48)
$str$48:
        /*15cb*/ 	.byte	0x63, 0x75, 0x64, 0x61, 0x45, 0x72, 0x72, 0x6f, 0x72, 0x4e, 0x6f, 0x74, 0x4d, 0x61, 0x70, 0x70
        /*15db*/ 	.byte	0x65, 0x64, 0x41, 0x73, 0x50, 0x6f, 0x69, 0x6e, 0x74, 0x65, 0x72, 0x00
	.type		$str$228,@object
	.size		$str$228,($str$196 - $str$228)
$str$228:
        /*15e7*/ 	.byte	0x69, 0x6e, 0x63, 0x6f, 0x6d, 0x70, 0x61, 0x74, 0x69, 0x62, 0x6c, 0x65, 0x20, 0x64, 0x72, 0x69
        /*15f7*/ 	.byte	0x76, 0x65, 0x72, 0x20, 0x63, 0x6f, 0x6e, 0x74, 0x65, 0x78, 0x74, 0x00
	.type		$str$196,@object
	.size		$str$196,($str$28 - $str$196)
$str$196:
        /*1603*/ 	.byte	0x69, 0x6e, 0x76, 0x61, 0x6c, 0x69, 0x64, 0x20, 0x61, 0x64, 0x64, 0x72, 0x65, 0x73, 0x73, 0x20
        /*1613*/ 	.byte	0x6f, 0x66, 0x20, 0x63, 0x6f, 0x6e, 0x73, 0x74, 0x61, 0x6e, 0x74, 0x00
	.type		$str$28,@object
	.size		$str$28,($str$210 - $str$28)
$str$28:
        /*161f*/ 	.byte	0x63, 0x75, 0x64, 0x61, 0x45, 0x72, 0x72, 0x6f, 0x72, 0x49, 0x6e, 0x76, 0x61, 0x6c, 0x69, 0x64
        /*162f*/ 	.byte	0x4b, 0x65, 0x72, 0x6e, 0x65, 0x6c, 0x49, 0x6d, 0x61, 0x67, 0x65, 0x00
	.type		$str$210,@object
	.size		$str$210,($str$54 - $str$210)
$str$210:
        /*163b*/ 	.byte	0x66, 0x65, 0x61, 0x74, 0x75, 0x72, 0x65, 0x20, 0x6e, 0x6f, 0x74, 0x20, 0x79, 0x65, 0x74, 0x20
        /*164b*/ 	.byte	0x69, 0x6d, 0x70, 0x6c, 0x65, 0x6d, 0x65, 0x6e, 0x74, 0x65, 0x64, 0x00
	.type		$str$54,@object
	.size		$str$54,($str$137 - $str$54)
$str$54:
        /*1657*/ 	.byte	0x63, 0x75, 0x64, 0x61, 0x45, 0x72, 0x72, 0x6f, 0x72, 0x44, 0x65, 0x76, 0x69, 0x63, 0x65, 0x41
        /*1667*/ 	.byte	0x6c, 0x72, 0x65, 0x61, 0x64, 0x79, 0x49, 0x6e, 0x55, 0x73, 0x65, 0x00
	.type		$str$137,@object
	.size		$str$137,($str$47 - $str$137)
$str$137:
        /*1673*/ 	.byte	0x63, 0x75, 0x64, 0x61, 0x45, 0x72, 0x72, 0x6f, 0x72, 0x4d, 0x70, 0x73, 0x43, 0x6f, 0x6e, 0x6e
        /*1683*/ 	.byte	0x65, 0x63, 0x74, 0x69, 0x6f, 0x6e, 0x46, 0x61, 0x69, 0x6c, 0x65, 0x64, 0x00
	.type		$str$47,@object
	.size		$str$47,($str$119 - $str$47)
$str$47:
        /*1690*/ 	.byte	0x72, 0x65, 0x73, 0x6f, 0x75, 0x72, 0x63, 0x65, 0x20, 0x6e, 0x6f, 0x74, 0x20, 0x6d, 0x61, 0x70
        /*16a0*/ 	.byte	0x70, 0x65, 0x64, 0x20, 0x61, 0x73, 0x20, 0x61, 0x72, 0x72, 0x61, 0x79, 0x00
	.type		$str$119,@object
	.size		$str$119,($str$231 - $str$119)
$str$119:
        /*16ad*/ 	.byte	0x63, 0x75, 0x64, 0x61, 0x45, 0x72, 0x72, 0x6f, 0x72, 0x49, 0x6e, 0x76, 0x61, 0x6c, 0x69, 0x64
        /*16bd*/ 	.byte	0x41, 0x64, 0x64, 0x72, 0x65, 0x73, 0x73, 0x53, 0x70, 0x61, 0x63, 0x65, 0x00
	.type		$str$231,@object
	.size		$str$231,($str$211 - $str$231)
$str$231:
        /*16ca*/ 	.byte	0x63, 0x75, 0x64, 0x61, 0x45, 0x72, 0x72, 0x6f, 0x72, 0x4c, 0x61, 0x75, 0x6e, 0x63, 0x68, 0x46
        /*16da*/ 	.byte	0x69, 0x6c, 0x65, 0x53, 0x63, 0x6f, 0x70, 0x65, 0x64, 0x54, 0x65, 0x78, 0x00
	.type		$str$211,@object
	.size		$str$211,($str$59 - $str$211)
$str$211:
        /*16e7*/ 	.byte	0x63, 0x75, 0x64, 0x61, 0x45, 0x72, 0x72, 0x6f, 0x72, 0x4d, 0x65, 0x6d, 0x6f, 0x72, 0x79, 0x56
        /*16f7*/ 	.byte	0x61, 0x6c, 0x75, 0x65, 0x54, 0x6f, 0x6f, 0x4c, 0x61, 0x72, 0x67, 0x65, 0x00
	.type		$str$59,@object
	.size		$str$59,($str$64 - $str$59)
$str$59:
        /*1704*/ 	.byte	0x61, 0x20, 0x50, 0x54, 0x58, 0x20, 0x4a, 0x49, 0x54, 0x20, 0x63, 0x6f, 0x6d, 0x70, 0x69, 0x6c
        /*1714*/ 	.byte	0x61, 0x74, 0x69, 0x6f, 0x6e, 0x20, 0x66, 0x61, 0x69, 0x6c, 0x65, 0x64, 0x00
	.type		$str$64,@object
	.size		$str$64,($str$106 - $str$64)
$str$64:
        /*1721*/ 	.byte	0x63, 0x75, 0x64, 0x61, 0x45, 0x72, 0x72, 0x6f, 0x72, 0x4a, 0x69, 0x74, 0x43, 0x6f, 0x6d, 0x70
        /*1731*/ 	.byte	0x69, 0x6c, 0x65, 0x72, 0x4e, 0x6f, 0x74, 0x46, 0x6f, 0x75, 0x6e, 0x64, 0x00
	.type		$str$106,@object
	.size		$str$106,($str$30 - $str$106)
$str$106:
        /*173e*/ 	.byte	0x64, 0x65, 0x76, 0x69, 0x63, 0x65, 0x2d, 0x73, 0x69, 0x64, 0x65, 0x20, 0x61, 0x73, 0x73, 0x65
        /*174e*/ 	.byte	0x72, 0x74, 0x20, 0x74, 0x72, 0x69, 0x67, 0x67, 0x65, 0x72, 0x65, 0x64, 0x00
	.type		$str$30,@object
	.size		$str$30,($str$62 - $str$30)
$str$30:
        /*175b*/ 	.byte	0x63, 0x75, 0x64, 0x61, 0x45, 0x72, 0x72, 0x6f, 0x72, 0x44, 0x65, 0x76, 0x69, 0x63, 0x65, 0x55
        /*176b*/ 	.byte	0x6e, 0x69, 0x6e, 0x69, 0x74, 0x69, 0x61, 0x6c, 0x69, 0x7a, 0x65, 0x64, 0x00
	.type		$str$62,@object
	.size		$str$62,($str$6 - $str$62)
$str$62:
        /*1778*/ 	.byte	0x63, 0x75, 0x64, 0x61, 0x45, 0x72, 0x72, 0x6f, 0x72, 0x4e, 0x76, 0x6c, 0x69, 0x6e, 0x6b, 0x55
        /*1788*/ 	.byte	0x6e, 0x63, 0x6f, 0x72, 0x72, 0x65, 0x63, 0x74, 0x61, 0x62, 0x6c, 0x65, 0x00
	.type		$str$6,@object
	.size		$str$6,($str$177 - $str$6)
$str$6:
        /*1795*/ 	.byte	0x63, 0x75, 0x64, 0x61, 0x45, 0x72, 0x72, 0x6f, 0x72, 0x49, 0x6e, 0x69, 0x74, 0x69, 0x61, 0x6c
        /*17a5*/ 	.byte	0x69, 0x7a, 0x61, 0x74, 0x69, 0x6f, 0x6e, 0x45, 0x72, 0x72, 0x6f, 0x72, 0x00
	.type		$str$177,@object
	.size		$str$177,($str$185 - $str$177)
$str$177:
        /*17b2*/ 	.byte	0x63, 0x75, 0x64, 0x61, 0x45, 0x72, 0x72, 0x6f, 0x72, 0x49, 0x6e, 0x76, 0x61, 0x6c, 0x69, 0x64
        /*17c2*/ 	.byte	0x43, 0x6f, 0x6e, 0x66, 0x69, 0x67, 0x75, 0x72, 0x61, 0x74, 0x69, 0x6f, 0x6e, 0x00
	.type		$str$185,@object
	.size		$str$185,($str$233 - $str$185)
$str$185:
        /*17d0*/ 	.byte	0x63, 0x75, 0x64, 0x61, 0x45, 0x72, 0x72, 0x6f, 0x72, 0x49, 0x6e, 0x76, 0x61, 0x6c, 0x69, 0x64
        /*17e0*/ 	.byte	0x44, 0x65, 0x76, 0x69, 0x63, 0x65, 0x50, 0x6f, 0x69, 0x6e, 0x74, 0x65, 0x72, 0x00
	.type		$str$233,@object
	.size		$str$233,($str$201 - $str$233)
$str$233:
        /*17ee*/ 	.byte	0x63, 0x75, 0x64, 0x61, 0x45, 0x72, 0x72, 0x6f, 0x72, 0x4c, 0x61, 0x75, 0x6e, 0x63, 0x68, 0x46
        /*17fe*/ 	.byte	0x69, 0x6c, 0x65, 0x53, 0x63, 0x6f, 0x70, 0x65, 0x64, 0x53, 0x75, 0x72, 0x66, 0x00
	.type		$str$201,@object
	.size		$str$201,($str$133 - $str$201)
$str$201:
        /*180c*/ 	.byte	0x63, 0x75, 0x64, 0x61, 0x45, 0x72, 0x72, 0x6f, 0x72, 0x53, 0x79, 0x6e, 0x63, 0x68, 0x72, 0x6f
        /*181c*/ 	.byte	0x6e, 0x69, 0x7a, 0x61, 0x74, 0x69, 0x6f, 0x6e, 0x45, 0x72, 0x72, 0x6f, 0x72, 0x00
	.type		$str$133,@object
	.size		$str$133,($str$221 - $str$133)
$str$133:
        /*182a*/ 	.byte	0x63, 0x75, 0x64, 0x61, 0x45, 0x72, 0x72, 0x6f, 0x72, 0x53, 0x79, 0x73, 0x74, 0x65, 0x6d, 0x44
        /*183a*/ 	.byte	0x72, 0x69, 0x76, 0x65, 0x72, 0x4d, 0x69, 0x73, 0x6d, 0x61, 0x74, 0x63, 0x68, 0x00
	.type		$str$221,@object
	.size		$str$221,($str$223 - $str$221)
$str$221:
        /*1848*/ 	.byte	0x63, 0x75, 0x64, 0x61, 0x45, 0x72, 0x72, 0x6f, 0x72, 0x44, 0x75, 0x70, 0x6c, 0x69, 0x63, 0x61
        /*1858*/ 	.byte	0x74, 0x65, 0x54, 0x65, 0x78, 0x74, 0x75, 0x72, 0x65, 0x4e, 0x61, 0x6d, 0x65, 0x00
	.type		$str$223,@object
	.size		$str$223,($str$143 - $str$223)
$str$223:
        /*1866*/ 	.byte	0x63, 0x75, 0x64, 0x61, 0x45, 0x72, 0x72, 0x6f, 0x72, 0x44, 0x75, 0x70, 0x6c, 0x69, 0x63, 0x61
        /*1876*/ 	.byte	0x74, 0x65, 0x53, 0x75, 0x72, 0x66, 0x61, 0x63, 0x65, 0x4e, 0x61, 0x6d, 0x65, 0x00
	.type		$str$143,@object
	.size		$str$143,($str$207 - $str$143)
$str$143:
        /*1884*/ 	.byte	0x63, 0x75, 0x64, 0x61, 0x45, 0x72, 0x72, 0x6f, 0x72, 0x4d, 0x70, 0x73, 0x4d, 0x61, 0x78, 0x43
        /*1894*/ 	.byte	0x6c, 0x69, 0x65, 0x6e, 0x74, 0x73, 0x52, 0x65, 0x61, 0x63, 0x68, 0x65, 0x64, 0x00
	.type		$str$207,@object
	.size		$str$207,($str$99 - $str$207)
$str$207:
        /*18a2*/ 	.byte	0x63, 0x75, 0x64, 0x61, 0x45, 0x72, 0x72, 0x6f, 0x72, 0x4d, 0x69, 0x78, 0x65, 0x64, 0x44, 0x65
        /*18b2*/ 	.byte	0x76, 0x69, 0x63, 0x65, 0x45, 0x78, 0x65, 0x63, 0x75, 0x74, 0x69, 0x6f, 0x6e, 0x00
	.type		$str$99,@object
	.size		$str$99,($str$19 - $str$99)
$str$99:
        /*18c0*/ 	.byte	0x63, 0x75, 0x64, 0x61, 0x45, 0x72, 0x72, 0x6f, 0x72, 0x50, 0x65, 0x65, 0x72, 0x41, 0x63, 0x63
        /*18d0*/ 	.byte	0x65, 0x73, 0x73, 0x4e, 0x6f, 0x74, 0x45, 0x6e, 0x61, 0x62, 0x6c, 0x65, 0x64, 0x00
	.type		$str$19,@object
	.size		$str$19,($str$91 - $str$19)
$str$19:
        /*18de*/ 	.byte	0x43, 0x55, 0x44, 0x41, 0x20, 0x64, 0x72, 0x69, 0x76, 0x65, 0x72, 0x20, 0x69, 0x73, 0x20, 0x61
        /*18ee*/ 	.byte	0x20, 0x73, 0x74, 0x75, 0x62, 0x20, 0x6c, 0x69, 0x62, 0x72, 0x61, 0x72, 0x79, 0x00
	.type		$str$91,@object
	.size		$str$91,($str$171 - $str$91)
$str$91:
        /*18fc*/ 	.byte	0x63, 0x75, 0x64, 0x61, 0x45, 0x72, 0x72, 0x6f, 0x72, 0x4c, 0x61, 0x75, 0x6e, 0x63, 0x68, 0x4f
        /*190c*/ 	.byte	0x75, 0x74, 0x4f, 0x66, 0x52, 0x65, 0x73, 0x6f, 0x75, 0x72, 0x63, 0x65, 0x73, 0x00
	.type		$str$171,@object
	.size		$str$171,($str$203 - $str$171)
$str$171:
        /*191a*/ 	.byte	0x63, 0x75, 0x64, 0x61, 0x45, 0x72, 0x72, 0x6f, 0x72, 0x4d, 0x69, 0x73, 0x73, 0x69, 0x6e, 0x67
        /*192a*/ 	.byte	0x43, 0x6f, 0x6e, 0x66, 0x69, 0x67, 0x75, 0x72, 0x61, 0x74, 0x69, 0x6f, 0x6e, 0x00
	.type		$str$203,@object
	.size		$str$203,($str$49 - $str$203)
$str$203:
        /*1938*/ 	.byte	0x63, 0x75, 0x64, 0x61, 0x45, 0x72, 0x72, 0x6f, 0x72, 0x49, 0x6e, 0x76, 0x61, 0x6c, 0x69, 0x64
        /*1948*/ 	.byte	0x46, 0x69, 0x6c, 0x74, 0x65, 0x72, 0x53, 0x65, 0x74, 0x74, 0x69, 0x6e, 0x67, 0x00
	.type		$str$49,@object
	.size		$str$49,($str$81 - $str$49)
$str$49:
        /*1956*/ 	.byte	0x72, 0x65, 0x73, 0x6f, 0x75, 0x72, 0x63, 0x65, 0x20, 0x6e, 0x6f, 0x74, 0x20, 0x6d, 0x61, 0x70
        /*1966*/ 	.byte	0x70, 0x65, 0x64, 0x20, 0x61, 0x73, 0x20, 0x70, 0x6f, 0x69, 0x6e, 0x74, 0x65, 0x72, 0x00
	.type		$str$81,@object
	.size		$str$81,($str$29 - $str$81)
$str$81:
        /*1975*/ 	.byte	0x63, 0x75, 0x64, 0x61, 0x45, 0x72, 0x72, 0x6f, 0x72, 0x49, 0x6e, 0x76, 0x61, 0x6c, 0x69, 0x64
        /*1985*/ 	.byte	0x52, 0x65, 0x73, 0x6f, 0x75, 0x72, 0x63, 0x65, 0x48, 0x61, 0x6e, 0x64, 0x6c, 0x65, 0x00
	.type		$str$29,@object
	.size		$str$29,($str$189 - $str$29)
$str$29:
        /*1994*/ 	.byte	0x64, 0x65, 0x76, 0x69, 0x63, 0x65, 0x20, 0x6b, 0x65, 0x72, 0x6e, 0x65, 0x6c, 0x20, 0x69, 0x6d
        /*19a4*/ 	.byte	0x61, 0x67, 0x65, 0x20, 0x69, 0x73, 0x20, 0x69, 0x6e, 0x76, 0x61, 0x6c, 0x69, 0x64, 0x00
	.type		$str$189,@object
	.size		$str$189,($str$159 - $str$189)
$str$189:
        /*19b3*/ 	.byte	0x63, 0x75, 0x64, 0x61, 0x45, 0x72, 0x72, 0x6f, 0x72, 0x49, 0x6e, 0x76, 0x61, 0x6c, 0x69, 0x64
        /*19c3*/ 	.byte	0x54, 0x65, 0x78, 0x74, 0x75, 0x72, 0x65, 0x42, 0x69, 0x6e, 0x64, 0x69, 0x6e, 0x67, 0x00
	.type		$str$159,@object
	.size		$str$159,($str$175 - $str$159)
$str$159:
        /*19d2*/ 	.byte	0x63, 0x75, 0x64, 0x61, 0x45, 0x72, 0x72, 0x6f, 0x72, 0x53, 0x74, 0x72, 0x65, 0x61, 0x6d, 0x43
        /*19e2*/ 	.byte	0x61, 0x70, 0x74, 0x75, 0x72, 0x65, 0x49, 0x6d, 0x70, 0x6c, 0x69, 0x63, 0x69, 0x74, 0x00
	.type		$str$175,@object
	.size		$str$175,($str$155 - $str$175)
$str$175:
        /*19f1*/ 	.byte	0x63, 0x75, 0x64, 0x61, 0x45, 0x72, 0x72, 0x6f, 0x72, 0x49, 0x6e, 0x76, 0x61, 0x6c, 0x69, 0x64
        /*1a01*/ 	.byte	0x44, 0x65, 0x76, 0x69, 0x63, 0x65, 0x46, 0x75, 0x6e, 0x63, 0x74, 0x69, 0x6f, 0x6e, 0x00
	.type		$str$155,@object
	.size		$str$155,($str$219 - $str$155)
$str$155:
        /*1a10*/ 	.byte	0x63, 0x75, 0x64, 0x61, 0x45, 0x72, 0x72, 0x6f, 0x72, 0x53, 0x74, 0x72, 0x65, 0x61, 0x6d, 0x43
        /*1a20*/ 	.byte	0x61, 0x70, 0x74, 0x75, 0x72, 0x65, 0x55, 0x6e, 0x6a, 0x6f, 0x69, 0x6e, 0x65, 0x64, 0x00
	.type		$str$219,@object
	.size		$str$219,($str$32 - $str$219)
$str$219:
        /*1a2f*/ 	.byte	0x63, 0x75, 0x64, 0x61, 0x45, 0x72, 0x72, 0x6f, 0x72, 0x44, 0x75, 0x70, 0x6c, 0x69, 0x63, 0x61
        /*1a3f*/ 	.byte	0x74, 0x65, 0x56, 0x61, 0x72, 0x69, 0x61, 0x62, 0x6c, 0x65, 0x4e, 0x61, 0x6d, 0x65, 0x00
	.type		$str$32,@object
	.size		$str$32,($str$56 - $str$32)
$str$32:
        /*1a4e*/ 	.byte	0x63, 0x75, 0x64, 0x61, 0x45, 0x72, 0x72, 0x6f, 0x72, 0x4d, 0x61, 0x70, 0x42, 0x75, 0x66, 0x66
        /*1a5e*/ 	.byte	0x65, 0x72, 0x4f, 0x62, 0x6a, 0x65, 0x63, 0x74, 0x46, 0x61, 0x69, 0x6c, 0x65, 0x64, 0x00
	.type		$str$56,@object
	.size		$str$56,($str$76 - $str$56)
$str$56:
        /*1a6d*/ 	.byte	0x63, 0x75, 0x64, 0x61, 0x45, 0x72, 0x72, 0x6f, 0x72, 0x50, 0x65, 0x65, 0x72, 0x41, 0x63, 0x63
        /*1a7d*/ 	.byte	0x65, 0x73, 0x73, 0x55, 0x6e, 0x73, 0x75, 0x70, 0x70, 0x6f, 0x72, 0x74, 0x65, 0x64, 0x00
	.type		$str$76,@object
	.size		$str$76,($str$98 - $str$76)
$str$76:
        /*1a8c*/ 	.byte	0x73, 0x68, 0x61, 0x72, 0x65, 0x64, 0x20, 0x6f, 0x62, 0x6a, 0x65, 0x63, 0x74, 0x20, 0x73, 0x79
        /*1a9c*/ 	.byte	0x6d, 0x62, 0x6f, 0x6c, 0x20, 0x6e, 0x6f, 0x74, 0x20, 0x66, 0x6f, 0x75, 0x6e, 0x64, 0x00
	.type		$str$98,@object
	.size		$str$98,($str$66 - $str$98)
$str$98:
        /*1aab*/ 	.byte	0x70, 0x65, 0x65, 0x72, 0x20, 0x61, 0x63, 0x63, 0x65, 0x73, 0x73, 0x20, 0x69, 0x73, 0x20, 0x61
        /*1abb*/ 	.byte	0x6c, 0x72, 0x65, 0x61, 0x64, 0x79, 0x20, 0x65, 0x6e, 0x61, 0x62, 0x6c, 0x65, 0x64, 0x00
	.type		$str$66,@object
	.size		$str$66,($str$178 - $str$66)
$str$66:
        /*1aca*/ 	.byte	0x63, 0x75, 0x64, 0x61, 0x45, 0x72, 0x72, 0x6f, 0x72, 0x55, 0x6e, 0x73, 0x75, 0x70, 0x70, 0x6f
        /*1ada*/ 	.byte	0x72, 0x74, 0x65, 0x64, 0x50, 0x74, 0x78, 0x56, 0x65, 0x72, 0x73, 0x69, 0x6f, 0x6e, 0x00
	.type		$str$178,@object
	.size		$str$178,($str$33 - $str$178)
$str$178:
        /*1ae9*/ 	.byte	0x69, 0x6e, 0x76, 0x61, 0x6c, 0x69, 0x64, 0x20, 0x63, 0x6f, 0x6e, 0x66, 0x69, 0x67, 0x75, 0x72
        /*1af9*/ 	.byte	0x61, 0x74, 0x69, 0x6f, 0x6e, 0x20, 0x61, 0x72, 0x67, 0x75, 0x6d, 0x65, 0x6e, 0x74, 0x00
	.type		$str$33,@object
	.size		$str$33,($str$193 - $str$33)
$str$33:
        /*1b08*/ 	.byte	0x6d, 0x61, 0x70, 0x70, 0x69, 0x6e, 0x67, 0x20, 0x6f, 0x66, 0x20, 0x62, 0x75, 0x66, 0x66, 0x65
        /*1b18*/ 	.byte	0x72, 0x20, 0x6f, 0x62, 0x6a, 0x65, 0x63, 0x74, 0x20, 0x66, 0x61, 0x69, 0x6c, 0x65, 0x64, 0x00
	.type		$str$193,@object
	.size		$str$193,($str$153 - $str$193)
$str$193:
        /*1b28*/ 	.byte	0x63, 0x75, 0x64, 0x61, 0x45, 0x72, 0x72, 0x6f, 0x72, 0x49, 0x6e, 0x76, 0x61, 0x6c, 0x69, 0x64
        /*1b38*/ 	.byte	0x4d, 0x65, 0x6d, 0x63, 0x70, 0x79, 0x44, 0x69, 0x72, 0x65, 0x63, 0x74, 0x69, 0x6f, 0x6e, 0x00
	.type		$str$153,@object
	.size		$str$153,($str$229 - $str$153)
$str$153:
        /*1b48*/ 	.byte	0x63, 0x75, 0x64, 0x61, 0x45, 0x72, 0x72, 0x6f, 0x72, 0x53, 0x74, 0x72, 0x65, 0x61, 0x6d, 0x43
        /*1b58*/ 	.byte	0x61, 0x70, 0x74, 0x75, 0x72, 0x65, 0x55, 0x6e, 0x6d, 0x61, 0x74, 0x63, 0x68, 0x65, 0x64, 0x00
	.type		$str$229,@object
	.size		$str$229,($str$157 - $str$229)
$str$229:
        /*1b68*/ 	.byte	0x63, 0x75, 0x64, 0x61, 0x45, 0x72, 0x72, 0x6f, 0x72, 0x4c, 0x61, 0x75, 0x6e, 0x63, 0x68, 0x4d
        /*1b78*/ 	.byte	0x61, 0x78, 0x44, 0x65, 0x70, 0x74, 0x68, 0x45, 0x78, 0x63, 0x65, 0x65, 0x64, 0x65, 0x64, 0x00
	.type		$str$157,@object
	.size		$str$157,($str$77 - $str$157)
$str$157:
        /*1b88*/ 	.byte	0x63, 0x75, 0x64, 0x61, 0x45, 0x72, 0x72, 0x6f, 0x72, 0x53, 0x74, 0x72, 0x65, 0x61, 0x6d, 0x43
        /*1b98*/ 	.byte	0x61, 0x70, 0x74, 0x75, 0x72, 0x65, 0x49, 0x73, 0x6f, 0x6c, 0x61, 0x74, 0x69, 0x6f, 0x6e, 0x00
	.type		$str$77,@object
	.size		$str$77,($str$167 - $str$77)
$str$77:
        /*1ba8*/ 	.byte	0x63, 0x75, 0x64, 0x61, 0x45, 0x72, 0x72, 0x6f, 0x72, 0x53, 0x68, 0x61, 0x72, 0x65, 0x64, 0x4f
        /*1bb8*/ 	.byte	0x62, 0x6a, 0x65, 0x63, 0x74, 0x49, 0x6e, 0x69, 0x74, 0x46, 0x61, 0x69, 0x6c, 0x65, 0x64, 0x00
	.type		$str$167,@object
	.size		$str$167,($str$240 - $str$167)
$str$167:
        /*1bc8*/ 	.byte	0x63, 0x75, 0x64, 0x61, 0x45, 0x72, 0x72, 0x6f, 0x72, 0x47, 0x72, 0x61, 0x70, 0x68, 0x45, 0x78
        /*1bd8*/ 	.byte	0x65, 0x63, 0x55, 0x70, 0x64, 0x61, 0x74, 0x65, 0x46, 0x61, 0x69, 0x6c, 0x75, 0x72, 0x65, 0x00
	.type		$str$240,@object
	.size		$str$240,($str$16 - $str$240)
$str$240:
        /*1be8*/ 	.byte	0x73, 0x74, 0x61, 0x72, 0x74, 0x75, 0x70, 0x20, 0x66, 0x61, 0x69, 0x6c, 0x75, 0x72, 0x65, 0x20
        /*1bf8*/ 	.byte	0x69, 0x6e, 0x20, 0x63, 0x75, 0x64, 0x61, 0x20, 0x72, 0x75, 0x6e, 0x74, 0x69, 0x6d, 0x65, 0x00
	.type		$str$16,@object
	.size		$str$16,($str$40 - $str$16)
$str$16:
        /*1c08*/ 	.byte	0x63, 0x75, 0x64, 0x61, 0x45, 0x72, 0x72, 0x6f, 0x72, 0x50, 0x72, 0x6f, 0x66, 0x69, 0x6c, 0x65
        /*1c18*/ 	.byte	0x72, 0x41, 0x6c, 0x72, 0x65, 0x61, 0x64, 0x79, 0x53, 0x74, 0x6f, 0x70, 0x70, 0x65, 0x64, 0x00
	.type		$str$40,@object
	.size		$str$40,($str$68 - $str$40)
$str$40:
        /*1c28*/ 	.byte	0x63, 0x75, 0x64, 0x61, 0x45, 0x72, 0x72, 0x6f, 0x72, 0x4e, 0x6f, 0x4b, 0x65, 0x72, 0x6e, 0x65
        /*1c38*/ 	.byte	0x6c, 0x49, 0x6d, 0x61, 0x67, 0x65, 0x46, 0x6f, 0x72, 0x44, 0x65, 0x76, 0x69, 0x63, 0x65, 0x00
	.type		$str$68,@object
	.size		$str$68,($str$60 - $str$68)
$str$68:
        /*1c48*/ 	.byte	0x63, 0x75, 0x64, 0x61, 0x45, 0x72, 0x72, 0x6f, 0x72, 0x4a, 0x69, 0x74, 0x43, 0x6f, 0x6d, 0x70
        /*1c58*/ 	.byte	0x69, 0x6c, 0x61, 0x74, 0x69, 0x6f, 0x6e, 0x44, 0x69, 0x73, 0x61, 0x62, 0x6c, 0x65, 0x64, 0x00
	.type		$str$60,@object
	.size		$str$60,($str$12 - $str$60)
$str$60:
        /*1c68*/ 	.byte	0x63, 0x75, 0x64, 0x61, 0x45, 0x72, 0x72, 0x6f, 0x72, 0x49, 0x6e, 0x76, 0x61, 0x6c, 0x69, 0x64
        /*1c78*/ 	.byte	0x47, 0x72, 0x61, 0x70, 0x68, 0x69, 0x63, 0x73, 0x43, 0x6f, 0x6e, 0x74, 0x65, 0x78, 0x74, 0x00
	.type		$str$12,@object
	.size		$str$12,($str$14 - $str$12)
$str$12:
        /*1c88*/ 	.byte	0x63, 0x75, 0x64, 0x61, 0x45, 0x72, 0x72, 0x6f, 0x72, 0x50, 0x72, 0x6f, 0x66, 0x69, 0x6c, 0x65
        /*1c98*/ 	.byte	0x72, 0x4e, 0x6f, 0x74, 0x49, 0x6e, 0x69, 0x74, 0x69, 0x61, 0x6c, 0x69, 0x7a, 0x65, 0x64, 0x00
	.type		$str$14,@object
	.size		$str$14,($str$69 - $str$14)
$str$14:
        /*1ca8*/ 	.byte	0x63, 0x75, 0x64, 0x61, 0x45, 0x72, 0x72, 0x6f, 0x72, 0x50, 0x72, 0x6f, 0x66, 0x69, 0x6c, 0x65
        /*1cb8*/ 	.byte	0x72, 0x41, 0x6c, 0x72, 0x65, 0x61, 0x64, 0x79, 0x53, 0x74, 0x61, 0x72, 0x74, 0x65, 0x64, 0x00
	.type		$str$69,@object
	.size		$str$69,($str$111 - $str$69)
$str$69:
        /*1cc8*/ 	.byte	0x50, 0x54, 0x58, 0x20, 0x4a, 0x49, 0x54, 0x20, 0x63, 0x6f, 0x6d, 0x70, 0x69, 0x6c, 0x61, 0x74
        /*1cd8*/ 	.byte	0x69, 0x6f, 0x6e, 0x20, 0x77, 0x61, 0x73, 0x20, 0x64, 0x69, 0x73, 0x61, 0x62, 0x6c, 0x65, 0x64
        /*1ce8*/ 	.byte	0x00
	.type		$str$111,@object
	.size		$str$111,($str$215 - $str$111)
$str$111:
        /*1ce9*/ 	.byte	0x63, 0x75, 0x64, 0x61, 0x45, 0x72, 0x72, 0x6f, 0x72, 0x48, 0x6f, 0x73, 0x74, 0x4d, 0x65, 0x6d
        /*1cf9*/ 	.byte	0x6f, 0x72, 0x79, 0x4e, 0x6f, 0x74, 0x52, 0x65, 0x67, 0x69, 0x73, 0x74, 0x65, 0x72, 0x65, 0x64
        /*1d09*/ 	.byte	0x00
	.type		$str$215,@object
	.size		$str$215,($str$100 - $str$215)
$str$215:
        /*1d0a*/ 	.byte	0x63, 0x75, 0x64, 0x61, 0x45, 0x72, 0x72, 0x6f, 0x72, 0x43, 0x61, 0x6c, 0x6c, 0x52, 0x65, 0x71
        /*1d1a*/ 	.byte	0x75, 0x69, 0x72, 0x65, 0x73, 0x4e, 0x65, 0x77, 0x65, 0x72, 0x44, 0x72, 0x69, 0x76, 0x65, 0x72
        /*1d2a*/ 	.byte	0x00
	.type		$str$100,@object
	.size		$str$100,($str$108 - $str$100)
$str$100:
        /*1d2b*/ 	.byte	0x70, 0x65, 0x65, 0x72, 0x20, 0x61, 0x63, 0x63, 0x65, 0x73, 0x73, 0x20, 0x68, 0x61, 0x73, 0x20
        /*1d3b*/ 	.byte	0x6e, 0x6f, 0x74, 0x20, 0x62, 0x65, 0x65, 0x6e, 0x20, 0x65, 0x6e, 0x61, 0x62, 0x6c, 0x65, 0x64
        /*1d4b*/ 	.byte	0x00
	.type		$str$108,@object
	.size		$str$108,($str$34 - $str$108)
$str$108:
        /*1d4c*/ 	.byte	0x70, 0x65, 0x65, 0x72, 0x20, 0x6d, 0x61, 0x70, 0x70, 0x69, 0x6e, 0x67, 0x20, 0x72, 0x65, 0x73
        /*1d5c*/ 	.byte	0x6f, 0x75, 0x72, 0x63, 0x65, 0x73, 0x20, 0x65, 0x78, 0x68, 0x61, 0x75, 0x73, 0x74, 0x65, 0x64
        /*1d6c*/ 	.byte	0x00
	.type		$str$34,@object
	.size		$str$34,($str$202 - $str$34)
$str$34:
        /*1d6d*/ 	.byte	0x63, 0x75, 0x64, 0x61, 0x45, 0x72, 0x72, 0x6f, 0x72, 0x55, 0x6e, 0x6d, 0x61, 0x70, 0x42, 0x75
        /*1d7d*/ 	.byte	0x66, 0x66, 0x65, 0x72, 0x4f, 0x62, 0x6a, 0x65, 0x63, 0x74, 0x46, 0x61, 0x69, 0x6c, 0x65, 0x64
        /*1d8d*/ 	.byte	0x00
	.type		$str$202,@object
	.size		$str$202,($str$70 - $str$202)
$str$202:
        /*1d8e*/ 	.byte	0x69, 0x6e, 0x63, 0x6f, 0x72, 0x72, 0x65, 0x63, 0x74, 0x20, 0x75, 0x73, 0x65, 0x20, 0x6f, 0x66
        /*1d9e*/ 	.byte	0x20, 0x5f, 0x5f, 0x73, 0x79, 0x6e, 0x63, 0x74, 0x68, 0x72, 0x65, 0x61, 0x64, 0x73, 0x28, 0x29
        /*1dae*/ 	.byte	0x00
	.type		$str$70,@object
	.size		$str$70,($str$97 - $str$70)
$str$70:
        /*1daf*/ 	.byte	0x63, 0x75, 0x64, 0x61, 0x45, 0x72, 0x72, 0x6f, 0x72, 0x55, 0x6e, 0x73, 0x75, 0x70, 0x70, 0x6f
        /*1dbf*/ 	.byte	0x72, 0x74, 0x65, 0x64, 0x45, 0x78, 0x65, 0x63, 0x41, 0x66, 0x66, 0x69, 0x6e, 0x69, 0x74, 0x79
        /*1dcf*/ 	.byte	0x00
	.type		$str$97,@object
	.size		$str$97,($str$145 - $str$97)
$str$97:
        /*1dd0*/ 	.byte	0x63, 0x75, 0x64, 0x61, 0x45, 0x72, 0x72, 0x6f, 0x72, 0x50, 0x65, 0x65, 0x72, 0x41, 0x63, 0x63
        /*1de0*/ 	.byte	0x65, 0x73, 0x73, 0x41, 0x6c, 0x72, 0x65, 0x61, 0x64, 0x79, 0x45, 0x6e, 0x61, 0x62, 0x6c, 0x65
        /*1df0*/ 	.byte	0x64, 0x00
	.type		$str$145,@object
	.size		$str$145,($str$149 - $str$145)
$str$145:
        /*1df2*/ 	.byte	0x63, 0x75, 0x64, 0x61, 0x45, 0x72, 0x72, 0x6f, 0x72, 0x4d, 0x70, 0x73, 0x4d, 0x61, 0x78, 0x43
        /*1e02*/ 	.byte	0x6f, 0x6e, 0x6e, 0x65, 0x63, 0x74, 0x69, 0x6f, 0x6e, 0x73, 0x52, 0x65, 0x61, 0x63, 0x68, 0x65
        /*1e12*/ 	.byte	0x64, 0x00
	.type		$str$149,@object
	.size		$str$149,($str$61 - $str$149)
$str$149:
        /*1e14*/ 	.byte	0x63, 0x75, 0x64, 0x61, 0x45, 0x72, 0x72, 0x6f, 0x72, 0x53, 0x74, 0x72, 0x65, 0x61, 0x6d, 0x43
        /*1e24*/ 	.byte	0x61, 0x70, 0x74, 0x75, 0x72, 0x65, 0x49, 0x6e, 0x76, 0x61, 0x6c, 0x69, 0x64, 0x61, 0x74, 0x65
        /*1e34*/ 	.byte	0x64, 0x00
	.type		$str$61,@object
	.size		$str$61,($str$191 - $str$61)
$str$61:
        /*1e36*/ 	.byte	0x69, 0x6e, 0x76, 0x61, 0x6c, 0x69, 0x64, 0x20, 0x4f, 0x70, 0x65, 0x6e, 0x47, 0x4c, 0x20, 0x6f
        /*1e46*/ 	.byte	0x72, 0x20, 0x44, 0x69, 0x72, 0x65, 0x63, 0x74, 0x58, 0x20, 0x63, 0x6f, 0x6e, 0x74, 0x65, 0x78
        /*1e56*/ 	.byte	0x74, 0x00
	.type		$str$191,@object
	.size		$str$191,($str$163 - $str$191)
$str$191:
        /*1e58*/ 	.byte	0x63, 0x75, 0x64, 0x61, 0x45, 0x72, 0x72, 0x6f, 0x72, 0x49, 0x6e, 0x76, 0x61, 0x6c, 0x69, 0x64
        /*1e68*/ 	.byte	0x43, 0x68, 0x61, 0x6e, 0x6e, 0x65, 0x6c, 0x44, 0x65, 0x73, 0x63, 0x72, 0x69, 0x70, 0x74, 0x6f
        /*1e78*/ 	.byte	0x72, 0x00
	.type		$str$163,@object
	.size		$str$163,($str$35 - $str$163)
$str$163:
        /*1e7a*/ 	.byte	0x63, 0x75, 0x64, 0x61, 0x45, 0x72, 0x72, 0x6f, 0x72, 0x53, 0x74, 0x72, 0x65, 0x61, 0x6d, 0x43
        /*1e8a*/ 	.byte	0x61, 0x70, 0x74, 0x75, 0x72, 0x65, 0x57, 0x72, 0x6f, 0x6e, 0x67, 0x54, 0x68, 0x72, 0x65, 0x61
        /*1e9a*/ 	.byte	0x64, 0x00
	.type		$str$35,@object
	.size		$str$35,($str$147 - $str$35)
$str$35:
        /*1e9c*/ 	.byte	0x75, 0x6e, 0x6d, 0x61, 0x70, 0x70, 0x69, 0x6e, 0x67, 0x20, 0x6f, 0x66, 0x20, 0x62, 0x75, 0x66
        /*1eac*/ 	.byte	0x66, 0x65, 0x72, 0x20, 0x6f, 0x62, 0x6a, 0x65, 0x63, 0x74, 0x20, 0x66, 0x61, 0x69, 0x6c, 0x65
        /*1ebc*/ 	.byte	0x64, 0x00
	.type		$str$147,@object
	.size		$str$147,($str$194 - $str$147)
$str$147:
        /*1ebe*/ 	.byte	0x63, 0x75, 0x64, 0x61, 0x45, 0x72, 0x72, 0x6f, 0x72, 0x53, 0x74, 0x72, 0x65, 0x61, 0x6d, 0x43
        /*1ece*/ 	.byte	0x61, 0x70, 0x74, 0x75, 0x72, 0x65, 0x55, 0x6e, 0x73, 0x75, 0x70, 0x70, 0x6f, 0x72, 0x74, 0x65
        /*1ede*/ 	.byte	0x64, 0x00
	.type		$str$194,@object
	.size		$str$194,($str$190 - $str$194)
$str$194:
        /*1ee0*/ 	.byte	0x69, 0x6e, 0x76, 0x61, 0x6c, 0x69, 0x64, 0x20, 0x63, 0x6f, 0x70, 0x79, 0x20, 0x64, 0x69, 0x72
        /*1ef0*/ 	.byte	0x65, 0x63, 0x74, 0x69, 0x6f, 0x6e, 0x20, 0x66, 0x6f, 0x72, 0x20, 0x6d, 0x65, 0x6d, 0x63, 0x70
        /*1f00*/ 	.byte	0x79, 0x00
	.type		$str$190,@object
	.size		$str$190,($str$65 - $str$190)
$str$190:
        /*1f02*/ 	.byte	0x74, 0x65, 0x78, 0x74, 0x75, 0x72, 0x65, 0x20, 0x69, 0x73, 0x20, 0x6e, 0x6f, 0x74, 0x20, 0x62
        /*1f12*/ 	.byte	0x6f, 0x75, 0x6e, 0x64, 0x20, 0x74, 0x6f, 0x20, 0x61, 0x20, 0x70, 0x6f, 0x69, 0x6e, 0x74, 0x65
        /*1f22*/ 	.byte	0x72, 0x00
	.type		$str$65,@object
	.size		$str$65,($str$21 - $str$65)
$str$65:
        /*1f24*/ 	.byte	0x50, 0x54, 0x58, 0x20, 0x4a, 0x49, 0x54, 0x20, 0x63, 0x6f, 0x6d, 0x70, 0x69, 0x6c, 0x65, 0x72
        /*1f34*/ 	.byte	0x20, 0x6c, 0x69, 0x62, 0x72, 0x61, 0x72, 0x79, 0x20, 0x6e, 0x6f, 0x74, 0x20, 0x66, 0x6f, 0x75
        /*1f44*/ 	.byte	0x6e, 0x64, 0x00
	.type		$str$21,@object
	.size		$str$21,($str$125 - $str$21)
$str$21:
        /*1f47*/ 	.byte	0x6e, 0x6f, 0x20, 0x43, 0x55, 0x44, 0x41, 0x2d, 0x63, 0x61, 0x70, 0x61, 0x62, 0x6c, 0x65, 0x20
        /*1f57*/ 	.byte	0x64, 0x65, 0x76, 0x69, 0x63, 0x65, 0x20, 0x69, 0x73, 0x20, 0x64, 0x65, 0x74, 0x65, 0x63, 0x74
        /*1f67*/ 	.byte	0x65, 0x64, 0x00
	.type		$str$125,@object
	.size		$str$125,($str$227 - $str$125)
$str$125:
        /*1f6a*/ 	.byte	0x63, 0x75, 0x64, 0x61, 0x45, 0x72, 0x72, 0x6f, 0x72, 0x43, 0x6f, 0x6f, 0x70, 0x65, 0x72, 0x61
        /*1f7a*/ 	.byte	0x74, 0x69, 0x76, 0x65, 0x4c, 0x61, 0x75, 0x6e, 0x63, 0x68, 0x54, 0x6f, 0x6f, 0x4c, 0x61, 0x72
        /*1f8a*/ 	.byte	0x67, 0x65, 0x00
	.type		$str$227,@object
	.size		$str$227,($str$156 - $str$227)
$str$227:
        /*1f8d*/ 	.byte	0x63, 0x75, 0x64, 0x61, 0x45, 0x72, 0x72, 0x6f, 0x72, 0x49, 0x6e, 0x63, 0x6f, 0x6d, 0x70, 0x61
        /*1f9d*/ 	.byte	0x74, 0x69, 0x62, 0x6c, 0x65, 0x44, 0x72, 0x69, 0x76, 0x65, 0x72, 0x43, 0x6f, 0x6e, 0x74, 0x65
        /*1fad*/ 	.byte	0x78, 0x74, 0x00
	.type		$str$156,@object
	.size		$str$156,($str$237 - $str$156)
$str$156:
        /*1fb0*/ 	.byte	0x63, 0x61, 0x70, 0x74, 0x75, 0x72, 0x69, 0x6e, 0x67, 0x20, 0x73, 0x74, 0x72, 0x65, 0x61, 0x6d
        /*1fc0*/ 	.byte	0x20, 0x68, 0x61, 0x73, 0x20, 0x75, 0x6e, 0x6a, 0x6f, 0x69, 0x6e, 0x65, 0x64, 0x20, 0x77, 0x6f
        /*1fd0*/ 	.byte	0x72, 0x6b, 0x00
	.type		$str$237,@object
	.size		$str$237,($str$135 - $str$237)
$str$237:
        /*1fd3*/ 	.byte	0x63, 0x75, 0x64, 0x61, 0x45, 0x72, 0x72, 0x6f, 0x72, 0x4c, 0x61, 0x75, 0x6e, 0x63, 0x68, 0x50
        /*1fe3*/ 	.byte	0x65, 0x6e, 0x64, 0x69, 0x6e, 0x67, 0x43, 0x6f, 0x75, 0x6e, 0x74, 0x45, 0x78, 0x63, 0x65, 0x65
        /*1ff3*/ 	.byte	0x64, 0x65, 0x64, 0x00
	.type		$str$135,@object
	.size		$str$135,($str$51 - $str$135)
$str$135:
        /*1ff7*/ 	.byte	0x63, 0x75, 0x64, 0x61, 0x45, 0x72, 0x72, 0x6f, 0x72, 0x43, 0x6f, 0x6d, 0x70, 0x61, 0x74, 0x4e
        /*2007*/ 	.byte	0x6f, 0x74, 0x53, 0x75, 0x70, 0x70, 0x6f, 0x72, 0x74, 0x65, 0x64, 0x4f, 0x6e, 0x44, 0x65, 0x76
        /*2017*/ 	.byte	0x69, 0x63, 0x65, 0x00
	.type		$str$51,@object
	.size		$str$51,($str$75 - $str$51)
$str$51:
        /*201b*/ 	.byte	0x75, 0x6e, 0x63, 0x6f, 0x72, 0x72, 0x65, 0x63, 0x74, 0x61, 0x62, 0x6c, 0x65, 0x20, 0x45, 0x43
        /*202b*/ 	.byte	0x43, 0x20, 0x65, 0x72, 0x72, 0x6f, 0x72, 0x20, 0x65, 0x6e, 0x63, 0x6f, 0x75, 0x6e, 0x74, 0x65
        /*203b*/ 	.byte	0x72, 0x65, 0x64, 0x00
	.type		$str$75,@object
	.size		$str$75,($str$78 - $str$75)
$str$75:
        /*203f*/ 	.byte	0x63, 0x75, 0x64, 0x61, 0x45, 0x72, 0x72, 0x6f, 0x72, 0x53, 0x68, 0x61, 0x72, 0x65, 0x64, 0x4f
        /*204f*/ 	.byte	0x62, 0x6a, 0x65, 0x63, 0x74, 0x53, 0x79, 0x6d, 0x62, 0x6f, 0x6c, 0x4e, 0x6f, 0x74, 0x46, 0x6f
        /*205f*/ 	.byte	0x75, 0x6e, 0x64, 0x00
	.type		$str$78,@object
	.size		$str$78,($str$109 - $str$78)
$str$78:
        /*2063*/ 	.byte	0x73, 0x68, 0x61, 0x72, 0x65, 0x64, 0x20, 0x6f, 0x62, 0x6a, 0x65, 0x63, 0x74, 0x20, 0x69, 0x6e
        /*2073*/ 	.byte	0x69, 0x74, 0x69, 0x61, 0x6c, 0x69, 0x7a, 0x61, 0x74, 0x69, 0x6f, 0x6e, 0x20, 0x66, 0x61, 0x69
        /*2083*/ 	.byte	0x6c, 0x65, 0x64, 0x00
	.type		$str$109,@object
	.size		$str$109,($str$95 - $str$109)
$str$109:
        /*2087*/ 	.byte	0x63, 0x75, 0x64, 0x61, 0x45, 0x72, 0x72, 0x6f, 0x72, 0x48, 0x6f, 0x73, 0x74, 0x4d, 0x65, 0x6d
        /*2097*/ 	.byte	0x6f, 0x72, 0x79, 0x41, 0x6c, 0x72, 0x65, 0x61, 0x64, 0x79, 0x52, 0x65, 0x67, 0x69, 0x73, 0x74
        /*20a7*/ 	.byte	0x65, 0x72, 0x65, 0x64, 0x00
	.type		$str$95,@object
	.size		$str$95,($str$126 - $str$95)
$str$95:
        /*20ac*/ 	.byte	0x63, 0x75, 0x64, 0x61, 0x45, 0x72, 0x72, 0x6f, 0x72, 0x4c, 0x61, 0x75, 0x6e, 0x63, 0x68, 0x49
        /*20bc*/ 	.byte	0x6e, 0x63, 0x6f, 0x6d, 0x70, 0x61, 0x74, 0x69, 0x62, 0x6c, 0x65, 0x54, 0x65, 0x78, 0x74, 0x75
        /*20cc*/ 	.byte	0x72, 0x69, 0x6e, 0x67, 0x00
	.type		$str$126,@object
	.size		$str$126,($str$25 - $str$126)
$str$126:
        /*20d1*/ 	.byte	0x74, 0x6f, 0x6f, 0x20, 0x6d, 0x61, 0x6e, 0x79, 0x20, 0x62, 0x6c, 0x6f, 0x63, 0x6b, 0x73, 0x20
        /*20e1*/ 	.byte	0x69, 0x6e, 0x20, 0x63, 0x6f, 0x6f, 0x70, 0x65, 0x72, 0x61, 0x74, 0x69, 0x76, 0x65, 0x20, 0x6c
        /*20f1*/ 	.byte	0x61, 0x75, 0x6e, 0x63, 0x68, 0x00
	.type		$str$25,@object
	.size		$str$25,($str$116 - $str$25)
$str$25:
        /*20f7*/ 	.byte	0x64, 0x65, 0x76, 0x69, 0x63, 0x65, 0x20, 0x64, 0x6f, 0x65, 0x73, 0x6e, 0x27, 0x74, 0x20, 0x68
        /*2107*/ 	.byte	0x61, 0x76, 0x65, 0x20, 0x76, 0x61, 0x6c, 0x69, 0x64, 0x20, 0x47, 0x72, 0x69, 0x64, 0x20, 0x6c
        /*2117*/ 	.byte	0x69, 0x63, 0x65, 0x6e, 0x73, 0x65, 0x00
	.type		$str$116,@object
	.size		$str$116,($str$96 - $str$116)
$str$116:
        /*211e*/ 	.byte	0x61, 0x6e, 0x20, 0x69, 0x6c, 0x6c, 0x65, 0x67, 0x61, 0x6c, 0x20, 0x69, 0x6e, 0x73, 0x74, 0x72
        /*212e*/ 	.byte	0x75, 0x63, 0x74, 0x69, 0x6f, 0x6e, 0x20, 0x77, 0x61, 0x73, 0x20, 0x65, 0x6e, 0x63, 0x6f, 0x75
        /*213e*/ 	.byte	0x6e, 0x74, 0x65, 0x72, 0x65, 0x64, 0x00
	.type		$str$96,@object
	.size		$str$96,($str$92 - $str$96)
$str$96:
        /*2145*/ 	.byte	0x6c, 0x61, 0x75, 0x6e, 0x63, 0x68, 0x20, 0x75, 0x73, 0x65, 0x73, 0x20, 0x69, 0x6e, 0x63, 0x6f
        /*2155*/ 	.byte	0x6d, 0x70, 0x61, 0x74, 0x69, 0x62, 0x6c, 0x65, 0x20, 0x74, 0x65, 0x78, 0x74, 0x75, 0x72, 0x69
        /*2165*/ 	.byte	0x6e, 0x67, 0x20, 0x6d, 0x6f, 0x64, 0x65, 0x00
	.type		$str$92,@object
	.size		$str$92,($str$26 - $str$92)
$str$92:
        /*216d*/ 	.byte	0x74, 0x6f, 0x6f, 0x20, 0x6d, 0x61, 0x6e, 0x79, 0x20, 0x72, 0x65, 0x73, 0x6f, 0x75, 0x72, 0x63
        /*217d*/ 	.byte	0x65, 0x73, 0x20, 0x72, 0x65, 0x71, 0x75, 0x65, 0x73, 0x74, 0x65, 0x64, 0x20, 0x66, 0x6f, 0x72
        /*218d*/ 	.byte	0x20, 0x6c, 0x61, 0x75, 0x6e, 0x63, 0x68, 0x00
	.type		$str$26,@object
	.size		$str$26,($str$94 - $str$26)
$str$26:
        /*2195*/ 	.byte	0x63, 0x75, 0x64, 0x61, 0x45, 0x72, 0x72, 0x6f, 0x72, 0x53, 0x6f, 0x66, 0x74, 0x77, 0x61, 0x72
        /*21a5*/ 	.byte	0x65, 0x56, 0x61, 0x6c, 0x69, 0x64, 0x69, 0x74, 0x79, 0x4e, 0x6f, 0x74, 0x45, 0x73, 0x74, 0x61
        /*21b5*/ 	.byte	0x62, 0x6c, 0x69, 0x73, 0x68, 0x65, 0x64, 0x00
	.type		$str$94,@object
	.size		$str$94,($str$90 - $str$94)
$str$94:
        /*21bd*/ 	.byte	0x74, 0x68, 0x65, 0x20, 0x6c, 0x61, 0x75, 0x6e, 0x63, 0x68, 0x20, 0x74, 0x69, 0x6d, 0x65, 0x64
        /*21cd*/ 	.byte	0x20, 0x6f, 0x75, 0x74, 0x20, 0x61, 0x6e, 0x64, 0x20, 0x77, 0x61, 0x73, 0x20, 0x74, 0x65, 0x72
        /*21dd*/ 	.byte	0x6d, 0x69, 0x6e, 0x61, 0x74, 0x65, 0x64, 0x00
	.type		$str$90,@object
	.size		$str$90,($str$224 - $str$90)
$str$90:
        /*21e5*/ 	.byte	0x61, 0x6e, 0x20, 0x69, 0x6c, 0x6c, 0x65, 0x67, 0x61, 0x6c, 0x20, 0x6d, 0x65, 0x6d, 0x6f, 0x72
        /*21f5*/ 	.byte	0x79, 0x20, 0x61, 0x63, 0x63, 0x65, 0x73, 0x73, 0x20, 0x77, 0x61, 0x73, 0x20, 0x65, 0x6e, 0x63
        /*2205*/ 	.byte	0x6f, 0x75, 0x6e, 0x74, 0x65, 0x72, 0x65, 0x64, 0x00
	.type		$str$224,@object
	.size		$str$224,($str$172 - $str$224)
$str$224:
        /*220e*/ 	.byte	0x64, 0x75, 0x70, 0x6c, 0x69, 0x63, 0x61, 0x74, 0x65, 0x20, 0x73, 0x75, 0x72, 0x66, 0x61, 0x63
        /*221e*/ 	.byte	0x65, 0x20, 0x6c, 0x6f, 0x6f, 0x6b, 0x65, 0x64, 0x20, 0x75, 0x70, 0x20, 0x62, 0x79, 0x20, 0x73
        /*222e*/ 	.byte	0x74, 0x72, 0x69, 0x6e, 0x67, 0x20, 0x6e, 0x61, 0x6d, 0x65, 0x00
	.type		$str$172,@object
	.size		$str$172,($str$222 - $str$172)
$str$172:
        /*2239*/ 	.byte	0x5f, 0x5f, 0x67, 0x6c, 0x6f, 0x62, 0x61, 0x6c, 0x5f, 0x5f, 0x20, 0x66, 0x75, 0x6e, 0x63, 0x74
        /*2249*/ 	.byte	0x69, 0x6f, 0x6e, 0x20, 0x63, 0x61, 0x6c, 0x6c, 0x20, 0x69, 0x73, 0x20, 0x6e, 0x6f, 0x74, 0x20
        /*2259*/ 	.byte	0x63, 0x6f, 0x6e, 0x66, 0x69, 0x67, 0x75, 0x72, 0x65, 0x64, 0x00
	.type		$str$222,@object
	.size		$str$222,($str$174 - $str$222)
$str$222:
        /*2264*/ 	.byte	0x64, 0x75, 0x70, 0x6c, 0x69, 0x63, 0x61, 0x74, 0x65, 0x20, 0x74, 0x65, 0x78, 0x74, 0x75, 0x72
        /*2274*/ 	.byte	0x65, 0x20, 0x6c, 0x6f, 0x6f, 0x6b, 0x65, 0x64, 0x20, 0x75, 0x70, 0x20, 0x62, 0x79, 0x20, 0x73
        /*2284*/ 	.byte	0x74, 0x72, 0x69, 0x6e, 0x67, 0x20, 0x6e, 0x61, 0x6d, 0x65, 0x00
	.type		$str$174,@object
	.size		$str$174,($str$53 - $str$174)
$str$174:
        /*228f*/ 	.byte	0x75, 0x6e, 0x73, 0x70, 0x65, 0x63, 0x69, 0x66, 0x69, 0x65, 0x64, 0x20, 0x6c, 0x61, 0x75, 0x6e
        /*229f*/ 	.byte	0x63, 0x68, 0x20, 0x66, 0x61, 0x69, 0x6c, 0x75, 0x72, 0x65, 0x20, 0x69, 0x6e, 0x20, 0x70, 0x72
        /*22af*/ 	.byte	0x69, 0x6f, 0x72, 0x20, 0x6c, 0x61, 0x75, 0x6e, 0x63, 0x68, 0x00
	.type		$str$53,@object
	.size		$str$53,($str$200 - $str$53)
$str$53:
        /*22ba*/ 	.byte	0x6c, 0x69, 0x6d, 0x69, 0x74, 0x20, 0x69, 0x73, 0x20, 0x6e, 0x6f, 0x74, 0x20, 0x73, 0x75, 0x70
        /*22ca*/ 	.byte	0x70, 0x6f, 0x72, 0x74, 0x65, 0x64, 0x20, 0x6f, 0x6e, 0x20, 0x74, 0x68, 0x69, 0x73, 0x20, 0x61
        /*22da*/ 	.byte	0x72, 0x63, 0x68, 0x69, 0x74, 0x65, 0x63, 0x74, 0x75, 0x72, 0x65, 0x00
	.type		$str$200,@object
	.size		$str$200,($str$71 - $str$200)
$str$200:
        /*22e6*/ 	.byte	0x63, 0x61, 0x6e, 0x6e, 0x6f, 0x74, 0x20, 0x66, 0x65, 0x74, 0x63, 0x68, 0x20, 0x66, 0x72, 0x6f
        /*22f6*/ 	.byte	0x6d, 0x20, 0x61, 0x20, 0x74, 0x65, 0x78, 0x74, 0x75, 0x72, 0x65, 0x20, 0x74, 0x68, 0x61, 0x74
        /*2306*/ 	.byte	0x20, 0x69, 0x73, 0x20, 0x6e, 0x6f, 0x74, 0x20, 0x62, 0x6f, 0x75, 0x6e, 0x64, 0x00
	.type		$str$71,@object
	.size		$str$71,($str$148 - $str$71)
$str$71:
        /*2314*/ 	.byte	0x74, 0x68, 0x65, 0x20, 0x70, 0x72, 0x6f, 0x76, 0x69, 0x64, 0x65, 0x64, 0x20, 0x65, 0x78, 0x65
        /*2324*/ 	.byte	0x63, 0x75, 0x74, 0x69, 0x6f, 0x6e, 0x20, 0x61, 0x66, 0x66, 0x69, 0x6e, 0x69, 0x74, 0x79, 0x20
        /*2334*/ 	.byte	0x69, 0x73, 0x20, 0x6e, 0x6f, 0x74, 0x20, 0x73, 0x75, 0x70, 0x70, 0x6f, 0x72, 0x74, 0x65, 0x64
        /*2344*/ 	.byte	0x00
	.type		$str$148,@object
	.size		$str$148,($str$226 - $str$148)
$str$148:
        /*2345*/ 	.byte	0x6f, 0x70, 0x65, 0x72, 0x61, 0x74, 0x69, 0x6f, 0x6e, 0x20, 0x6e, 0x6f, 0x74, 0x20, 0x70, 0x65
        /*2355*/ 	.byte	0x72, 0x6d, 0x69, 0x74, 0x74, 0x65, 0x64, 0x20, 0x77, 0x68, 0x65, 0x6e, 0x20, 0x73, 0x74, 0x72
        /*2365*/ 	.byte	0x65, 0x61, 0x6d, 0x20, 0x69, 0x73, 0x20, 0x63, 0x61, 0x70, 0x74, 0x75, 0x72, 0x69, 0x6e, 0x67
        /*2375*/ 	.byte	0x00
	.type		$str$226,@object
	.size		$str$226,($str$204 - $str$226)
$str$226:
        /*2376*/ 	.byte	0x61, 0x6c, 0x6c, 0x20, 0x43, 0x55, 0x44, 0x41, 0x2d, 0x63, 0x61, 0x70, 0x61, 0x62, 0x6c, 0x65
        /*2386*/ 	.byte	0x20, 0x64, 0x65, 0x76, 0x69, 0x63, 0x65, 0x73, 0x20, 0x61, 0x72, 0x65, 0x20, 0x62, 0x75, 0x73
        /*2396*/ 	.byte	0x79, 0x20, 0x6f, 0x72, 0x20, 0x75, 0x6e, 0x61, 0x76, 0x61, 0x69, 0x6c, 0x61, 0x62, 0x6c, 0x65
        /*23a6*/ 	.byte	0x00
	.type		$str$204,@object
	.size		$str$204,($str$102 - $str$204)
$str$204:
        /*23a7*/ 	.byte	0x6c, 0x69, 0x6e, 0x65, 0x61, 0x72, 0x20, 0x66, 0x69, 0x6c, 0x74, 0x65, 0x72, 0x69, 0x6e, 0x67
        /*23b7*/ 	.byte	0x20, 0x6e, 0x6f, 0x74, 0x20, 0x73, 0x75, 0x70, 0x70, 0x6f, 0x72, 0x74, 0x65, 0x64, 0x20, 0x66
        /*23c7*/ 	.byte	0x6f, 0x72, 0x20, 0x6e, 0x6f, 0x6e, 0x2d, 0x66, 0x6c, 0x6f, 0x61, 0x74, 0x20, 0x74, 0x79, 0x70
        /*23d7*/ 	.byte	0x65, 0x00
	.type		$str$102,@object
	.size		$str$102,($str$220 - $str$102)
$str$102:
        /*23d9*/ 	.byte	0x63, 0x61, 0x6e, 0x6e, 0x6f, 0x74, 0x20, 0x73, 0x65, 0x74, 0x20, 0x77, 0x68, 0x69, 0x6c, 0x65
        /*23e9*/ 	.byte	0x20, 0x64, 0x65, 0x76, 0x69, 0x63, 0x65, 0x20, 0x69, 0x73, 0x20, 0x61, 0x63, 0x74, 0x69, 0x76
        /*23f9*/ 	.byte	0x65, 0x20, 0x69, 0x6e, 0x20, 0x74, 0x68, 0x69, 0x73, 0x20, 0x70, 0x72, 0x6f, 0x63, 0x65, 0x73
        /*2409*/ 	.byte	0x73, 0x00
	.type		$str$220,@object
	.size		$str$220,($str$80 - $str$220)
$str$220:
        /*240b*/ 	.byte	0x64, 0x75, 0x70, 0x6c, 0x69, 0x63, 0x61, 0x74, 0x65, 0x20, 0x67, 0x6c, 0x6f, 0x62, 0x61, 0x6c
        /*241b*/ 	.byte	0x20, 0x76, 0x61, 0x72, 0x69, 0x61, 0x62, 0x6c, 0x65, 0x20, 0x6c, 0x6f, 0x6f, 0x6b, 0x65, 0x64
        /*242b*/ 	.byte	0x20, 0x75, 0x70, 0x20, 0x62, 0x79, 0x20, 0x73, 0x74, 0x72, 0x69, 0x6e, 0x67, 0x20, 0x6e, 0x61
        /*243b*/ 	.byte	0x6d, 0x65, 0x00
	.type		$str$80,@object
	.size		$str$80,($str$154 - $str$80)
$str$80:
        /*243e*/ 	.byte	0x4f, 0x53, 0x20, 0x63, 0x61, 0x6c, 0x6c, 0x20, 0x66, 0x61, 0x69, 0x6c, 0x65, 0x64, 0x20, 0x6f
        /*244e*/ 	.byte	0x72, 0x20, 0x6f, 0x70, 0x65, 0x72, 0x61, 0x74, 0x69, 0x6f, 0x6e, 0x20, 0x6e, 0x6f, 0x74, 0x20
        /*245e*/ 	.byte	0x73, 0x75, 0x70, 0x70, 0x6f, 0x72, 0x74, 0x65, 0x64, 0x20, 0x6f, 0x6e, 0x20, 0x74, 0x68, 0x69
        /*246e*/ 	.byte	0x73, 0x20, 0x4f, 0x53, 0x00
	.type		$str$154,@object
	.size		$str$154,($str$230 - $str$154)
$str$154:
        /*2473*/ 	.byte	0x63, 0x61, 0x70, 0x74, 0x75, 0x72, 0x65, 0x20, 0x77, 0x61, 0x73, 0x20, 0x6e, 0x6f, 0x74, 0x20
        /*2483*/ 	.byte	0x65, 0x6e, 0x64, 0x65, 0x64, 0x20, 0x69, 0x6e, 0x20, 0x74, 0x68, 0x65, 0x20, 0x73, 0x61, 0x6d
        /*2493*/ 	.byte	0x65, 0x20, 0x73, 0x74, 0x72, 0x65, 0x61, 0x6d, 0x20, 0x61, 0x73, 0x20, 0x69, 0x74, 0x20, 0x62
        /*24a3*/ 	.byte	0x65, 0x67, 0x61, 0x6e, 0x00
	.type		$str$230,@object
	.size		$str$230,($str$11 - $str$230)
$str$230:
        /*24a8*/ 	.byte	0x6c, 0x61, 0x75, 0x6e, 0x63, 0x68, 0x20, 0x77, 0x6f, 0x75, 0x6c, 0x64, 0x20, 0x65, 0x78, 0x63
        /*24b8*/ 	.byte	0x65, 0x65, 0x64, 0x20, 0x6d, 0x61, 0x78, 0x69, 0x6d, 0x75, 0x6d, 0x20, 0x64, 0x65, 0x70, 0x74
        /*24c8*/ 	.byte	0x68, 0x20, 0x6f, 0x66, 0x20, 0x6e, 0x65, 0x73, 0x74, 0x65, 0x64, 0x20, 0x6c, 0x61, 0x75, 0x6e
        /*24d8*/ 	.byte	0x63, 0x68, 0x65, 0x73, 0x00
	.type		$str$11,@object
	.size		$str$11,($str$57 - $str$11)
$str$11:
        /*24dd*/ 	.byte	0x70, 0x72, 0x6f, 0x66, 0x69, 0x6c, 0x65, 0x72, 0x20, 0x64, 0x69, 0x73, 0x61, 0x62, 0x6c, 0x65
        /*24ed*/ 	.byte	0x64, 0x20, 0x77, 0x68, 0x69, 0x6c, 0x65, 0x20, 0x75, 0x73, 0x69, 0x6e, 0x67, 0x20, 0x65, 0x78
        /*24fd*/ 	.byte	0x74, 0x65, 0x72, 0x6e, 0x61, 0x6c, 0x20, 0x70, 0x72, 0x6f, 0x66, 0x69, 0x6c, 0x69, 0x6e, 0x67
        /*250d*/ 	.byte	0x20, 0x74, 0x6f, 0x6f, 0x6c, 0x00
	.type		$str$57,@object
	.size		$str$57,($str$216 - $str$57)
$str$57:
        /*2513*/ 	.byte	0x70, 0x65, 0x65, 0x72, 0x20, 0x61, 0x63, 0x63, 0x65, 0x73, 0x73, 0x20, 0x69, 0x73, 0x20, 0x6e
        /*2523*/ 	.byte	0x6f, 0x74, 0x20, 0x73, 0x75, 0x70, 0x70, 0x6f, 0x72, 0x74, 0x65, 0x64, 0x20, 0x62, 0x65, 0x74
        /*2533*/ 	.byte	0x77, 0x65, 0x65, 0x6e, 0x20, 0x74, 0x68, 0x65, 0x73, 0x65, 0x20, 0x74, 0x77, 0x6f, 0x20, 0x64
        /*2543*/ 	.byte	0x65, 0x76, 0x69, 0x63, 0x65, 0x73, 0x00
	.type		$str$216,@object
	.size		$str$216,($str$120 - $str$216)
$str$216:
        /*254a*/ 	.byte	0x41, 0x50, 0x49, 0x20, 0x63, 0x61, 0x6c, 0x6c, 0x20, 0x69, 0x73, 0x20, 0x6e, 0x6f, 0x74, 0x20
        /*255a*/ 	.byte	0x73, 0x75, 0x70, 0x70, 0x6f, 0x72, 0x74, 0x65, 0x64, 0x20, 0x69, 0x6e, 0x20, 0x74, 0x68, 0x65
        /*256a*/ 	.byte	0x20, 0x69, 0x6e, 0x73, 0x74, 0x61, 0x6c, 0x6c, 0x65, 0x64, 0x20, 0x43, 0x55, 0x44, 0x41, 0x20
        /*257a*/ 	.byte	0x64, 0x72, 0x69, 0x76, 0x65, 0x72, 0x00
	.type		$str$120,@object
	.size		$str$120,($str$84 - $str$120)
$str$120:
        /*2581*/ 	.byte	0x6f, 0x70, 0x65, 0x72, 0x61, 0x74, 0x69, 0x6f, 0x6e, 0x20, 0x6e, 0x6f, 0x74, 0x20, 0x73, 0x75
        /*2591*/ 	.byte	0x70, 0x70, 0x6f, 0x72, 0x74, 0x65, 0x64, 0x20, 0x6f, 0x6e, 0x20, 0x67, 0x6c, 0x6f, 0x62, 0x61
        /*25a1*/ 	.byte	0x6c, 0x2f, 0x73, 0x68, 0x61, 0x72, 0x65, 0x64, 0x20, 0x61, 0x64, 0x64, 0x72, 0x65, 0x73, 0x73
        /*25b1*/ 	.byte	0x20, 0x73, 0x70, 0x61, 0x63, 0x65, 0x00
	.type		$str$84,@object
	.size		$str$84,($str$13 - $str$84)
$str$84:
        /*25b8*/ 	.byte	0x74, 0x68, 0x65, 0x20, 0x6f, 0x70, 0x65, 0x72, 0x61, 0x74, 0x69, 0x6f, 0x6e, 0x20, 0x63, 0x61
        /*25c8*/ 	.byte	0x6e, 0x6e, 0x6f, 0x74, 0x20, 0x62, 0x65, 0x20, 0x70, 0x65, 0x72, 0x66, 0x6f, 0x72, 0x6d, 0x65
        /*25d8*/ 	.byte	0x64, 0x20, 0x69, 0x6e, 0x20, 0x74, 0x68, 0x65, 0x20, 0x70, 0x72, 0x65, 0x73, 0x65, 0x6e, 0x74
        /*25e8*/ 	.byte	0x20, 0x73, 0x74, 0x61, 0x74, 0x65, 0x00
	.type		$str$13,@object
	.size		$str$13,($str$136 - $str$13)
$str$13:
        /*25ef*/ 	.byte	0x70, 0x72, 0x6f, 0x66, 0x69, 0x6c, 0x65, 0x72, 0x20, 0x6e, 0x6f, 0x74, 0x20, 0x69, 0x6e, 0x69
        /*25ff*/ 	.byte	0x74, 0x69, 0x61, 0x6c, 0x69, 0x7a, 0x65, 0x64, 0x3a, 0x20, 0x63, 0x61, 0x6c, 0x6c, 0x20, 0x63
        /*260f*/ 	.byte	0x75, 0x64, 0x61, 0x50, 0x72, 0x6f, 0x66, 0x69, 0x6c, 0x65, 0x72, 0x49, 0x6e, 0x69, 0x74, 0x69
        /*261f*/ 	.byte	0x61, 0x6c, 0x69, 0x7a, 0x65, 0x28, 0x29, 0x00
	.type		$str$136,@object
	.size		$str$136,($str$212 - $str$136)
$str$136:
        /*2627*/ 	.byte	0x66, 0x6f, 0x72, 0x77, 0x61, 0x72, 0x64, 0x20, 0x63, 0x6f, 0x6d, 0x70, 0x61, 0x74, 0x69, 0x62
        /*2637*/ 	.byte	0x69, 0x6c, 0x69, 0x74, 0x79, 0x20, 0x77, 0x61, 0x73, 0x20, 0x61, 0x74, 0x74, 0x65, 0x6d, 0x70
        /*2647*/ 	.byte	0x74, 0x65, 0x64, 0x20, 0x6f, 0x6e, 0x20, 0x6e, 0x6f, 0x6e, 0x20, 0x73, 0x75, 0x70, 0x70, 0x6f
        /*2657*/ 	.byte	0x72, 0x74, 0x65, 0x64, 0x20, 0x48, 0x57, 0x00
	.type		$str$212,@object
	.size		$str$212,($str$158 - $str$212)
$str$212:
        /*265f*/ 	.byte	0x6d, 0x65, 0x6d, 0x6f, 0x72, 0x79, 0x20, 0x73, 0x69, 0x7a, 0x65, 0x20, 0x6f, 0x72, 0x20, 0x70
        /*266f*/ 	.byte	0x6f, 0x69, 0x6e, 0x74, 0x65, 0x72, 0x20, 0x76, 0x61, 0x6c, 0x75, 0x65, 0x20, 0x74, 0x6f, 0x6f
        /*267f*/ 	.byte	0x20, 0x6c, 0x61, 0x72, 0x67, 0x65, 0x20, 0x74, 0x6f, 0x20, 0x66, 0x69, 0x74, 0x20, 0x69, 0x6e
        /*268f*/ 	.byte	0x20, 0x33, 0x32, 0x20, 0x62, 0x69, 0x74, 0x00
	.type		$str$158,@object
	.size		$str$158,($str$150 - $str$158)
$str$158:
        /*2697*/ 	.byte	0x64, 0x65, 0x70, 0x65, 0x6e, 0x64, 0x65, 0x6e, 0x63, 0x79, 0x20, 0x63, 0x72, 0x65, 0x61, 0x74
        /*26a7*/ 	.byte	0x65, 0x64, 0x20, 0x6f, 0x6e, 0x20, 0x75, 0x6e, 0x63, 0x61, 0x70, 0x74, 0x75, 0x72, 0x65, 0x64
        /*26b7*/ 	.byte	0x20, 0x77, 0x6f, 0x72, 0x6b, 0x20, 0x69, 0x6e, 0x20, 0x61, 0x6e, 0x6f, 0x74, 0x68, 0x65, 0x72
        /*26c7*/ 	.byte	0x20, 0x73, 0x74, 0x72, 0x65, 0x61, 0x6d, 0x00
	.type		$str$150,@object
	.size		$str$150,($str$41 - $str$150)
$str$150:
        /*26cf*/ 	.byte	0x6f, 0x70, 0x65, 0x72, 0x61, 0x74, 0x69, 0x6f, 0x6e, 0x20, 0x66, 0x61, 0x69, 0x6c, 0x65, 0x64
        /*26df*/ 	.byte	0x20, 0x64, 0x75, 0x65, 0x20, 0x74, 0x6f, 0x20, 0x61, 0x20, 0x70, 0x72, 0x65, 0x76, 0x69, 0x6f
        /*26ef*/ 	.byte	0x75, 0x73, 0x20, 0x65, 0x72, 0x72, 0x6f, 0x72, 0x20, 0x64, 0x75, 0x72, 0x69, 0x6e, 0x67, 0x20
        /*26ff*/ 	.byte	0x63, 0x61, 0x70, 0x74, 0x75, 0x72, 0x65, 0x00
	.type		$str$41,@object
	.size		$str$41,($str$63 - $str$41)
$str$41:
        /*2707*/ 	.byte	0x6e, 0x6f, 0x20, 0x6b, 0x65, 0x72, 0x6e, 0x65, 0x6c, 0x20, 0x69, 0x6d, 0x61, 0x67, 0x65, 0x20
        /*2717*/ 	.byte	0x69, 0x73, 0x20, 0x61, 0x76, 0x61, 0x69, 0x6c, 0x61, 0x62, 0x6c, 0x65, 0x20, 0x66, 0x6f, 0x72
        /*2727*/ 	.byte	0x20, 0x65, 0x78, 0x65, 0x63, 0x75, 0x74, 0x69, 0x6f, 0x6e, 0x20, 0x6f, 0x6e, 0x20, 0x74, 0x68
        /*2737*/ 	.byte	0x65, 0x20, 0x64, 0x65, 0x76, 0x69, 0x63, 0x65, 0x00
	.type		$str$63,@object
	.size		$str$63,($str$112 - $str$63)
$str$63:
        /*2740*/ 	.byte	0x75, 0x6e, 0x63, 0x6f, 0x72, 0x72, 0x65, 0x63, 0x74, 0x61, 0x62, 0x6c, 0x65, 0x20, 0x4e, 0x56
        /*2750*/ 	.byte	0x4c, 0x69, 0x6e, 0x6b, 0x20, 0x65, 0x72, 0x72, 0x6f, 0x72, 0x20, 0x64, 0x65, 0x74, 0x65, 0x63
        /*2760*/ 	.byte	0x74, 0x65, 0x64, 0x20, 0x64, 0x75, 0x72, 0x69, 0x6e, 0x67, 0x20, 0x74, 0x68, 0x65, 0x20, 0x65
        /*2770*/ 	.byte	0x78, 0x65, 0x63, 0x75, 0x74, 0x69, 0x6f, 0x6e, 0x00
	.type		$str$112,@object
	.size		$str$112,($str$142 - $str$112)
$str$112:
        /*2779*/ 	.byte	0x70, 0x6f, 0x69, 0x6e, 0x74, 0x65, 0x72, 0x20, 0x64, 0x6f, 0x65, 0x73, 0x20, 0x6e, 0x6f, 0x74
        /*2789*/ 	.byte	0x20, 0x63, 0x6f, 0x72, 0x72, 0x65, 0x73, 0x70, 0x6f, 0x6e, 0x64, 0x20, 0x74, 0x6f, 0x20, 0x61
        /*2799*/ 	.byte	0x20, 0x72, 0x65, 0x67, 0x69, 0x73, 0x74, 0x65, 0x72, 0x65, 0x64, 0x20, 0x6d, 0x65, 0x6d, 0x6f
        /*27a9*/ 	.byte	0x72, 0x79, 0x20, 0x72, 0x65, 0x67, 0x69, 0x6f, 0x6e, 0x00
	.type		$str$142,@object
	.size		$str$142,($str$110 - $str$142)
$str$142:
        /*27b3*/ 	.byte	0x4d, 0x50, 0x53, 0x20, 0x73, 0x65, 0x72, 0x76, 0x65, 0x72, 0x20, 0x69, 0x73, 0x20, 0x6e, 0x6f
        /*27c3*/ 	.byte	0x74, 0x20, 0x72, 0x65, 0x61, 0x64, 0x79, 0x20, 0x74, 0x6f, 0x20, 0x61, 0x63, 0x63, 0x65, 0x70
        /*27d3*/ 	.byte	0x74, 0x20, 0x6e, 0x65, 0x77, 0x20, 0x4d, 0x50, 0x53, 0x20, 0x63, 0x6c, 0x69, 0x65, 0x6e, 0x74
        /*27e3*/ 	.byte	0x20, 0x72, 0x65, 0x71, 0x75, 0x65, 0x73, 0x74, 0x73, 0x00
	.type		$str$110,@object
	.size		$str$110,($str$55 - $str$110)
$str$110:
        /*27ed*/ 	.byte	0x70, 0x61, 0x72, 0x74, 0x20, 0x6f, 0x72, 0x20, 0x61, 0x6c, 0x6c, 0x20, 0x6f, 0x66, 0x20, 0x74
        /*27fd*/ 	.byte	0x68, 0x65, 0x20, 0x72, 0x65, 0x71, 0x75, 0x65, 0x73, 0x74, 0x65, 0x64, 0x20, 0x6d, 0x65, 0x6d
        /*280d*/ 	.byte	0x6f, 0x72, 0x79, 0x20, 0x72, 0x61, 0x6e, 0x67, 0x65, 0x20, 0x69, 0x73, 0x20, 0x61, 0x6c, 0x72
        /*281d*/ 	.byte	0x65, 0x61, 0x64, 0x79, 0x20, 0x6d, 0x61, 0x70, 0x70, 0x65, 0x64, 0x00
	.type		$str$55,@object
	.size		$str$55,($str$67 - $str$55)
$str$55:
        /*2829*/ 	.byte	0x65, 0x78, 0x63, 0x6c, 0x75, 0x73, 0x69, 0x76, 0x65, 0x2d, 0x74, 0x68, 0x72, 0x65, 0x61, 0x64
        /*2839*/ 	.byte	0x20, 0x64, 0x65, 0x76, 0x69, 0x63, 0x65, 0x20, 0x61, 0x6c, 0x72, 0x65, 0x61, 0x64, 0x79, 0x20
        /*2849*/ 	.byte	0x69, 0x6e, 0x20, 0x75, 0x73, 0x65, 0x20, 0x62, 0x79, 0x20, 0x61, 0x20, 0x64, 0x69, 0x66, 0x66
        /*2859*/ 	.byte	0x65, 0x72, 0x65, 0x6e, 0x74, 0x20, 0x74, 0x68, 0x72, 0x65, 0x61, 0x64, 0x00
	.type		$str$67,@object
	.size		$str$67,($str$214 - $str$67)
$str$67:
        /*2866*/ 	.byte	0x74, 0x68, 0x65, 0x20, 0x70, 0x72, 0x6f, 0x76, 0x69, 0x64, 0x65, 0x64, 0x20, 0x50, 0x54, 0x58
        /*2876*/ 	.byte	0x20, 0x77, 0x61, 0x73, 0x20, 0x63, 0x6f, 0x6d, 0x70, 0x69, 0x6c, 0x65, 0x64, 0x20, 0x77, 0x69
        /*2886*/ 	.byte	0x74, 0x68, 0x20, 0x61, 0x6e, 0x20, 0x75, 0x6e, 0x73, 0x75, 0x70, 0x70, 0x6f, 0x72, 0x74, 0x65
        /*2896*/ 	.byte	0x64, 0x20, 0x74, 0x6f, 0x6f, 0x6c, 0x63, 0x68, 0x61, 0x69, 0x6e, 0x2e, 0x00
	.type		$str$214,@object
	.size		$str$214,($str$208 - $str$214)
$str$214:
        /*28a3*/ 	.byte	0x43, 0x55, 0x44, 0x41, 0x20, 0x64, 0x72, 0x69, 0x76, 0x65, 0x72, 0x20, 0x76, 0x65, 0x72, 0x73
        /*28b3*/ 	.byte	0x69, 0x6f, 0x6e, 0x20, 0x69, 0x73, 0x20, 0x69, 0x6e, 0x73, 0x75, 0x66, 0x66, 0x69, 0x63, 0x69
        /*28c3*/ 	.byte	0x65, 0x6e, 0x74, 0x20, 0x66, 0x6f, 0x72, 0x20, 0x43, 0x55, 0x44, 0x41, 0x20, 0x72, 0x75, 0x6e
        /*28d3*/ 	.byte	0x74, 0x69, 0x6d, 0x65, 0x20, 0x76, 0x65, 0x72, 0x73, 0x69, 0x6f, 0x6e, 0x00
	.type		$str$208,@object
	.size		$str$208,($str$152 - $str$208)
$str$208:
        /*28e0*/ 	.byte	0x64, 0x65, 0x76, 0x69, 0x63, 0x65, 0x20, 0x65, 0x6d, 0x75, 0x6c, 0x61, 0x74, 0x69, 0x6f, 0x6e
        /*28f0*/ 	.byte	0x20, 0x6d, 0x6f, 0x64, 0x65, 0x20, 0x61, 0x6e, 0x64, 0x20, 0x64, 0x65, 0x76, 0x69, 0x63, 0x65
        /*2900*/ 	.byte	0x20, 0x65, 0x78, 0x65, 0x63, 0x75, 0x74, 0x69, 0x6f, 0x6e, 0x20, 0x6d, 0x6f, 0x64, 0x65, 0x20
        /*2910*/ 	.byte	0x63, 0x61, 0x6e, 0x6e, 0x6f, 0x74, 0x20, 0x62, 0x65, 0x20, 0x6d, 0x69, 0x78, 0x65, 0x64, 0x00
	.type		$str$152,@object
	.size		$str$152,($str$134 - $str$152)
$str$152:
        /*2920*/ 	.byte	0x6f, 0x70, 0x65, 0x72, 0x61, 0x74, 0x69, 0x6f, 0x6e, 0x20, 0x77, 0x6f, 0x75, 0x6c, 0x64, 0x20
        /*2930*/ 	.byte	0x72, 0x65, 0x73, 0x75, 0x6c, 0x74, 0x20, 0x69, 0x6e, 0x20, 0x61, 0x20, 0x6d, 0x65, 0x72, 0x67
        /*2940*/ 	.byte	0x65, 0x20, 0x6f, 0x66, 0x20, 0x73, 0x65, 0x70, 0x61, 0x72, 0x61, 0x74, 0x65, 0x20, 0x63, 0x61
        /*2950*/ 	.byte	0x70, 0x74, 0x75, 0x72, 0x65, 0x20, 0x73, 0x65, 0x71, 0x75, 0x65, 0x6e, 0x63, 0x65, 0x73, 0x00
	.type		$str$134,@object
	.size		$str$134,($str$206 - $str$134)
$str$134:
        /*2960*/ 	.byte	0x73, 0x79, 0x73, 0x74, 0x65, 0x6d, 0x20, 0x68, 0x61, 0x73, 0x20, 0x75, 0x6e, 0x73, 0x75, 0x70
        /*2970*/ 	.byte	0x70, 0x6f, 0x72, 0x74, 0x65, 0x64, 0x20, 0x64, 0x69, 0x73, 0x70, 0x6c, 0x61, 0x79, 0x20, 0x64
        /*2980*/ 	.byte	0x72, 0x69, 0x76, 0x65, 0x72, 0x20, 0x2f, 0x20, 0x63, 0x75, 0x64, 0x61, 0x20, 0x64, 0x72, 0x69
        /*2990*/ 	.byte	0x76, 0x65, 0x72, 0x20, 0x63, 0x6f, 0x6d, 0x62, 0x69, 0x6e, 0x61, 0x74, 0x69, 0x6f, 0x6e, 0x00
	.type		$str$206,@object
	.size		$str$206,($str$162 - $str$206)
$str$206:
        /*29a0*/ 	.byte	0x72, 0x65, 0x61, 0x64, 0x20, 0x61, 0x73, 0x20, 0x6e, 0x6f, 0x72, 0x6d, 0x61, 0x6c, 0x69, 0x7a
        /*29b0*/ 	.byte	0x65, 0x64, 0x20, 0x66, 0x6c, 0x6f, 0x61, 0x74, 0x20, 0x6e, 0x6f, 0x74, 0x20, 0x73, 0x75, 0x70
        /*29c0*/ 	.byte	0x70, 0x6f, 0x72, 0x74, 0x65, 0x64, 0x20, 0x66, 0x6f, 0x72, 0x20, 0x33, 0x32, 0x2d, 0x62, 0x69
        /*29d0*/ 	.byte	0x74, 0x20, 0x6e, 0x6f, 0x6e, 0x20, 0x66, 0x6c, 0x6f, 0x61, 0x74, 0x20, 0x74, 0x79, 0x70, 0x65
        /*29e0*/ 	.byte	0x00
	.type		$str$162,@object
	.size		$str$162,($str$144 - $str$162)
$str$162:
        /*29e1*/ 	.byte	0x6f, 0x70, 0x65, 0x72, 0x61, 0x74, 0x69, 0x6f, 0x6e, 0x20, 0x6e, 0x6f, 0x74, 0x20, 0x70, 0x65
        /*29f1*/ 	.byte	0x72, 0x6d, 0x69, 0x74, 0x74, 0x65, 0x64, 0x20, 0x6f, 0x6e, 0x20, 0x61, 0x6e, 0x20, 0x65, 0x76
        /*2a01*/ 	.byte	0x65, 0x6e, 0x74, 0x20, 0x6c, 0x61, 0x73, 0x74, 0x20, 0x72, 0x65, 0x63, 0x6f, 0x72, 0x64, 0x65
        /*2a11*/ 	.byte	0x64, 0x20, 0x69, 0x6e, 0x20, 0x61, 0x20, 0x63, 0x61, 0x70, 0x74, 0x75, 0x72, 0x69, 0x6e, 0x67
        /*2a21*/ 	.byte	0x20, 0x73, 0x74, 0x72, 0x65, 0x61, 0x6d, 0x00
	.type		$str$144,@object
	.size		$str$144,($str$164 - $str$144)
$str$144:
        /*2a29*/ 	.byte	0x74, 0x68, 0x65, 0x20, 0x68, 0x61, 0x72, 0x64, 0x77, 0x61, 0x72, 0x65, 0x20, 0x72, 0x65, 0x73
        /*2a39*/ 	.byte	0x6f, 0x75, 0x72, 0x63, 0x65, 0x73, 0x20, 0x72, 0x65, 0x71, 0x75, 0x69, 0x72, 0x65, 0x64, 0x20
        /*2a49*/ 	.byte	0x74, 0x6f, 0x20, 0x63, 0x72, 0x65, 0x61, 0x74, 0x65, 0x20, 0x4d, 0x50, 0x53, 0x20, 0x63, 0x6c
        /*2a59*/ 	.byte	0x69, 0x65, 0x6e, 0x74, 0x20, 0x68, 0x61, 0x76, 0x65, 0x20, 0x62, 0x65, 0x65, 0x6e, 0x20, 0x65
        /*2a69*/ 	.byte	0x78, 0x68, 0x61, 0x75, 0x73, 0x74, 0x65, 0x64, 0x00
	.type		$str$164,@object
	.size		$str$164,($str$138 - $str$164)
$str$164:
        /*2a72*/ 	.byte	0x61, 0x74, 0x74, 0x65, 0x6d, 0x70, 0x74, 0x20, 0x74, 0x6f, 0x20, 0x74, 0x65, 0x72, 0x6d, 0x69
        /*2a82*/ 	.byte	0x6e, 0x61, 0x74, 0x65, 0x20, 0x61, 0x20, 0x74, 0x68, 0x72, 0x65, 0x61, 0x64, 0x2d, 0x6c, 0x6f
        /*2a92*/ 	.byte	0x63, 0x61, 0x6c, 0x20, 0x63, 0x61, 0x70, 0x74, 0x75, 0x72, 0x65, 0x20, 0x73, 0x65, 0x71, 0x75
        /*2aa2*/ 	.byte	0x65, 0x6e, 0x63, 0x65, 0x20, 0x66, 0x72, 0x6f, 0x6d, 0x20, 0x61, 0x6e, 0x6f, 0x74, 0x68, 0x65
        /*2ab2*/ 	.byte	0x72, 0x20, 0x74, 0x68, 0x72, 0x65, 0x61, 0x64, 0x00
	.type		$str$138,@object
	.size		$str$138,($str$140 - $str$138)
$str$138:
        /*2abb*/ 	.byte	0x4d, 0x50, 0x53, 0x20, 0x63, 0x6c, 0x69, 0x65, 0x6e, 0x74, 0x20, 0x66, 0x61, 0x69, 0x6c, 0x65
        /*2acb*/ 	.byte	0x64, 0x20, 0x74, 0x6f, 0x20, 0x63, 0x6f, 0x6e, 0x6e, 0x65, 0x63, 0x74, 0x20, 0x74, 0x6f, 0x20
        /*2adb*/ 	.byte	0x74, 0x68, 0x65, 0x20, 0x4d, 0x50, 0x53, 0x20, 0x63, 0x6f, 0x6e, 0x74, 0x72, 0x6f, 0x6c, 0x20
        /*2aeb*/ 	.byte	0x64, 0x61, 0x65, 0x6d, 0x6f, 0x6e, 0x20, 0x6f, 0x72, 0x20, 0x74, 0x68, 0x65, 0x20, 0x4d, 0x50
        /*2afb*/ 	.byte	0x53, 0x20, 0x73, 0x65, 0x72, 0x76, 0x65, 0x72, 0x00
	.type		$str$140,@object
	.size		$str$140,($str$160 - $str$140)
$str$140:
        /*2b04*/ 	.byte	0x74, 0x68, 0x65, 0x20, 0x72, 0x65, 0x6d, 0x6f, 0x74, 0x65, 0x20, 0x70, 0x72, 0x6f, 0x63, 0x65
        /*2b14*/ 	.byte	0x64, 0x75, 0x72, 0x61, 0x6c, 0x20, 0x63, 0x61, 0x6c, 0x6c, 0x20, 0x62, 0x65, 0x74, 0x77, 0x65
        /*2b24*/ 	.byte	0x65, 0x6e, 0x20, 0x74, 0x68, 0x65, 0x20, 0x4d, 0x50, 0x53, 0x20, 0x73, 0x65, 0x72, 0x76, 0x65
        /*2b34*/ 	.byte	0x72, 0x20, 0x61, 0x6e, 0x64, 0x20, 0x74, 0x68, 0x65, 0x20, 0x4d, 0x50, 0x53, 0x20, 0x63, 0x6c
        /*2b44*/ 	.byte	0x69, 0x65, 0x6e, 0x74, 0x20, 0x66, 0x61, 0x69, 0x6c, 0x65, 0x64, 0x00
	.type		$str$160,@object
	.size		$str$160,($str$238 - $str$160)
$str$160:
        /*2b50*/ 	.byte	0x6f, 0x70, 0x65, 0x72, 0x61, 0x74, 0x69, 0x6f, 0x6e, 0x20, 0x77, 0x6f, 0x75, 0x6c, 0x64, 0x20
        /*2b60*/ 	.byte	0x6d, 0x61, 0x6b, 0x65, 0x20, 0x74, 0x68, 0x65, 0x20, 0x6c, 0x65, 0x67, 0x61, 0x63, 0x79, 0x20
        /*2b70*/ 	.byte	0x73, 0x74, 0x72, 0x65, 0x61, 0x6d, 0x20, 0x64, 0x65, 0x70, 0x65, 0x6e, 0x64, 0x20, 0x6f, 0x6e
        /*2b80*/ 	.byte	0x20, 0x61, 0x20, 0x63, 0x61, 0x70, 0x74, 0x75, 0x72, 0x69, 0x6e, 0x67, 0x20, 0x62, 0x6c, 0x6f
        /*2b90*/ 	.byte	0x63, 0x6b, 0x69, 0x6e, 0x67, 0x20, 0x73, 0x74, 0x72, 0x65, 0x61, 0x6d, 0x00
	.type		$str$238,@object
	.size		$str$238,($str$146 - $str$238)
$str$238:
        /*2b9d*/ 	.byte	0x6c, 0x61, 0x75, 0x6e, 0x63, 0x68, 0x20, 0x66, 0x61, 0x69, 0x6c, 0x65, 0x64, 0x20, 0x62, 0x65
        /*2bad*/ 	.byte	0x63, 0x61, 0x75, 0x73, 0x65, 0x20, 0x6c, 0x61, 0x75, 0x6e, 0x63, 0x68, 0x20, 0x77, 0x6f, 0x75
        /*2bbd*/ 	.byte	0x6c, 0x64, 0x20, 0x65, 0x78, 0x63, 0x65, 0x65, 0x64, 0x20, 0x63, 0x75, 0x64, 0x61, 0x4c, 0x69
        /*2bcd*/ 	.byte	0x6d, 0x69, 0x74, 0x44, 0x65, 0x76, 0x52, 0x75, 0x6e, 0x74, 0x69, 0x6d, 0x65, 0x50, 0x65, 0x6e
        /*2bdd*/ 	.byte	0x64, 0x69, 0x6e, 0x67, 0x4c, 0x61, 0x75, 0x6e, 0x63, 0x68, 0x43, 0x6f, 0x75, 0x6e, 0x74, 0x00
	.type		$str$146,@object
	.size		$str$146,($str$236 - $str$146)
$str$146:
        /*2bed*/ 	.byte	0x74, 0x68, 0x65, 0x20, 0x68, 0x61, 0x72, 0x64, 0x77, 0x61, 0x72, 0x65, 0x20, 0x72, 0x65, 0x73
        /*2bfd*/ 	.byte	0x6f, 0x75, 0x72, 0x63, 0x65, 0x73, 0x20, 0x72, 0x65, 0x71, 0x75, 0x69, 0x72, 0x65, 0x64, 0x20
        /*2c0d*/ 	.byte	0x74, 0x6f, 0x20, 0x73, 0x75, 0x70, 0x70, 0x6f, 0x72, 0x74, 0x20, 0x64, 0x65, 0x76, 0x69, 0x63
        /*2c1d*/ 	.byte	0x65, 0x20, 0x63, 0x6f, 0x6e, 0x6e, 0x65, 0x63, 0x74, 0x69, 0x6f, 0x6e, 0x73, 0x20, 0x68, 0x61
        /*2c2d*/ 	.byte	0x76, 0x65, 0x20, 0x62, 0x65, 0x65, 0x6e, 0x20, 0x65, 0x78, 0x68, 0x61, 0x75, 0x73, 0x74, 0x65
        /*2c3d*/ 	.byte	0x64, 0x00
	.type		$str$236,@object
	.size		$str$236,($str$232 - $str$236)
$str$236:
        /*2c3f*/ 	.byte	0x63, 0x75, 0x64, 0x61, 0x44, 0x65, 0x76, 0x69, 0x63, 0x65, 0x53, 0x79, 0x6e, 0x63, 0x68, 0x72
        /*2c4f*/ 	.byte	0x6f, 0x6e, 0x69, 0x7a, 0x65, 0x20, 0x66, 0x61, 0x69, 0x6c, 0x65, 0x64, 0x20, 0x62, 0x65, 0x63
        /*2c5f*/ 	.byte	0x61, 0x75, 0x73, 0x65, 0x20, 0x63, 0x61, 0x6c, 0x6c, 0x65, 0x72, 0x27, 0x73, 0x20, 0x67, 0x72
        /*2c6f*/ 	.byte	0x69, 0x64, 0x20, 0x64, 0x65, 0x70, 0x74, 0x68, 0x20, 0x65, 0x78, 0x63, 0x65, 0x65, 0x64, 0x73
        /*2c7f*/ 	.byte	0x20, 0x63, 0x75, 0x64, 0x61, 0x4c, 0x69, 0x6d, 0x69, 0x74, 0x44, 0x65, 0x76, 0x52, 0x75, 0x6e
        /*2c8f*/ 	.byte	0x74, 0x69, 0x6d, 0x65, 0x53, 0x79, 0x6e, 0x63, 0x44, 0x65, 0x70, 0x74, 0x68, 0x00
	.type		$str$232,@object
	.size		$str$232,($str$234 - $str$232)
$str$232:
        /*2c9d*/ 	.byte	0x6c, 0x61, 0x75, 0x6e, 0x63, 0x68, 0x20, 0x66, 0x61, 0x69, 0x6c, 0x65, 0x64, 0x20, 0x62, 0x65
        /*2cad*/ 	.byte	0x63, 0x61, 0x75, 0x73, 0x65, 0x20, 0x6b, 0x65, 0x72, 0x6e, 0x65, 0x6c, 0x20, 0x75, 0x73, 0x65
        /*2cbd*/ 	.byte	0x73, 0x20, 0x75, 0x6e, 0x73, 0x75, 0x70, 0x70, 0x6f, 0x72, 0x74, 0x65, 0x64, 0x2c, 0x20, 0x66
        /*2ccd*/ 	.byte	0x69, 0x6c, 0x65, 0x2d, 0x73, 0x63, 0x6f, 0x70, 0x65, 0x64, 0x20, 0x74, 0x65, 0x78, 0x74, 0x75
        /*2cdd*/ 	.byte	0x72, 0x65, 0x73, 0x20, 0x28, 0x74, 0x65, 0x78, 0x74, 0x75, 0x72, 0x65, 0x20, 0x6f, 0x62, 0x6a
        /*2ced*/ 	.byte	0x65, 0x63, 0x74, 0x73, 0x20, 0x61, 0x72, 0x65, 0x20, 0x73, 0x75, 0x70, 0x70, 0x6f, 0x72, 0x74
        /*2cfd*/ 	.byte	0x65, 0x64, 0x29, 0x00
	.type		$str$234,@object
	.size		$str$234,($str$168 - $str$234)
$str$234:
        /*2d01*/ 	.byte	0x6c, 0x61, 0x75, 0x6e, 0x63, 0x68, 0x20, 0x66, 0x61, 0x69, 0x6c, 0x65, 0x64, 0x20, 0x62, 0x65
        /*2d11*/ 	.byte	0x63, 0x61, 0x75, 0x73, 0x65, 0x20, 0x6b, 0x65, 0x72, 0x6e, 0x65, 0x6c, 0x20, 0x75, 0x73, 0x65
        /*2d21*/ 	.byte	0x73, 0x20, 0x75, 0x6e, 0x73, 0x75, 0x70, 0x70, 0x6f, 0x72, 0x74, 0x65, 0x64, 0x2c, 0x20, 0x66
        /*2d31*/ 	.byte	0x69, 0x6c, 0x65, 0x2d, 0x73, 0x63, 0x6f, 0x70, 0x65, 0x64, 0x20, 0x73, 0x75, 0x72, 0x66, 0x61
        /*2d41*/ 	.byte	0x63, 0x65, 0x73, 0x20, 0x28, 0x73, 0x75, 0x72, 0x66, 0x61, 0x63, 0x65, 0x20, 0x6f, 0x62, 0x6a
        /*2d51*/ 	.byte	0x65, 0x63, 0x74, 0x73, 0x20, 0x61, 0x72, 0x65, 0x20, 0x73, 0x75, 0x70, 0x70, 0x6f, 0x72, 0x74
        /*2d61*/ 	.byte	0x65, 0x64, 0x29, 0x00
	.type		$str$168,@object
	.size		$str$168,(.L_172 - $str$168)
$str$168:
        /* <DEDUP_REMOVED lines=8> */
.L_172:


//--------------------- .nv.shared.__nv_static_51__38_cuda_device_runtime_compute_86_cpp1_ii_8b1a5d37__Z16memcpy_3d_deviceIjLi0ELi0ELi0EEvPKhPhT_S3_S3_S3_S3_S3_S3_jjjjjjjjS3_S1_S2_ --------------------------
	.section	.nv.shared.__nv_static_51__38_cuda_device_runtime_compute_86_cpp1_ii_8b1a5d37__Z16memcpy_3d_deviceIjLi0ELi0ELi0EEvPKhPhT_S3_S3_S3_S3_S3_S3_jjjjjjjjS3_S1_S2_,"aw",@nobits
	.align	8
.nv.shared.__nv_static_51__38_cuda_device_runtime_compute_86_cpp1_ii_8b1a5d37__Z16memcpy_3d_deviceIjLi0ELi0ELi0EEvPKhPhT_S3_S3_S3_S3_S3_S3_jjjjjjjjS3_S1_S2_:
	.zero		2056


//--------------------- .nv.shared.__nv_static_51__38_cuda_device_runtime_compute_86_cpp1_ii_8b1a5d37__Z16memcpy_3d_deviceIjLi0ELi0ELi1EEvPKhPhT_S3_S3_S3_S3_S3_S3_jjjjjjjjS3_S1_S2_ --------------------------
	.section	.nv.shared.__nv_static_51__38_cuda_device_runtime_compute_86_cpp1_ii_8b1a5d37__Z16memcpy_3d_deviceIjLi0ELi0ELi1EEvPKhPhT_S3_S3_S3_S3_S3_S3_jjjjjjjjS3_S1_S2_,"aw",@nobits
	.align	8
.nv.shared.__nv_static_51__38_cuda_device_runtime_compute_86_cpp1_ii_8b1a5d37__Z16memcpy_3d_deviceIjLi0ELi0ELi1EEvPKhPhT_S3_S3_S3_S3_S3_S3_jjjjjjjjS3_S1_S2_:
	.zero		2056


//--------------------- .nv.shared.__nv_static_51__38_cuda_device_runtime_compute_86_cpp1_ii_8b1a5d37__Z16memcpy_3d_deviceIjLi0ELi1ELi0EEvPKhPhT_S3_S3_S3_S3_S3_S3_jjjjjjjjS3_S1_S2_ --------------------------
	.section	.nv.shared.__nv_static_51__38_cuda_device_runtime_compute_86_cpp1_ii_8b1a5d37__Z16memcpy_3d_deviceIjLi0ELi1ELi0EEvPKhPhT_S3_S3_S3_S3_S3_S3_jjjjjjjjS3_S1_S2_,"aw",@nobits
	.align	8
.nv.shared.__nv_static_51__38_cuda_device_runtime_compute_86_cpp1_ii_8b1a5d37__Z16memcpy_3d_deviceIjLi0ELi1ELi0EEvPKhPhT_S3_S3_S3_S3_S3_S3_jjjjjjjjS3_S1_S2_:
	.zero		2056


//--------------------- .nv.shared.__nv_static_51__38_cuda_device_runtime_compute_86_cpp1_ii_8b1a5d37__Z16memcpy_3d_deviceIjLi0ELi1ELi1EEvPKhPhT_S3_S3_S3_S3_S3_S3_jjjjjjjjS3_S1_S2_ --------------------------
	.section	.nv.shared.__nv_static_51__38_cuda_device_runtime_compute_86_cpp1_ii_8b1a5d37__Z16memcpy_3d_deviceIjLi0ELi1ELi1EEvPKhPhT_S3_S3_S3_S3_S3_S3_jjjjjjjjS3_S1_S2_,"aw",@nobits
	.align	8
.nv.shared.__nv_static_51__38_cuda_device_runtime_compute_86_cpp1_ii_8b1a5d37__Z16memcpy_3d_deviceIjLi0ELi1ELi1EEvPKhPhT_S3_S3_S3_S3_S3_S3_jjjjjjjjS3_S1_S2_:
	.zero		2056


//--------------------- .nv.shared.__nv_static_51__38_cuda_device_runtime_compute_86_cpp1_ii_8b1a5d37__Z16memcpy_3d_deviceIjLi1ELi0ELi0EEvPKhPhT_S3_S3_S3_S3_S3_S3_jjjjjjjjS3_S1_S2_ --------------------------
	.section	.nv.shared.__nv_static_51__38_cuda_device_runtime_compute_86_cpp1_ii_8b1a5d37__Z16memcpy_3d_deviceIjLi1ELi0ELi0EEvPKhPhT_S3_S3_S3_S3_S3_S3_jjjjjjjjS3_S1_S2_,"aw",@nobits
	.align	8
.nv.shared.__nv_static_51__38_cuda_device_runtime_compute_86_cpp1_ii_8b1a5d37__Z16memcpy_3d_deviceIjLi1ELi0ELi0EEvPKhPhT_S3_S3_S3_S3_S3_S3_jjjjjjjjS3_S1_S2_:
	.zero		2056


//--------------------- .nv.shared.__nv_static_51__38_cuda_device_runtime_compute_86_cpp1_ii_8b1a5d37__Z16memcpy_3d_deviceIjLi1ELi0ELi1EEvPKhPhT_S3_S3_S3_S3_S3_S3_jjjjjjjjS3_S1_S2_ --------------------------
	.section	.nv.shared.__nv_static_51__38_cuda_device_runtime_compute_86_cpp1_ii_8b1a5d37__Z16memcpy_3d_deviceIjLi1ELi0ELi1EEvPKhPhT_S3_S3_S3_S3_S3_S3_jjjjjjjjS3_S1_S2_,"aw",@nobits
	.align	8
.nv.shared.__nv_static_51__38_cuda_device_runtime_compute_86_cpp1_ii_8b1a5d37__Z16memcpy_3d_deviceIjLi1ELi0ELi1EEvPKhPhT_S3_S3_S3_S3_S3_S3_jjjjjjjjS3_S1_S2_:
	.zero		2056


//--------------------- .nv.shared.__nv_static_51__38_cuda_device_runtime_compute_86_cpp1_ii_8b1a5d37__Z16memcpy_3d_deviceIjLi1ELi1ELi0EEvPKhPhT_S3_S3_S3_S3_S3_S3_jjjjjjjjS3_S1_S2_ --------------------------
	.section	.nv.shared.__nv_static_51__38_cuda_device_runtime_compute_86_cpp1_ii_8b1a5d37__Z16memcpy_3d_deviceIjLi1ELi1ELi0EEvPKhPhT_S3_S3_S3_S3_S3_S3_jjjjjjjjS3_S1_S2_,"aw",@nobits
	.align	8
.nv.shared.__nv_static_51__38_cuda_device_runtime_compute_86_cpp1_ii_8b1a5d37__Z16memcpy_3d_deviceIjLi1ELi1ELi0EEvPKhPhT_S3_S3_S3_S3_S3_S3_jjjjjjjjS3_S1_S2_:
	.zero		2056


//--------------------- .nv.shared.__nv_static_51__38_cuda_device_runtime_compute_86_cpp1_ii_8b1a5d37__Z16memcpy_3d_deviceIjLi1ELi1ELi1EEvPKhPhT_S3_S3_S3_S3_S3_S3_jjjjjjjjS3_S1_S2_ --------------------------
	.section	.nv.shared.__nv_static_51__38_cuda_device_runtime_compute_86_cpp1_ii_8b1a5d37__Z16memcpy_3d_deviceIjLi1ELi1ELi1EEvPKhPhT_S3_S3_S3_S3_S3_S3_jjjjjjjjS3_S1_S2_,"aw",@nobits
	.align	8
.nv.shared.__nv_static_51__38_cuda_device_runtime_compute_86_cpp1_ii_8b1a5d37__Z16memcpy_3d_deviceIjLi1ELi1ELi1EEvPKhPhT_S3_S3_S3_S3_S3_S3_jjjjjjjjS3_S1_S2_:
	.zero		2056


//--------------------- .nv.shared.__nv_static_51__38_cuda_device_runtime_compute_86_cpp1_ii_8b1a5d37__Z16memcpy_3d_deviceIyLi0ELi0ELi0EEvPKhPhT_S3_S3_S3_S3_S3_S3_jjjjjjjjS3_S1_S2_ --------------------------
	.section	.nv.shared.__nv_static_51__38_cuda_device_runtime_compute_86_cpp1_ii_8b1a5d37__Z16memcpy_3d_deviceIyLi0ELi0ELi0EEvPKhPhT_S3_S3_S3_S3_S3_S3_jjjjjjjjS3_S1_S2_,"aw",@nobits
	.align	8
.nv.shared.__nv_static_51__38_cuda_device_runtime_compute_86_cpp1_ii_8b1a5d37__Z16memcpy_3d_deviceIyLi0ELi0ELi0EEvPKhPhT_S3_S3_S3_S3_S3_S3_jjjjjjjjS3_S1_S2_:
	.zero		2056


//--------------------- .nv.shared.__nv_static_51__38_cuda_device_runtime_compute_86_cpp1_ii_8b1a5d37__Z16memcpy_3d_deviceIyLi0ELi0ELi1EEvPKhPhT_S3_S3_S3_S3_S3_S3_jjjjjjjjS3_S1_S2_ --------------------------
	.section	.nv.shared.__nv_static_51__38_cuda_device_runtime_compute_86_cpp1_ii_8b1a5d37__Z16memcpy_3d_deviceIyLi0ELi0ELi1EEvPKhPhT_S3_S3_S3_S3_S3_S3_jjjjjjjjS3_S1_S2_,"aw",@nobits
	.align	8
.nv.shared.__nv_static_51__38_cuda_device_runtime_compute_86_cpp1_ii_8b1a5d37__Z16memcpy_3d_deviceIyLi0ELi0ELi1EEvPKhPhT_S3_S3_S3_S3_S3_S3_jjjjjjjjS3_S1_S2_:
	.zero		2056


//--------------------- .nv.shared.__nv_static_51__38_cuda_device_runtime_compute_86_cpp1_ii_8b1a5d37__Z16memcpy_3d_deviceIyLi0ELi1ELi0EEvPKhPhT_S3_S3_S3_S3_S3_S3_jjjjjjjjS3_S1_S2_ --------------------------
	.section	.nv.shared.__nv_static_51__38_cuda_device_runtime_compute_86_cpp1_ii_8b1a5d37__Z16memcpy_3d_deviceIyLi0ELi1ELi0EEvPKhPhT_S3_S3_S3_S3_S3_S3_jjjjjjjjS3_S1_S2_,"aw",@nobits
	.align	8
.nv.shared.__nv_static_51__38_cuda_device_runtime_compute_86_cpp1_ii_8b1a5d37__Z16memcpy_3d_deviceIyLi0ELi1ELi0EEvPKhPhT_S3_S3_S3_S3_S3_S3_jjjjjjjjS3_S1_S2_:
	.zero		2056


//--------------------- .nv.shared.__nv_static_51__38_cuda_device_runtime_compute_86_cpp1_ii_8b1a5d37__Z16memcpy_3d_deviceIyLi0ELi1ELi1EEvPKhPhT_S3_S3_S3_S3_S3_S3_jjjjjjjjS3_S1_S2_ --------------------------
	.section	.nv.shared.__nv_static_51__38_cuda_device_runtime_compute_86_cpp1_ii_8b1a5d37__Z16memcpy_3d_deviceIyLi0ELi1ELi1EEvPKhPhT_S3_S3_S3_S3_S3_S3_jjjjjjjjS3_S1_S2_,"aw",@nobits
	.align	8
.nv.shared.__nv_static_51__38_cuda_device_runtime_compute_86_cpp1_ii_8b1a5d37__Z16memcpy_3d_deviceIyLi0ELi1ELi1EEvPKhPhT_S3_S3_S3_S3_S3_S3_jjjjjjjjS3_S1_S2_:
	.zero		2056


//--------------------- .nv.shared.__nv_static_51__38_cuda_device_runtime_compute_86_cpp1_ii_8b1a5d37__Z16memcpy_3d_deviceIyLi1ELi0ELi0EEvPKhPhT_S3_S3_S3_S3_S3_S3_jjjjjjjjS3_S1_S2_ --------------------------
	.section	.nv.shared.__nv_static_51__38_cuda_device_runtime_compute_86_cpp1_ii_8b1a5d37__Z16memcpy_3d_deviceIyLi1ELi0ELi0EEvPKhPhT_S3_S3_S3_S3_S3_S3_jjjjjjjjS3_S1_S2_,"aw",@nobits
	.align	8
.nv.shared.__nv_static_51__38_cuda_device_runtime_compute_86_cpp1_ii_8b1a5d37__Z16memcpy_3d_deviceIyLi1ELi0ELi0EEvPKhPhT_S3_S3_S3_S3_S3_S3_jjjjjjjjS3_S1_S2_:
	.zero		2056


//--------------------- .nv.shared.__nv_static_51__38_cuda_device_runtime_compute_86_cpp1_ii_8b1a5d37__Z16memcpy_3d_deviceIyLi1ELi0ELi1EEvPKhPhT_S3_S3_S3_S3_S3_S3_jjjjjjjjS3_S1_S2_ --------------------------
	.section	.nv.shared.__nv_static_51__38_cuda_device_runtime_compute_86_cpp1_ii_8b1a5d37__Z16memcpy_3d_deviceIyLi1ELi0ELi1EEvPKhPhT_S3_S3_S3_S3_S3_S3_jjjjjjjjS3_S1_S2_,"aw",@nobits
	.align	8
.nv.shared.__nv_static_51__38_cuda_device_runtime_compute_86_cpp1_ii_8b1a5d37__Z16memcpy_3d_deviceIyLi1ELi0ELi1EEvPKhPhT_S3_S3_S3_S3_S3_S3_jjjjjjjjS3_S1_S2_:
	.zero		2056


//--------------------- .nv.shared.__nv_static_51__38_cuda_device_runtime_compute_86_cpp1_ii_8b1a5d37__Z16memcpy_3d_deviceIyLi1ELi1ELi0EEvPKhPhT_S3_S3_S3_S3_S3_S3_jjjjjjjjS3_S1_S2_ --------------------------
	.section	.nv.shared.__nv_static_51__38_cuda_device_runtime_compute_86_cpp1_ii_8b1a5d37__Z16memcpy_3d_deviceIyLi1ELi1ELi0EEvPKhPhT_S3_S3_S3_S3_S3_S3_jjjjjjjjS3_S1_S2_,"aw",@nobits
	.align	8
.nv.shared.__nv_static_51__38_cuda_device_runtime_compute_86_cpp1_ii_8b1a5d37__Z16memcpy_3d_deviceIyLi1ELi1ELi0EEvPKhPhT_S3_S3_S3_S3_S3_S3_jjjjjjjjS3_S1_S2_:
	.zero		2056


//--------------------- .nv.shared.__nv_static_51__38_cuda_device_runtime_compute_86_cpp1_ii_8b1a5d37__Z16memcpy_3d_deviceIyLi1ELi1ELi1EEvPKhPhT_S3_S3_S3_S3_S3_S3_jjjjjjjjS3_S1_S2_ --------------------------
	.section	.nv.shared.__nv_static_51__38_cuda_device_runtime_compute_86_cpp1_ii_8b1a5d37__Z16memcpy_3d_deviceIyLi1ELi1ELi1EEvPKhPhT_S3_S3_S3_S3_S3_S3_jjjjjjjjS3_S1_S2_,"aw",@nobits
	.align	8
.nv.shared.__nv_static_51__38_cuda_device_runtime_compute_86_cpp1_ii_8b1a5d37__Z16memcpy_3d_deviceIyLi1ELi1ELi1EEvPKhPhT_S3_S3_S3_S3_S3_S3_jjjjjjjjS3_S1_S2_:
	.zero		2056


//--------------------- SYMBOLS --------------------------

	.type		cnpSetLastError,@function
	.type		cnpLaunchDeviceV2,@function
	.type		cnpGetParameterBufferV2,@function
	.type		cnpCtxSynchronize,@function
